//
// Generated by NVIDIA NVVM Compiler
//
// Compiler Build ID: CL-36424714
// Cuda compilation tools, release 13.0, V13.0.88
// Based on NVVM 20.0.0
//

.version 9.0
.target sm_100
.address_size 64

	// .globl	_Z11stage_firstiPcPi
// _ZZN3cub18CUB_300001_SM_10006detail4scan16DeviceScanKernelINS2_10policy_hubIiiijN4cuda3__47maximumIiEEE10Policy1000EPiSB_NS0_13ScanTileStateIiLb1EEES8_NS0_8NullTypeEjiLb0ESE_EEvT0_T1_T2_iT3_T4_T5_E12temp_storage has been demoted
// _ZZN3cub18CUB_300001_SM_10006detail4scan16DeviceScanKernelINS2_10policy_hubIiiimN4cuda3__47maximumIiEEE10Policy1000EPiSB_NS0_13ScanTileStateIiLb1EEES8_NS0_8NullTypeEmiLb0ESE_EEvT0_T1_T2_iT3_T4_T5_E12temp_storage has been demoted
.global .align 1 .b8 _ZN34_INTERNAL_a205bf1e_4_k_cu_f0b79d484cuda3std3__45__cpo5beginE[1];
.global .align 1 .b8 _ZN34_INTERNAL_a205bf1e_4_k_cu_f0b79d484cuda3std3__45__cpo3endE[1];
.global .align 1 .b8 _ZN34_INTERNAL_a205bf1e_4_k_cu_f0b79d484cuda3std3__45__cpo6cbeginE[1];
.global .align 1 .b8 _ZN34_INTERNAL_a205bf1e_4_k_cu_f0b79d484cuda3std3__45__cpo4cendE[1];
.global .align 1 .b8 _ZN34_INTERNAL_a205bf1e_4_k_cu_f0b79d484cuda3std3__45__cpo6rbeginE[1];
.global .align 1 .b8 _ZN34_INTERNAL_a205bf1e_4_k_cu_f0b79d484cuda3std3__45__cpo4rendE[1];
.global .align 1 .b8 _ZN34_INTERNAL_a205bf1e_4_k_cu_f0b79d484cuda3std3__45__cpo7crbeginE[1];
.global .align 1 .b8 _ZN34_INTERNAL_a205bf1e_4_k_cu_f0b79d484cuda3std3__45__cpo5crendE[1];
.global .align 1 .b8 _ZN34_INTERNAL_a205bf1e_4_k_cu_f0b79d484cuda3std3__436_GLOBAL__N__a205bf1e_4_k_cu_f0b79d486ignoreE[1];
.global .align 1 .b8 _ZN34_INTERNAL_a205bf1e_4_k_cu_f0b79d484cuda3std3__419piecewise_constructE[1];
.global .align 1 .b8 _ZN34_INTERNAL_a205bf1e_4_k_cu_f0b79d484cuda3std3__48in_placeE[1];
.global .align 1 .b8 _ZN34_INTERNAL_a205bf1e_4_k_cu_f0b79d484cuda3std3__420unreachable_sentinelE[1];
.global .align 1 .b8 _ZN34_INTERNAL_a205bf1e_4_k_cu_f0b79d484cuda3std3__47nulloptE[1];
.global .align 1 .b8 _ZN34_INTERNAL_a205bf1e_4_k_cu_f0b79d484cuda3std3__48unexpectE[1];
.global .align 1 .b8 _ZN34_INTERNAL_a205bf1e_4_k_cu_f0b79d484cuda3std6ranges3__45__cpo4swapE[1];
.global .align 1 .b8 _ZN34_INTERNAL_a205bf1e_4_k_cu_f0b79d484cuda3std6ranges3__45__cpo9iter_moveE[1];
.global .align 1 .b8 _ZN34_INTERNAL_a205bf1e_4_k_cu_f0b79d484cuda3std6ranges3__45__cpo5beginE[1];
.global .align 1 .b8 _ZN34_INTERNAL_a205bf1e_4_k_cu_f0b79d484cuda3std6ranges3__45__cpo3endE[1];
.global .align 1 .b8 _ZN34_INTERNAL_a205bf1e_4_k_cu_f0b79d484cuda3std6ranges3__45__cpo6cbeginE[1];
.global .align 1 .b8 _ZN34_INTERNAL_a205bf1e_4_k_cu_f0b79d484cuda3std6ranges3__45__cpo4cendE[1];
.global .align 1 .b8 _ZN34_INTERNAL_a205bf1e_4_k_cu_f0b79d484cuda3std6ranges3__45__cpo7advanceE[1];
.global .align 1 .b8 _ZN34_INTERNAL_a205bf1e_4_k_cu_f0b79d484cuda3std6ranges3__45__cpo9iter_swapE[1];
.global .align 1 .b8 _ZN34_INTERNAL_a205bf1e_4_k_cu_f0b79d484cuda3std6ranges3__45__cpo4nextE[1];
.global .align 1 .b8 _ZN34_INTERNAL_a205bf1e_4_k_cu_f0b79d484cuda3std6ranges3__45__cpo4prevE[1];
.global .align 1 .b8 _ZN34_INTERNAL_a205bf1e_4_k_cu_f0b79d484cuda3std6ranges3__45__cpo4dataE[1];
.global .align 1 .b8 _ZN34_INTERNAL_a205bf1e_4_k_cu_f0b79d484cuda3std6ranges3__45__cpo5cdataE[1];
.global .align 1 .b8 _ZN34_INTERNAL_a205bf1e_4_k_cu_f0b79d484cuda3std6ranges3__45__cpo4sizeE[1];
.global .align 1 .b8 _ZN34_INTERNAL_a205bf1e_4_k_cu_f0b79d484cuda3std6ranges3__45__cpo5ssizeE[1];
.global .align 1 .b8 _ZN34_INTERNAL_a205bf1e_4_k_cu_f0b79d484cuda3std6ranges3__45__cpo8distanceE[1];
.global .align 1 .b8 _ZN34_INTERNAL_a205bf1e_4_k_cu_f0b79d486thrust24THRUST_300001_SM_1000_NS8cuda_cub3parE[1];
.global .align 1 .b8 _ZN34_INTERNAL_a205bf1e_4_k_cu_f0b79d486thrust24THRUST_300001_SM_1000_NS8cuda_cub10par_nosyncE[1];
.global .align 1 .b8 _ZN34_INTERNAL_a205bf1e_4_k_cu_f0b79d486thrust24THRUST_300001_SM_1000_NS6system6detail10sequential3seqE[1];
.global .align 1 .b8 _ZN34_INTERNAL_a205bf1e_4_k_cu_f0b79d486thrust24THRUST_300001_SM_1000_NS6system3cpp3parE[1];
.global .align 1 .b8 _ZN34_INTERNAL_a205bf1e_4_k_cu_f0b79d486thrust24THRUST_300001_SM_1000_NS12placeholders2_1E[1];
.global .align 1 .b8 _ZN34_INTERNAL_a205bf1e_4_k_cu_f0b79d486thrust24THRUST_300001_SM_1000_NS12placeholders2_2E[1];
.global .align 1 .b8 _ZN34_INTERNAL_a205bf1e_4_k_cu_f0b79d486thrust24THRUST_300001_SM_1000_NS12placeholders2_3E[1];
.global .align 1 .b8 _ZN34_INTERNAL_a205bf1e_4_k_cu_f0b79d486thrust24THRUST_300001_SM_1000_NS12placeholders2_4E[1];
.global .align 1 .b8 _ZN34_INTERNAL_a205bf1e_4_k_cu_f0b79d486thrust24THRUST_300001_SM_1000_NS12placeholders2_5E[1];
.global .align 1 .b8 _ZN34_INTERNAL_a205bf1e_4_k_cu_f0b79d486thrust24THRUST_300001_SM_1000_NS12placeholders2_6E[1];
.global .align 1 .b8 _ZN34_INTERNAL_a205bf1e_4_k_cu_f0b79d486thrust24THRUST_300001_SM_1000_NS12placeholders2_7E[1];
.global .align 1 .b8 _ZN34_INTERNAL_a205bf1e_4_k_cu_f0b79d486thrust24THRUST_300001_SM_1000_NS12placeholders2_8E[1];
.global .align 1 .b8 _ZN34_INTERNAL_a205bf1e_4_k_cu_f0b79d486thrust24THRUST_300001_SM_1000_NS12placeholders2_9E[1];
.global .align 1 .b8 _ZN34_INTERNAL_a205bf1e_4_k_cu_f0b79d486thrust24THRUST_300001_SM_1000_NS12placeholders3_10E[1];
.global .align 1 .b8 _ZN34_INTERNAL_a205bf1e_4_k_cu_f0b79d486thrust24THRUST_300001_SM_1000_NS3seqE[1];
.global .align 1 .b8 _ZN34_INTERNAL_a205bf1e_4_k_cu_f0b79d486thrust24THRUST_300001_SM_1000_NS6deviceE[1];
.extern .shared .align 16 .b8 tmp[];

.visible .entry _Z11stage_firstiPcPi(
	.param .u32 _Z11stage_firstiPcPi_param_0,
	.param .u64 .ptr .align 1 _Z11stage_firstiPcPi_param_1,
	.param .u64 .ptr .align 1 _Z11stage_firstiPcPi_param_2
)
{
	.reg .pred 	%p<3>;
	.reg .b16 	%rs<2>;
	.reg .b32 	%r<7>;
	.reg .b64 	%rd<9>;

	ld.param.u32 	%r2, [_Z11stage_firstiPcPi_param_0];
	ld.param.u64 	%rd1, [_Z11stage_firstiPcPi_param_1];
	ld.param.u64 	%rd2, [_Z11stage_firstiPcPi_param_2];
	mov.u32 	%r3, %ntid.x;
	mov.u32 	%r4, %ctaid.x;
	mov.u32 	%r5, %tid.x;
	mad.lo.s32 	%r1, %r3, %r4, %r5;
	setp.ge.s32 	%p1, %r1, %r2;
	@%p1 bra 	$L__BB0_2;
	cvta.to.global.u64 	%rd3, %rd1;
	cvta.to.global.u64 	%rd4, %rd2;
	cvt.s64.s32 	%rd5, %r1;
	add.s64 	%rd6, %rd3, %rd5;
	ld.global.s8 	%rs1, [%rd6];
	setp.gt.s16 	%p2, %rs1, 32;
	selp.b32 	%r6, -1, %r1, %p2;
	mul.wide.s32 	%rd7, %r1, 4;
	add.s64 	%rd8, %rd4, %rd7;
	st.global.u32 	[%rd8], %r6;
$L__BB0_2:
	ret;

}
	// .globl	_Z12stage_secondiPi
.visible .entry _Z12stage_secondiPi(
	.param .u32 _Z12stage_secondiPi_param_0,
	.param .u64 .ptr .align 1 _Z12stage_secondiPi_param_1
)
{
	.reg .pred 	%p<6>;
	.reg .b32 	%r<55>;
	.reg .b64 	%rd<5>;

	ld.param.u64 	%rd2, [_Z12stage_secondiPi_param_1];
	cvta.to.global.u64 	%rd3, %rd2;
	mov.u32 	%r1, %ntid.x;
	mov.u32 	%r2, %tid.x;
	mov.u32 	%r15, %ctaid.x;
	mul.lo.s32 	%r16, %r15, %r1;
	shl.b32 	%r17, %r16, 1;
	shl.b32 	%r18, %r2, 1;
	add.s32 	%r19, %r18, %r17;
	mul.wide.s32 	%rd4, %r19, 4;
	add.s64 	%rd1, %rd3, %rd4;
	ld.global.u32 	%r20, [%rd1];
	shl.b32 	%r21, %r2, 3;
	mov.u32 	%r22, tmp;
	add.s32 	%r3, %r22, %r21;
	or.b32  	%r4, %r18, 1;
	ld.global.u32 	%r23, [%rd1+4];
	st.shared.v2.u32 	[%r3], {%r20, %r23};
	mov.b32 	%r54, 1;
	mov.u32 	%r51, %r1;
$L__BB1_1:
	bar.sync 	0;
	setp.ge.u32 	%p1, %r2, %r51;
	@%p1 bra 	$L__BB1_3;
	mul.lo.s32 	%r24, %r54, %r4;
	add.s32 	%r25, %r24, %r54;
	shl.b32 	%r26, %r25, 2;
	add.s32 	%r28, %r22, %r26;
	ld.shared.u32 	%r29, [%r28+-4];
	shl.b32 	%r30, %r24, 2;
	add.s32 	%r31, %r22, %r30;
	ld.shared.u32 	%r32, [%r31+-4];
	max.s32 	%r33, %r29, %r32;
	st.shared.u32 	[%r28+-4], %r33;
$L__BB1_3:
	shr.u32 	%r7, %r51, 1;
	shl.b32 	%r54, %r54, 1;
	setp.gt.u32 	%p2, %r51, 1;
	mov.u32 	%r51, %r7;
	@%p2 bra 	$L__BB1_1;
	setp.ne.s32 	%p3, %r2, 0;
	@%p3 bra 	$L__BB1_6;
	shl.b32 	%r34, %r1, 3;
	add.s32 	%r36, %r22, %r34;
	ld.shared.u32 	%r37, [%r36+-4];
	st.shared.u32 	[%r36], %r37;
	mov.b32 	%r38, -1;
	st.shared.u32 	[%r36+-4], %r38;
$L__BB1_6:
	shl.b32 	%r9, %r1, 1;
	mov.b32 	%r53, 1;
$L__BB1_7:
	shr.s32 	%r54, %r54, 1;
	bar.sync 	0;
	setp.ge.s32 	%p4, %r2, %r53;
	@%p4 bra 	$L__BB1_9;
	mul.lo.s32 	%r40, %r54, %r4;
	shl.b32 	%r41, %r40, 2;
	add.s32 	%r43, %r22, %r41;
	ld.shared.u32 	%r44, [%r43+-4];
	shl.b32 	%r45, %r54, 2;
	add.s32 	%r46, %r43, %r45;
	ld.shared.u32 	%r47, [%r46+-4];
	st.shared.u32 	[%r43+-4], %r47;
	max.s32 	%r48, %r44, %r47;
	st.shared.u32 	[%r46+-4], %r48;
$L__BB1_9:
	shl.b32 	%r53, %r53, 1;
	setp.lt.s32 	%p5, %r53, %r9;
	@%p5 bra 	$L__BB1_7;
	bar.sync 	0;
	ld.shared.u32 	%r49, [%r3+4];
	st.global.u32 	[%rd1], %r49;
	ld.shared.u32 	%r50, [%r3+8];
	st.global.u32 	[%rd1+4], %r50;
	ret;

}
	// .globl	_Z11stage_fixediPii
.visible .entry _Z11stage_fixediPii(
	.param .u32 _Z11stage_fixediPii_param_0,
	.param .u64 .ptr .align 1 _Z11stage_fixediPii_param_1,
	.param .u32 _Z11stage_fixediPii_param_2
)
{
	.reg .pred 	%p<4>;
	.reg .b32 	%r<11>;
	.reg .b64 	%rd<8>;

	ld.param.u32 	%r3, [_Z11stage_fixediPii_param_0];
	ld.param.u64 	%rd2, [_Z11stage_fixediPii_param_1];
	ld.param.u32 	%r2, [_Z11stage_fixediPii_param_2];
	mov.u32 	%r4, %ntid.x;
	mov.u32 	%r5, %ctaid.x;
	mov.u32 	%r6, %tid.x;
	mad.lo.s32 	%r1, %r4, %r5, %r6;
	setp.ge.s32 	%p1, %r1, %r3;
	@%p1 bra 	$L__BB2_4;
	div.s32 	%r7, %r1, %r2;
	setp.eq.s32 	%p2, %r7, 0;
	@%p2 bra 	$L__BB2_4;
	cvta.to.global.u64 	%rd3, %rd2;
	mul.wide.s32 	%rd4, %r1, 4;
	add.s64 	%rd1, %rd3, %rd4;
	ld.global.u32 	%r8, [%rd1];
	setp.ne.s32 	%p3, %r8, -1;
	@%p3 bra 	$L__BB2_4;
	rem.s32 	%r9, %r1, %r2;
	mul.wide.s32 	%rd5, %r9, 4;
	xor.b64  	%rd6, %rd5, -4;
	add.s64 	%rd7, %rd1, %rd6;
	ld.global.u32 	%r10, [%rd7];
	st.global.u32 	[%rd1], %r10;
$L__BB2_4:
	ret;

}
	// .globl	_Z11stage_thirdiPi
.visible .entry _Z11stage_thirdiPi(
	.param .u32 _Z11stage_thirdiPi_param_0,
	.param .u64 .ptr .align 1 _Z11stage_thirdiPi_param_1
)
{
	.reg .pred 	%p<2>;
	.reg .b32 	%r<8>;
	.reg .b64 	%rd<5>;

	ld.param.u32 	%r2, [_Z11stage_thirdiPi_param_0];
	ld.param.u64 	%rd1, [_Z11stage_thirdiPi_param_1];
	mov.u32 	%r3, %ntid.x;
	mov.u32 	%r4, %ctaid.x;
	mov.u32 	%r5, %tid.x;
	mad.lo.s32 	%r1, %r3, %r4, %r5;
	setp.ge.s32 	%p1, %r1, %r2;
	@%p1 bra 	$L__BB3_2;
	cvta.to.global.u64 	%rd2, %rd1;
	mul.wide.s32 	%rd3, %r1, 4;
	add.s64 	%rd4, %rd2, %rd3;
	ld.global.u32 	%r6, [%rd4];
	sub.s32 	%r7, %r1, %r6;
	st.global.u32 	[%rd4], %r7;
$L__BB3_2:
	ret;

}
	// .globl	_ZN3cub18CUB_300001_SM_10006detail11EmptyKernelIvEEvv
.visible .entry _ZN3cub18CUB_300001_SM_10006detail11EmptyKernelIvEEvv()
{


	ret;

}
	// .globl	_ZN3cub18CUB_300001_SM_10006detail8for_each13static_kernelINS2_12policy_hub_t12policy_500_tElN6thrust24THRUST_300001_SM_1000_NS8cuda_cub10__tabulate7functorIPi2MMIiElEEEEvT0_T1_
.visible .entry _ZN3cub18CUB_300001_SM_10006detail8for_each13static_kernelINS2_12policy_hub_t12policy_500_tElN6thrust24THRUST_300001_SM_1000_NS8cuda_cub10__tabulate7functorIPi2MMIiElEEEEvT0_T1_(
	.param .u64 _ZN3cub18CUB_300001_SM_10006detail8for_each13static_kernelINS2_12policy_hub_t12policy_500_tElN6thrust24THRUST_300001_SM_1000_NS8cuda_cub10__tabulate7functorIPi2MMIiElEEEEvT0_T1__param_0,
	.param .align 8 .b8 _ZN3cub18CUB_300001_SM_10006detail8for_each13static_kernelINS2_12policy_hub_t12policy_500_tElN6thrust24THRUST_300001_SM_1000_NS8cuda_cub10__tabulate7functorIPi2MMIiElEEEEvT0_T1__param_1[16]
)
.maxntid 256
{
	.reg .pred 	%p<8>;
	.reg .b16 	%rs<5>;
	.reg .b32 	%r<14>;
	.reg .b64 	%rd<32>;

	ld.param.u64 	%rd9, [_ZN3cub18CUB_300001_SM_10006detail8for_each13static_kernelINS2_12policy_hub_t12policy_500_tElN6thrust24THRUST_300001_SM_1000_NS8cuda_cub10__tabulate7functorIPi2MMIiElEEEEvT0_T1__param_1+8];
	ld.param.u64 	%rd8, [_ZN3cub18CUB_300001_SM_10006detail8for_each13static_kernelINS2_12policy_hub_t12policy_500_tElN6thrust24THRUST_300001_SM_1000_NS8cuda_cub10__tabulate7functorIPi2MMIiElEEEEvT0_T1__param_1];
	ld.param.u64 	%rd10, [_ZN3cub18CUB_300001_SM_10006detail8for_each13static_kernelINS2_12policy_hub_t12policy_500_tElN6thrust24THRUST_300001_SM_1000_NS8cuda_cub10__tabulate7functorIPi2MMIiElEEEEvT0_T1__param_0];
	mov.u32 	%r1, %ctaid.x;
	mul.wide.u32 	%rd1, %r1, 512;
	sub.s64 	%rd2, %rd10, %rd1;
	setp.lt.s64 	%p1, %rd2, 512;
	@%p1 bra 	$L__BB5_2;
	mov.u32 	%r9, %tid.x;
	cvta.to.global.u64 	%rd21, %rd9;
	cvta.to.global.u64 	%rd22, %rd8;
	cvt.u64.u32 	%rd23, %r9;
	add.s64 	%rd24, %rd1, %rd23;
	cvt.s64.s32 	%rd25, %rd24;
	add.s64 	%rd26, %rd21, %rd25;
	ld.global.s8 	%rs3, [%rd26];
	setp.gt.s16 	%p6, %rs3, 32;
	cvt.u32.u64 	%r10, %rd24;
	selp.b32 	%r11, -1, %r10, %p6;
	shl.b64 	%rd27, %rd24, 2;
	add.s64 	%rd28, %rd22, %rd27;
	st.global.u32 	[%rd28], %r11;
	add.s64 	%rd29, %rd24, 256;
	cvt.s64.s32 	%rd30, %rd29;
	add.s64 	%rd31, %rd21, %rd30;
	ld.global.s8 	%rs4, [%rd31];
	setp.gt.s16 	%p7, %rs4, 32;
	cvt.u32.u64 	%r12, %rd29;
	selp.b32 	%r13, -1, %r12, %p7;
	st.global.u32 	[%rd28+1024], %r13;
	bra.uni 	$L__BB5_6;
$L__BB5_2:
	cvta.to.global.u64 	%rd3, %rd8;
	cvta.to.global.u64 	%rd4, %rd9;
	mov.u32 	%r2, %tid.x;
	cvt.s64.s32 	%rd5, %rd2;
	cvt.u64.u32 	%rd6, %r2;
	setp.le.s64 	%p2, %rd5, %rd6;
	@%p2 bra 	$L__BB5_4;
	add.s64 	%rd11, %rd1, %rd6;
	cvt.s64.s32 	%rd12, %rd11;
	add.s64 	%rd13, %rd4, %rd12;
	ld.global.s8 	%rs1, [%rd13];
	setp.gt.s16 	%p3, %rs1, 32;
	cvt.u32.u64 	%r3, %rd11;
	selp.b32 	%r4, -1, %r3, %p3;
	shl.b64 	%rd14, %rd11, 2;
	add.s64 	%rd15, %rd3, %rd14;
	st.global.u32 	[%rd15], %r4;
$L__BB5_4:
	cvt.u32.u64 	%r5, %rd6;
	add.s32 	%r6, %r5, 256;
	cvt.u64.u32 	%rd7, %r6;
	setp.le.s64 	%p4, %rd5, %rd7;
	@%p4 bra 	$L__BB5_6;
	add.s64 	%rd16, %rd1, %rd7;
	shl.b64 	%rd17, %rd16, 2;
	cvt.s64.s32 	%rd18, %rd16;
	add.s64 	%rd19, %rd4, %rd18;
	ld.global.s8 	%rs2, [%rd19];
	setp.gt.s16 	%p5, %rs2, 32;
	cvt.u32.u64 	%r7, %rd16;
	selp.b32 	%r8, -1, %r7, %p5;
	add.s64 	%rd20, %rd17, %rd3;
	st.global.u32 	[%rd20], %r8;
$L__BB5_6:
	ret;

}
	// .globl	_ZN3cub18CUB_300001_SM_10006detail8for_each13static_kernelINS2_12policy_hub_t12policy_500_tElN6thrust24THRUST_300001_SM_1000_NS8cuda_cub10__tabulate7functorIPi2NNIiElEEEEvT0_T1_
.visible .entry _ZN3cub18CUB_300001_SM_10006detail8for_each13static_kernelINS2_12policy_hub_t12policy_500_tElN6thrust24THRUST_300001_SM_1000_NS8cuda_cub10__tabulate7functorIPi2NNIiElEEEEvT0_T1_(
	.param .u64 _ZN3cub18CUB_300001_SM_10006detail8for_each13static_kernelINS2_12policy_hub_t12policy_500_tElN6thrust24THRUST_300001_SM_1000_NS8cuda_cub10__tabulate7functorIPi2NNIiElEEEEvT0_T1__param_0,
	.param .align 8 .b8 _ZN3cub18CUB_300001_SM_10006detail8for_each13static_kernelINS2_12policy_hub_t12policy_500_tElN6thrust24THRUST_300001_SM_1000_NS8cuda_cub10__tabulate7functorIPi2NNIiElEEEEvT0_T1__param_1[16]
)
.maxntid 256
{
	.reg .pred 	%p<4>;
	.reg .b32 	%r<18>;
	.reg .b64 	%rd<36>;

	ld.param.u64 	%rd9, [_ZN3cub18CUB_300001_SM_10006detail8for_each13static_kernelINS2_12policy_hub_t12policy_500_tElN6thrust24THRUST_300001_SM_1000_NS8cuda_cub10__tabulate7functorIPi2NNIiElEEEEvT0_T1__param_1+8];
	ld.param.u64 	%rd8, [_ZN3cub18CUB_300001_SM_10006detail8for_each13static_kernelINS2_12policy_hub_t12policy_500_tElN6thrust24THRUST_300001_SM_1000_NS8cuda_cub10__tabulate7functorIPi2NNIiElEEEEvT0_T1__param_1];
	ld.param.u64 	%rd10, [_ZN3cub18CUB_300001_SM_10006detail8for_each13static_kernelINS2_12policy_hub_t12policy_500_tElN6thrust24THRUST_300001_SM_1000_NS8cuda_cub10__tabulate7functorIPi2NNIiElEEEEvT0_T1__param_0];
	mov.u32 	%r1, %ctaid.x;
	mul.wide.u32 	%rd1, %r1, 512;
	sub.s64 	%rd2, %rd10, %rd1;
	setp.lt.s64 	%p1, %rd2, 512;
	@%p1 bra 	$L__BB6_2;
	mov.u32 	%r11, %tid.x;
	cvta.to.global.u64 	%rd23, %rd9;
	cvta.to.global.u64 	%rd24, %rd8;
	cvt.u64.u32 	%rd25, %r11;
	add.s64 	%rd26, %rd1, %rd25;
	cvt.u32.u64 	%r12, %rd26;
	shl.b64 	%rd27, %rd26, 32;
	shr.s64 	%rd28, %rd27, 30;
	add.s64 	%rd29, %rd23, %rd28;
	ld.global.u32 	%r13, [%rd29];
	sub.s32 	%r14, %r12, %r13;
	shl.b64 	%rd30, %rd26, 2;
	add.s64 	%rd31, %rd24, %rd30;
	st.global.u32 	[%rd31], %r14;
	add.s64 	%rd32, %rd26, 256;
	cvt.u32.u64 	%r15, %rd32;
	shl.b64 	%rd33, %rd32, 32;
	shr.s64 	%rd34, %rd33, 30;
	add.s64 	%rd35, %rd23, %rd34;
	ld.global.u32 	%r16, [%rd35];
	sub.s32 	%r17, %r15, %r16;
	st.global.u32 	[%rd31+1024], %r17;
	bra.uni 	$L__BB6_6;
$L__BB6_2:
	cvta.to.global.u64 	%rd3, %rd8;
	cvta.to.global.u64 	%rd4, %rd9;
	mov.u32 	%r2, %tid.x;
	cvt.s64.s32 	%rd5, %rd2;
	cvt.u64.u32 	%rd6, %r2;
	setp.le.s64 	%p2, %rd5, %rd6;
	@%p2 bra 	$L__BB6_4;
	add.s64 	%rd11, %rd1, %rd6;
	cvt.u32.u64 	%r3, %rd11;
	shl.b64 	%rd12, %rd11, 32;
	shr.s64 	%rd13, %rd12, 30;
	add.s64 	%rd14, %rd4, %rd13;
	ld.global.u32 	%r4, [%rd14];
	sub.s32 	%r5, %r3, %r4;
	shl.b64 	%rd15, %rd11, 2;
	add.s64 	%rd16, %rd3, %rd15;
	st.global.u32 	[%rd16], %r5;
$L__BB6_4:
	cvt.u32.u64 	%r6, %rd6;
	add.s32 	%r7, %r6, 256;
	cvt.u64.u32 	%rd7, %r7;
	setp.le.s64 	%p3, %rd5, %rd7;
	@%p3 bra 	$L__BB6_6;
	add.s64 	%rd17, %rd1, %rd7;
	shl.b64 	%rd18, %rd17, 2;
	cvt.u32.u64 	%r8, %rd17;
	shl.b64 	%rd19, %rd17, 32;
	shr.s64 	%rd20, %rd19, 30;
	add.s64 	%rd21, %rd4, %rd20;
	ld.global.u32 	%r9, [%rd21];
	sub.s32 	%r10, %r8, %r9;
	add.s64 	%rd22, %rd18, %rd3;
	st.global.u32 	[%rd22], %r10;
$L__BB6_6:
	ret;

}
	// .globl	_ZN3cub18CUB_300001_SM_10006detail4scan20DeviceScanInitKernelINS0_13ScanTileStateIiLb1EEEEEvT_i
.visible .entry _ZN3cub18CUB_300001_SM_10006detail4scan20DeviceScanInitKernelINS0_13ScanTileStateIiLb1EEEEEvT_i(
	.param .align 8 .b8 _ZN3cub18CUB_300001_SM_10006detail4scan20DeviceScanInitKernelINS0_13ScanTileStateIiLb1EEEEEvT_i_param_0[8],
	.param .u32 _ZN3cub18CUB_300001_SM_10006detail4scan20DeviceScanInitKernelINS0_13ScanTileStateIiLb1EEEEEvT_i_param_1
)
{
	.reg .pred 	%p<5>;
	.reg .b32 	%r<10>;
	.reg .b64 	%rd<7>;

	ld.param.u64 	%rd2, [_ZN3cub18CUB_300001_SM_10006detail4scan20DeviceScanInitKernelINS0_13ScanTileStateIiLb1EEEEEvT_i_param_0];
	ld.param.u32 	%r4, [_ZN3cub18CUB_300001_SM_10006detail4scan20DeviceScanInitKernelINS0_13ScanTileStateIiLb1EEEEEvT_i_param_1];
	cvta.to.global.u64 	%rd1, %rd2;
	mov.u32 	%r1, %ctaid.x;
	mov.u32 	%r5, %ntid.x;
	mov.u32 	%r2, %tid.x;
	mad.lo.s32 	%r3, %r1, %r5, %r2;
	setp.ge.s32 	%p1, %r3, %r4;
	@%p1 bra 	$L__BB7_2;
	mul.wide.s32 	%rd3, %r3, 8;
	add.s64 	%rd4, %rd1, %rd3;
	mov.b32 	%r6, 0;
	mov.b32 	%r7, 99;
	st.global.v2.u32 	[%rd4+256], {%r7, %r6};
$L__BB7_2:
	setp.ne.s32 	%p2, %r1, 0;
	setp.gt.u32 	%p3, %r2, 31;
	or.pred  	%p4, %p2, %p3;
	@%p4 bra 	$L__BB7_4;
	mul.wide.u32 	%rd5, %r2, 8;
	add.s64 	%rd6, %rd1, %rd5;
	mov.b32 	%r9, 0;
	st.global.v2.u32 	[%rd6], {%r9, %r9};
$L__BB7_4:
	ret;

}
	// .globl	_ZN3cub18CUB_300001_SM_10006detail4scan16DeviceScanKernelINS2_10policy_hubIiiijN4cuda3__47maximumIiEEE10Policy1000EPiSB_NS0_13ScanTileStateIiLb1EEES8_NS0_8NullTypeEjiLb0ESE_EEvT0_T1_T2_iT3_T4_T5_
.visible .entry _ZN3cub18CUB_300001_SM_10006detail4scan16DeviceScanKernelINS2_10policy_hubIiiijN4cuda3__47maximumIiEEE10Policy1000EPiSB_NS0_13ScanTileStateIiLb1EEES8_NS0_8NullTypeEjiLb0ESE_EEvT0_T1_T2_iT3_T4_T5_(
	.param .u64 .ptr .align 1 _ZN3cub18CUB_300001_SM_10006detail4scan16DeviceScanKernelINS2_10policy_hubIiiijN4cuda3__47maximumIiEEE10Policy1000EPiSB_NS0_13ScanTileStateIiLb1EEES8_NS0_8NullTypeEjiLb0ESE_EEvT0_T1_T2_iT3_T4_T5__param_0,
	.param .u64 .ptr .align 1 _ZN3cub18CUB_300001_SM_10006detail4scan16DeviceScanKernelINS2_10policy_hubIiiijN4cuda3__47maximumIiEEE10Policy1000EPiSB_NS0_13ScanTileStateIiLb1EEES8_NS0_8NullTypeEjiLb0ESE_EEvT0_T1_T2_iT3_T4_T5__param_1,
	.param .align 8 .b8 _ZN3cub18CUB_300001_SM_10006detail4scan16DeviceScanKernelINS2_10policy_hubIiiijN4cuda3__47maximumIiEEE10Policy1000EPiSB_NS0_13ScanTileStateIiLb1EEES8_NS0_8NullTypeEjiLb0ESE_EEvT0_T1_T2_iT3_T4_T5__param_2[8],
	.param .u32 _ZN3cub18CUB_300001_SM_10006detail4scan16DeviceScanKernelINS2_10policy_hubIiiijN4cuda3__47maximumIiEEE10Policy1000EPiSB_NS0_13ScanTileStateIiLb1EEES8_NS0_8NullTypeEjiLb0ESE_EEvT0_T1_T2_iT3_T4_T5__param_3,
	.param .align 1 .b8 _ZN3cub18CUB_300001_SM_10006detail4scan16DeviceScanKernelINS2_10policy_hubIiiijN4cuda3__47maximumIiEEE10Policy1000EPiSB_NS0_13ScanTileStateIiLb1EEES8_NS0_8NullTypeEjiLb0ESE_EEvT0_T1_T2_iT3_T4_T5__param_4[1],
	.param .align 1 .b8 _ZN3cub18CUB_300001_SM_10006detail4scan16DeviceScanKernelINS2_10policy_hubIiiijN4cuda3__47maximumIiEEE10Policy1000EPiSB_NS0_13ScanTileStateIiLb1EEES8_NS0_8NullTypeEjiLb0ESE_EEvT0_T1_T2_iT3_T4_T5__param_5[1],
	.param .u32 _ZN3cub18CUB_300001_SM_10006detail4scan16DeviceScanKernelINS2_10policy_hubIiiijN4cuda3__47maximumIiEEE10Policy1000EPiSB_NS0_13ScanTileStateIiLb1EEES8_NS0_8NullTypeEjiLb0ESE_EEvT0_T1_T2_iT3_T4_T5__param_6
)
.maxntid 128
{
	.reg .pred 	%p<159>;
	.reg .b32 	%r<1015>;
	.reg .b64 	%rd<55>;
	// demoted variable
	.shared .align 16 .b8 _ZZN3cub18CUB_300001_SM_10006detail4scan16DeviceScanKernelINS2_10policy_hubIiiijN4cuda3__47maximumIiEEE10Policy1000EPiSB_NS0_13ScanTileStateIiLb1EEES8_NS0_8NullTypeEjiLb0ESE_EEvT0_T1_T2_iT3_T4_T5_E12temp_storage[12304];
	ld.param.u64 	%rd3, [_ZN3cub18CUB_300001_SM_10006detail4scan16DeviceScanKernelINS2_10policy_hubIiiijN4cuda3__47maximumIiEEE10Policy1000EPiSB_NS0_13ScanTileStateIiLb1EEES8_NS0_8NullTypeEjiLb0ESE_EEvT0_T1_T2_iT3_T4_T5__param_2];
	ld.param.u64 	%rd17, [_ZN3cub18CUB_300001_SM_10006detail4scan16DeviceScanKernelINS2_10policy_hubIiiijN4cuda3__47maximumIiEEE10Policy1000EPiSB_NS0_13ScanTileStateIiLb1EEES8_NS0_8NullTypeEjiLb0ESE_EEvT0_T1_T2_iT3_T4_T5__param_0];
	ld.param.u64 	%rd16, [_ZN3cub18CUB_300001_SM_10006detail4scan16DeviceScanKernelINS2_10policy_hubIiiijN4cuda3__47maximumIiEEE10Policy1000EPiSB_NS0_13ScanTileStateIiLb1EEES8_NS0_8NullTypeEjiLb0ESE_EEvT0_T1_T2_iT3_T4_T5__param_1];
	ld.param.u32 	%r376, [_ZN3cub18CUB_300001_SM_10006detail4scan16DeviceScanKernelINS2_10policy_hubIiiijN4cuda3__47maximumIiEEE10Policy1000EPiSB_NS0_13ScanTileStateIiLb1EEES8_NS0_8NullTypeEjiLb0ESE_EEvT0_T1_T2_iT3_T4_T5__param_3];
	ld.param.u32 	%r377, [_ZN3cub18CUB_300001_SM_10006detail4scan16DeviceScanKernelINS2_10policy_hubIiiijN4cuda3__47maximumIiEEE10Policy1000EPiSB_NS0_13ScanTileStateIiLb1EEES8_NS0_8NullTypeEjiLb0ESE_EEvT0_T1_T2_iT3_T4_T5__param_6];
	cvta.to.global.u64 	%rd1, %rd16;
	cvta.to.global.u64 	%rd2, %rd17;
	mov.u32 	%r378, %ctaid.x;
	add.s32 	%r1, %r376, %r378;
	mul.lo.s32 	%r2, %r1, 3072;
	sub.s32 	%r3, %r377, %r2;
	setp.lt.u32 	%p1, %r3, 3073;
	@%p1 bra 	$L__BB8_35;
	cvt.u64.u32 	%rd36, %r2;
	mov.u32 	%r4, %tid.x;
	and.b32  	%r632, %r4, 31;
	and.b32  	%r633, %r4, 992;
	mul.lo.s32 	%r634, %r633, 24;
	or.b32  	%r635, %r634, %r632;
	cvt.u64.u32 	%rd37, %r635;
	add.s64 	%rd4, %rd37, %rd36;
	shl.b64 	%rd38, %rd4, 2;
	add.s64 	%rd39, %rd2, %rd38;
	ld.global.u32 	%r636, [%rd39];
	ld.global.u32 	%r637, [%rd39+128];
	ld.global.u32 	%r638, [%rd39+256];
	ld.global.u32 	%r639, [%rd39+384];
	ld.global.u32 	%r640, [%rd39+512];
	ld.global.u32 	%r641, [%rd39+640];
	ld.global.u32 	%r642, [%rd39+768];
	ld.global.u32 	%r643, [%rd39+896];
	ld.global.u32 	%r644, [%rd39+1024];
	ld.global.u32 	%r645, [%rd39+1152];
	ld.global.u32 	%r646, [%rd39+1280];
	ld.global.u32 	%r647, [%rd39+1408];
	ld.global.u32 	%r648, [%rd39+1536];
	ld.global.u32 	%r649, [%rd39+1664];
	ld.global.u32 	%r650, [%rd39+1792];
	ld.global.u32 	%r651, [%rd39+1920];
	ld.global.u32 	%r652, [%rd39+2048];
	ld.global.u32 	%r653, [%rd39+2176];
	ld.global.u32 	%r654, [%rd39+2304];
	ld.global.u32 	%r655, [%rd39+2432];
	ld.global.u32 	%r656, [%rd39+2560];
	ld.global.u32 	%r657, [%rd39+2688];
	ld.global.u32 	%r658, [%rd39+2816];
	ld.global.u32 	%r659, [%rd39+2944];
	// begin inline asm
	mov.u32 %r631, %laneid;
	// end inline asm
	shr.u32 	%r6, %r4, 5;
	mad.lo.s32 	%r660, %r6, 768, %r631;
	shl.b32 	%r661, %r660, 2;
	mov.u32 	%r662, _ZZN3cub18CUB_300001_SM_10006detail4scan16DeviceScanKernelINS2_10policy_hubIiiijN4cuda3__47maximumIiEEE10Policy1000EPiSB_NS0_13ScanTileStateIiLb1EEES8_NS0_8NullTypeEjiLb0ESE_EEvT0_T1_T2_iT3_T4_T5_E12temp_storage;
	add.s32 	%r7, %r662, %r661;
	st.shared.u32 	[%r7], %r636;
	st.shared.u32 	[%r7+128], %r637;
	st.shared.u32 	[%r7+256], %r638;
	st.shared.u32 	[%r7+384], %r639;
	st.shared.u32 	[%r7+512], %r640;
	st.shared.u32 	[%r7+640], %r641;
	st.shared.u32 	[%r7+768], %r642;
	st.shared.u32 	[%r7+896], %r643;
	st.shared.u32 	[%r7+1024], %r644;
	st.shared.u32 	[%r7+1152], %r645;
	st.shared.u32 	[%r7+1280], %r646;
	st.shared.u32 	[%r7+1408], %r647;
	st.shared.u32 	[%r7+1536], %r648;
	st.shared.u32 	[%r7+1664], %r649;
	st.shared.u32 	[%r7+1792], %r650;
	st.shared.u32 	[%r7+1920], %r651;
	st.shared.u32 	[%r7+2048], %r652;
	st.shared.u32 	[%r7+2176], %r653;
	st.shared.u32 	[%r7+2304], %r654;
	st.shared.u32 	[%r7+2432], %r655;
	st.shared.u32 	[%r7+2560], %r656;
	st.shared.u32 	[%r7+2688], %r657;
	st.shared.u32 	[%r7+2816], %r658;
	st.shared.u32 	[%r7+2944], %r659;
	bar.warp.sync 	-1;
	mad.lo.s32 	%r8, %r631, 92, %r7;
	ld.shared.v4.u32 	{%r9, %r10, %r11, %r12}, [%r8];
	ld.shared.v4.u32 	{%r13, %r14, %r15, %r16}, [%r8+16];
	ld.shared.v4.u32 	{%r17, %r18, %r19, %r20}, [%r8+32];
	ld.shared.v4.u32 	{%r21, %r22, %r23, %r24}, [%r8+48];
	ld.shared.v4.u32 	{%r25, %r26, %r27, %r28}, [%r8+64];
	ld.shared.v4.u32 	{%r29, %r30, %r31, %r32}, [%r8+80];
	bar.sync 	0;
	setp.ne.s32 	%p105, %r1, 0;
	@%p105 bra 	$L__BB8_6;
	max.s32 	%r860, %r9, %r10;
	max.s32 	%r861, %r860, %r11;
	max.s32 	%r862, %r12, %r13;
	max.s32 	%r863, %r862, %r14;
	max.s32 	%r864, %r15, %r16;
	max.s32 	%r865, %r864, %r17;
	max.s32 	%r866, %r18, %r19;
	max.s32 	%r867, %r866, %r20;
	max.s32 	%r868, %r21, %r22;
	max.s32 	%r869, %r868, %r23;
	max.s32 	%r870, %r24, %r25;
	max.s32 	%r871, %r870, %r26;
	max.s32 	%r872, %r27, %r28;
	max.s32 	%r873, %r872, %r29;
	max.s32 	%r874, %r30, %r31;
	max.s32 	%r875, %r874, %r32;
	max.s32 	%r876, %r861, %r863;
	max.s32 	%r877, %r876, %r865;
	max.s32 	%r878, %r867, %r869;
	max.s32 	%r879, %r878, %r871;
	max.s32 	%r880, %r873, %r875;
	max.s32 	%r881, %r877, %r879;
	max.s32 	%r831, %r881, %r880;
	mov.b32 	%r857, 1;
	mov.b32 	%r858, 0;
	mov.b32 	%r859, -1;
	// begin inline asm
	shfl.sync.up.b32 %r830, %r831, %r857, %r858, %r859;
	// end inline asm
	max.s32 	%r882, %r830, %r831;
	setp.lt.s32 	%p147, %r631, 1;
	selp.b32 	%r836, %r831, %r882, %p147;
	mov.b32 	%r837, 2;
	// begin inline asm
	shfl.sync.up.b32 %r835, %r836, %r837, %r858, %r859;
	// end inline asm
	max.s32 	%r883, %r835, %r836;
	setp.lt.s32 	%p148, %r631, 2;
	selp.b32 	%r841, %r836, %r883, %p148;
	mov.b32 	%r842, 4;
	// begin inline asm
	shfl.sync.up.b32 %r840, %r841, %r842, %r858, %r859;
	// end inline asm
	max.s32 	%r884, %r840, %r841;
	setp.lt.s32 	%p149, %r631, 4;
	selp.b32 	%r846, %r841, %r884, %p149;
	mov.b32 	%r847, 8;
	// begin inline asm
	shfl.sync.up.b32 %r845, %r846, %r847, %r858, %r859;
	// end inline asm
	max.s32 	%r885, %r845, %r846;
	setp.lt.s32 	%p150, %r631, 8;
	selp.b32 	%r851, %r846, %r885, %p150;
	mov.b32 	%r852, 16;
	// begin inline asm
	shfl.sync.up.b32 %r850, %r851, %r852, %r858, %r859;
	// end inline asm
	max.s32 	%r33, %r850, %r851;
	setp.lt.s32 	%p151, %r631, 16;
	selp.b32 	%r856, %r851, %r33, %p151;
	// begin inline asm
	shfl.sync.up.b32 %r855, %r856, %r857, %r858, %r859;
	// end inline asm
	setp.ne.s32 	%p152, %r631, 31;
	@%p152 bra 	$L__BB8_4;
	shl.b32 	%r886, %r6, 2;
	add.s32 	%r888, %r662, %r886;
	st.shared.u32 	[%r888+16], %r33;
$L__BB8_4:
	bar.sync 	0;
	ld.shared.v4.u32 	{%r889, %r890, %r891, %r892}, [_ZZN3cub18CUB_300001_SM_10006detail4scan16DeviceScanKernelINS2_10policy_hubIiiijN4cuda3__47maximumIiEEE10Policy1000EPiSB_NS0_13ScanTileStateIiLb1EEES8_NS0_8NullTypeEjiLb0ESE_EEvT0_T1_T2_iT3_T4_T5_E12temp_storage+16];
	max.s32 	%r893, %r889, %r890;
	setp.eq.s32 	%p153, %r6, 2;
	selp.b32 	%r894, %r893, %r889, %p153;
	max.s32 	%r895, %r893, %r891;
	setp.eq.s32 	%p154, %r6, 3;
	selp.b32 	%r896, %r895, %r894, %p154;
	max.s32 	%r35, %r895, %r892;
	setp.lt.u32 	%p155, %r4, 32;
	max.s32 	%r897, %r896, %r855;
	setp.eq.s32 	%p156, %r631, 0;
	selp.b32 	%r898, %r896, %r897, %p156;
	selp.b32 	%r899, %r855, %r898, %p155;
	setp.ne.s32 	%p157, %r4, 0;
	setp.eq.s32 	%p158, %r4, 0;
	max.s32 	%r958, %r899, %r9;
	selp.b32 	%r900, %r9, %r958, %p158;
	max.s32 	%r957, %r900, %r10;
	max.s32 	%r956, %r957, %r11;
	max.s32 	%r955, %r956, %r12;
	max.s32 	%r954, %r955, %r13;
	max.s32 	%r953, %r954, %r14;
	max.s32 	%r952, %r953, %r15;
	max.s32 	%r951, %r952, %r16;
	max.s32 	%r950, %r951, %r17;
	max.s32 	%r949, %r950, %r18;
	max.s32 	%r948, %r949, %r19;
	max.s32 	%r947, %r948, %r20;
	max.s32 	%r946, %r947, %r21;
	max.s32 	%r945, %r946, %r22;
	max.s32 	%r944, %r945, %r23;
	max.s32 	%r943, %r944, %r24;
	max.s32 	%r942, %r943, %r25;
	max.s32 	%r941, %r942, %r26;
	max.s32 	%r940, %r941, %r27;
	max.s32 	%r939, %r940, %r28;
	max.s32 	%r938, %r939, %r29;
	max.s32 	%r937, %r938, %r30;
	max.s32 	%r936, %r937, %r31;
	max.s32 	%r935, %r936, %r32;
	@%p157 bra 	$L__BB8_34;
	add.s64 	%rd51, %rd3, 256;
	mov.b32 	%r901, 101;
	// begin inline asm
	st.relaxed.gpu.v2.u32 [%rd51], {%r901, %r35};
	// end inline asm
	mov.u32 	%r958, %r9;
	bra.uni 	$L__BB8_34;
$L__BB8_6:
	max.s32 	%r693, %r9, %r10;
	max.s32 	%r694, %r693, %r11;
	max.s32 	%r695, %r12, %r13;
	max.s32 	%r696, %r695, %r14;
	max.s32 	%r697, %r15, %r16;
	max.s32 	%r698, %r697, %r17;
	max.s32 	%r699, %r18, %r19;
	max.s32 	%r700, %r699, %r20;
	max.s32 	%r701, %r21, %r22;
	max.s32 	%r702, %r701, %r23;
	max.s32 	%r703, %r24, %r25;
	max.s32 	%r704, %r703, %r26;
	max.s32 	%r705, %r27, %r28;
	max.s32 	%r706, %r705, %r29;
	max.s32 	%r707, %r30, %r31;
	max.s32 	%r708, %r707, %r32;
	max.s32 	%r709, %r694, %r696;
	max.s32 	%r710, %r709, %r698;
	max.s32 	%r711, %r700, %r702;
	max.s32 	%r712, %r711, %r704;
	max.s32 	%r713, %r706, %r708;
	max.s32 	%r714, %r710, %r712;
	max.s32 	%r664, %r714, %r713;
	mov.b32 	%r690, 1;
	mov.b32 	%r691, 0;
	mov.b32 	%r692, -1;
	// begin inline asm
	shfl.sync.up.b32 %r663, %r664, %r690, %r691, %r692;
	// end inline asm
	max.s32 	%r715, %r663, %r664;
	setp.lt.s32 	%p106, %r631, 1;
	selp.b32 	%r669, %r664, %r715, %p106;
	mov.b32 	%r670, 2;
	// begin inline asm
	shfl.sync.up.b32 %r668, %r669, %r670, %r691, %r692;
	// end inline asm
	max.s32 	%r716, %r668, %r669;
	setp.lt.s32 	%p107, %r631, 2;
	selp.b32 	%r674, %r669, %r716, %p107;
	mov.b32 	%r675, 4;
	// begin inline asm
	shfl.sync.up.b32 %r673, %r674, %r675, %r691, %r692;
	// end inline asm
	max.s32 	%r717, %r673, %r674;
	setp.lt.s32 	%p108, %r631, 4;
	selp.b32 	%r679, %r674, %r717, %p108;
	mov.b32 	%r680, 8;
	// begin inline asm
	shfl.sync.up.b32 %r678, %r679, %r680, %r691, %r692;
	// end inline asm
	max.s32 	%r718, %r678, %r679;
	setp.lt.s32 	%p109, %r631, 8;
	selp.b32 	%r684, %r679, %r718, %p109;
	mov.b32 	%r685, 16;
	// begin inline asm
	shfl.sync.up.b32 %r683, %r684, %r685, %r691, %r692;
	// end inline asm
	max.s32 	%r60, %r683, %r684;
	setp.lt.s32 	%p110, %r631, 16;
	selp.b32 	%r689, %r684, %r60, %p110;
	// begin inline asm
	shfl.sync.up.b32 %r688, %r689, %r690, %r691, %r692;
	// end inline asm
	setp.ne.s32 	%p111, %r631, 31;
	@%p111 bra 	$L__BB8_8;
	shl.b32 	%r719, %r6, 2;
	add.s32 	%r721, %r662, %r719;
	st.shared.u32 	[%r721+16], %r60;
$L__BB8_8:
	bar.sync 	0;
	ld.shared.v4.u32 	{%r722, %r723, %r724, %r725}, [_ZZN3cub18CUB_300001_SM_10006detail4scan16DeviceScanKernelINS2_10policy_hubIiiijN4cuda3__47maximumIiEEE10Policy1000EPiSB_NS0_13ScanTileStateIiLb1EEES8_NS0_8NullTypeEjiLb0ESE_EEvT0_T1_T2_iT3_T4_T5_E12temp_storage+16];
	max.s32 	%r726, %r722, %r723;
	setp.eq.s32 	%p112, %r6, 2;
	selp.b32 	%r727, %r726, %r722, %p112;
	max.s32 	%r728, %r726, %r724;
	setp.eq.s32 	%p113, %r6, 3;
	selp.b32 	%r729, %r728, %r727, %p113;
	max.s32 	%r62, %r728, %r725;
	setp.gt.u32 	%p114, %r4, 31;
	setp.lt.u32 	%p115, %r4, 32;
	max.s32 	%r730, %r729, %r688;
	setp.eq.s32 	%p116, %r631, 0;
	selp.b32 	%r934, %r729, %r730, %p116;
	selp.b32 	%r64, %r688, %r934, %p115;
	@%p114 bra 	$L__BB8_33;
	setp.ne.s32 	%p117, %r4, 0;
	mul.wide.s32 	%rd40, %r1, 8;
	add.s64 	%rd5, %rd3, %rd40;
	@%p117 bra 	$L__BB8_11;
	st.shared.u32 	[_ZZN3cub18CUB_300001_SM_10006detail4scan16DeviceScanKernelINS2_10policy_hubIiiijN4cuda3__47maximumIiEEE10Policy1000EPiSB_NS0_13ScanTileStateIiLb1EEES8_NS0_8NullTypeEjiLb0ESE_EEvT0_T1_T2_iT3_T4_T5_E12temp_storage+12], %r62;
	add.s64 	%rd41, %rd5, 256;
	mov.b32 	%r731, 100;
	// begin inline asm
	st.relaxed.gpu.v2.u32 [%rd41], {%r731, %r62};
	// end inline asm
$L__BB8_11:
	not.b32 	%r733, %r4;
	add.s32 	%r931, %r1, %r733;
	mov.u32 	%r66, %nctaid.x;
	setp.gt.u32 	%p118, %r66, 499;
	@%p118 bra 	$L__BB8_13;
	membar.cta;
	bra.uni 	$L__BB8_14;
$L__BB8_13:
	mov.b32 	%r734, 1245;
	// begin inline asm
	nanosleep.u32 %r734;
	// end inline asm
$L__BB8_14:
	mul.wide.s32 	%rd43, %r931, 8;
	add.s64 	%rd44, %rd3, %rd43;
	add.s64 	%rd42, %rd44, 256;
	// begin inline asm
	ld.relaxed.gpu.v2.u32 {%r932, %r928}, [%rd42];
	// end inline asm
$L__BB8_15:
	setp.eq.s32 	%p119, %r932, 99;
	mov.b32 	%r737, -1;
	vote.sync.any.pred 	%p120, %p119, %r737;
	not.pred 	%p121, %p120;
	@%p121 bra 	$L__BB8_20;
	setp.gt.u32 	%p146, %r66, 499;
	@%p146 bra 	$L__BB8_18;
	membar.cta;
	bra.uni 	$L__BB8_19;
$L__BB8_18:
	mov.b32 	%r827, 648;
	// begin inline asm
	nanosleep.u32 %r827;
	// end inline asm
$L__BB8_19:
	// begin inline asm
	ld.relaxed.gpu.v2.u32 {%r932, %r928}, [%rd42];
	// end inline asm
	bra.uni 	$L__BB8_15;
$L__BB8_20:
	setp.eq.s32 	%p122, %r932, 101;
	mov.b32 	%r764, -1;
	vote.sync.ballot.b32 	%r765, %p122, %r764;
	// begin inline asm
	mov.u32 %r739, %lanemask_ge;
	// end inline asm
	and.b32  	%r766, %r765, %r739;
	or.b32  	%r767, %r766, -2147483648;
	add.s32 	%r768, %r767, -1;
	not.b32 	%r769, %r767;
	and.b32  	%r770, %r769, %r768;
	popc.b32 	%r743, %r770;
	mov.b32 	%r742, 1;
	// begin inline asm
	shfl.sync.down.b32 %r740, %r928, %r742, %r743, %r764;
	// end inline asm
	setp.lt.s32 	%p124, %r631, %r743;
	max.s32 	%r771, %r740, %r928;
	selp.b32 	%r746, %r771, %r928, %p124;
	mov.b32 	%r747, 2;
	// begin inline asm
	shfl.sync.down.b32 %r745, %r746, %r747, %r743, %r764;
	// end inline asm
	add.s32 	%r76, %r631, 2;
	setp.gt.s32 	%p125, %r76, %r743;
	max.s32 	%r772, %r745, %r746;
	selp.b32 	%r751, %r746, %r772, %p125;
	mov.b32 	%r752, 4;
	// begin inline asm
	shfl.sync.down.b32 %r750, %r751, %r752, %r743, %r764;
	// end inline asm
	add.s32 	%r77, %r631, 4;
	setp.gt.s32 	%p126, %r77, %r743;
	max.s32 	%r773, %r750, %r751;
	selp.b32 	%r756, %r751, %r773, %p126;
	mov.b32 	%r757, 8;
	// begin inline asm
	shfl.sync.down.b32 %r755, %r756, %r757, %r743, %r764;
	// end inline asm
	add.s32 	%r78, %r631, 8;
	setp.gt.s32 	%p127, %r78, %r743;
	max.s32 	%r774, %r755, %r756;
	selp.b32 	%r761, %r756, %r774, %p127;
	mov.b32 	%r762, 16;
	// begin inline asm
	shfl.sync.down.b32 %r760, %r761, %r762, %r743, %r764;
	// end inline asm
	add.s32 	%r79, %r631, 16;
	setp.gt.s32 	%p128, %r79, %r743;
	max.s32 	%r775, %r760, %r761;
	selp.b32 	%r930, %r761, %r775, %p128;
	add.s64 	%rd7, %rd3, 256;
$L__BB8_21:
	setp.ne.s32 	%p129, %r932, 101;
	mov.b32 	%r776, -1;
	vote.sync.all.pred 	%p130, %p129, %r776;
	not.pred 	%p131, %p130;
	@%p131 bra 	$L__BB8_29;
	mul.wide.s32 	%rd47, %r931, 8;
	add.s64 	%rd48, %rd7, %rd47;
	add.s64 	%rd46, %rd48, -256;
	// begin inline asm
	ld.relaxed.gpu.v2.u32 {%r932, %r933}, [%rd46];
	// end inline asm
$L__BB8_23:
	setp.eq.s32 	%p135, %r932, 99;
	mov.b32 	%r785, -1;
	vote.sync.any.pred 	%p136, %p135, %r785;
	not.pred 	%p137, %p136;
	@%p137 bra 	$L__BB8_28;
	setp.gt.u32 	%p145, %r66, 499;
	@%p145 bra 	$L__BB8_26;
	membar.cta;
	bra.uni 	$L__BB8_27;
$L__BB8_26:
	mov.b32 	%r824, 648;
	// begin inline asm
	nanosleep.u32 %r824;
	// end inline asm
$L__BB8_27:
	// begin inline asm
	ld.relaxed.gpu.v2.u32 {%r932, %r933}, [%rd46];
	// end inline asm
	bra.uni 	$L__BB8_23;
$L__BB8_28:
	setp.eq.s32 	%p138, %r932, 101;
	mov.b32 	%r811, -1;
	vote.sync.ballot.b32 	%r812, %p138, %r811;
	and.b32  	%r813, %r812, %r739;
	or.b32  	%r814, %r813, -2147483648;
	add.s32 	%r815, %r814, -1;
	not.b32 	%r816, %r814;
	and.b32  	%r817, %r816, %r815;
	popc.b32 	%r790, %r817;
	mov.b32 	%r789, 1;
	// begin inline asm
	shfl.sync.down.b32 %r787, %r933, %r789, %r790, %r811;
	// end inline asm
	setp.lt.s32 	%p140, %r631, %r790;
	max.s32 	%r818, %r787, %r933;
	selp.b32 	%r793, %r818, %r933, %p140;
	mov.b32 	%r794, 2;
	// begin inline asm
	shfl.sync.down.b32 %r792, %r793, %r794, %r790, %r811;
	// end inline asm
	setp.gt.s32 	%p141, %r76, %r790;
	max.s32 	%r819, %r792, %r793;
	selp.b32 	%r798, %r793, %r819, %p141;
	mov.b32 	%r799, 4;
	// begin inline asm
	shfl.sync.down.b32 %r797, %r798, %r799, %r790, %r811;
	// end inline asm
	setp.gt.s32 	%p142, %r77, %r790;
	max.s32 	%r820, %r797, %r798;
	selp.b32 	%r803, %r798, %r820, %p142;
	mov.b32 	%r804, 8;
	// begin inline asm
	shfl.sync.down.b32 %r802, %r803, %r804, %r790, %r811;
	// end inline asm
	setp.gt.s32 	%p143, %r78, %r790;
	max.s32 	%r821, %r802, %r803;
	selp.b32 	%r808, %r803, %r821, %p143;
	mov.b32 	%r809, 16;
	// begin inline asm
	shfl.sync.down.b32 %r807, %r808, %r809, %r790, %r811;
	// end inline asm
	setp.gt.s32 	%p144, %r79, %r790;
	max.s32 	%r822, %r807, %r808;
	selp.b32 	%r823, %r808, %r822, %p144;
	max.s32 	%r930, %r823, %r930;
	add.s32 	%r931, %r931, -32;
	bra.uni 	$L__BB8_21;
$L__BB8_29:
	setp.ne.s32 	%p132, %r4, 0;
	@%p132 bra 	$L__BB8_31;
	max.s32 	%r779, %r930, %r62;
	add.s64 	%rd45, %rd5, 256;
	mov.b32 	%r778, 101;
	// begin inline asm
	st.relaxed.gpu.v2.u32 [%rd45], {%r778, %r779};
	// end inline asm
	st.shared.u32 	[_ZZN3cub18CUB_300001_SM_10006detail4scan16DeviceScanKernelINS2_10policy_hubIiiijN4cuda3__47maximumIiEEE10Policy1000EPiSB_NS0_13ScanTileStateIiLb1EEES8_NS0_8NullTypeEjiLb0ESE_EEvT0_T1_T2_iT3_T4_T5_E12temp_storage+4], %r930;
	st.shared.u32 	[_ZZN3cub18CUB_300001_SM_10006detail4scan16DeviceScanKernelINS2_10policy_hubIiiijN4cuda3__47maximumIiEEE10Policy1000EPiSB_NS0_13ScanTileStateIiLb1EEES8_NS0_8NullTypeEjiLb0ESE_EEvT0_T1_T2_iT3_T4_T5_E12temp_storage+8], %r779;
$L__BB8_31:
	setp.ne.s32 	%p133, %r631, 0;
	mov.u32 	%r934, %r64;
	@%p133 bra 	$L__BB8_33;
	st.shared.u32 	[_ZZN3cub18CUB_300001_SM_10006detail4scan16DeviceScanKernelINS2_10policy_hubIiiijN4cuda3__47maximumIiEEE10Policy1000EPiSB_NS0_13ScanTileStateIiLb1EEES8_NS0_8NullTypeEjiLb0ESE_EEvT0_T1_T2_iT3_T4_T5_E12temp_storage+36], %r930;
	mov.u32 	%r934, %r930;
$L__BB8_33:
	bar.sync 	0;
	ld.shared.u32 	%r780, [_ZZN3cub18CUB_300001_SM_10006detail4scan16DeviceScanKernelINS2_10policy_hubIiiijN4cuda3__47maximumIiEEE10Policy1000EPiSB_NS0_13ScanTileStateIiLb1EEES8_NS0_8NullTypeEjiLb0ESE_EEvT0_T1_T2_iT3_T4_T5_E12temp_storage+36];
	setp.eq.s32 	%p134, %r4, 0;
	max.s32 	%r781, %r780, %r934;
	selp.b32 	%r782, %r934, %r781, %p134;
	max.s32 	%r958, %r782, %r9;
	max.s32 	%r957, %r958, %r10;
	max.s32 	%r956, %r957, %r11;
	max.s32 	%r955, %r956, %r12;
	max.s32 	%r954, %r955, %r13;
	max.s32 	%r953, %r954, %r14;
	max.s32 	%r952, %r953, %r15;
	max.s32 	%r951, %r952, %r16;
	max.s32 	%r950, %r951, %r17;
	max.s32 	%r949, %r950, %r18;
	max.s32 	%r948, %r949, %r19;
	max.s32 	%r947, %r948, %r20;
	max.s32 	%r946, %r947, %r21;
	max.s32 	%r945, %r946, %r22;
	max.s32 	%r944, %r945, %r23;
	max.s32 	%r943, %r944, %r24;
	max.s32 	%r942, %r943, %r25;
	max.s32 	%r941, %r942, %r26;
	max.s32 	%r940, %r941, %r27;
	max.s32 	%r939, %r940, %r28;
	max.s32 	%r938, %r939, %r29;
	max.s32 	%r937, %r938, %r30;
	max.s32 	%r936, %r937, %r31;
	max.s32 	%r935, %r936, %r32;
$L__BB8_34:
	bar.sync 	0;
	st.shared.v4.u32 	[%r8], {%r958, %r957, %r956, %r955};
	st.shared.v4.u32 	[%r8+16], {%r954, %r953, %r952, %r951};
	st.shared.v4.u32 	[%r8+32], {%r950, %r949, %r948, %r947};
	st.shared.v4.u32 	[%r8+48], {%r946, %r945, %r944, %r943};
	st.shared.v4.u32 	[%r8+64], {%r942, %r941, %r940, %r939};
	st.shared.v4.u32 	[%r8+80], {%r938, %r937, %r936, %r935};
	bar.warp.sync 	-1;
	ld.shared.u32 	%r903, [%r7];
	ld.shared.u32 	%r904, [%r7+128];
	ld.shared.u32 	%r905, [%r7+256];
	ld.shared.u32 	%r906, [%r7+384];
	ld.shared.u32 	%r907, [%r7+512];
	ld.shared.u32 	%r908, [%r7+640];
	ld.shared.u32 	%r909, [%r7+768];
	ld.shared.u32 	%r910, [%r7+896];
	ld.shared.u32 	%r911, [%r7+1024];
	ld.shared.u32 	%r912, [%r7+1152];
	ld.shared.u32 	%r913, [%r7+1280];
	ld.shared.u32 	%r914, [%r7+1408];
	ld.shared.u32 	%r915, [%r7+1536];
	ld.shared.u32 	%r916, [%r7+1664];
	ld.shared.u32 	%r917, [%r7+1792];
	ld.shared.u32 	%r918, [%r7+1920];
	ld.shared.u32 	%r919, [%r7+2048];
	ld.shared.u32 	%r920, [%r7+2176];
	ld.shared.u32 	%r921, [%r7+2304];
	ld.shared.u32 	%r922, [%r7+2432];
	ld.shared.u32 	%r923, [%r7+2560];
	ld.shared.u32 	%r924, [%r7+2688];
	ld.shared.u32 	%r925, [%r7+2816];
	ld.shared.u32 	%r926, [%r7+2944];
	add.s64 	%rd53, %rd1, %rd38;
	st.global.u32 	[%rd53], %r903;
	st.global.u32 	[%rd53+128], %r904;
	st.global.u32 	[%rd53+256], %r905;
	st.global.u32 	[%rd53+384], %r906;
	st.global.u32 	[%rd53+512], %r907;
	st.global.u32 	[%rd53+640], %r908;
	st.global.u32 	[%rd53+768], %r909;
	st.global.u32 	[%rd53+896], %r910;
	st.global.u32 	[%rd53+1024], %r911;
	st.global.u32 	[%rd53+1152], %r912;
	st.global.u32 	[%rd53+1280], %r913;
	st.global.u32 	[%rd53+1408], %r914;
	st.global.u32 	[%rd53+1536], %r915;
	st.global.u32 	[%rd53+1664], %r916;
	st.global.u32 	[%rd53+1792], %r917;
	st.global.u32 	[%rd53+1920], %r918;
	st.global.u32 	[%rd53+2048], %r919;
	st.global.u32 	[%rd53+2176], %r920;
	st.global.u32 	[%rd53+2304], %r921;
	st.global.u32 	[%rd53+2432], %r922;
	st.global.u32 	[%rd53+2560], %r923;
	st.global.u32 	[%rd53+2688], %r924;
	st.global.u32 	[%rd53+2816], %r925;
	st.global.u32 	[%rd53+2944], %r926;
	bra.uni 	$L__BB8_166;
$L__BB8_35:
	setp.eq.s32 	%p2, %r3, 0;
	@%p2 bra 	$L__BB8_166;
	cvt.u64.u32 	%rd9, %r2;
	mul.wide.u32 	%rd18, %r2, 4;
	add.s64 	%rd19, %rd2, %rd18;
	mov.u32 	%r143, %tid.x;
	ld.global.u32 	%r982, [%rd19];
	and.b32  	%r379, %r143, 31;
	and.b32  	%r380, %r143, 992;
	mul.lo.s32 	%r381, %r380, 24;
	or.b32  	%r145, %r381, %r379;
	setp.ge.u32 	%p3, %r145, %r3;
	shl.b32 	%r382, %r145, 2;
	cvt.u64.u32 	%rd20, %r382;
	add.s64 	%rd10, %rd19, %rd20;
	mov.u32 	%r959, %r982;
	@%p3 bra 	$L__BB8_38;
	ld.global.u32 	%r959, [%rd10];
$L__BB8_38:
	add.s32 	%r148, %r145, 32;
	setp.ge.u32 	%p4, %r148, %r3;
	mov.u32 	%r960, %r982;
	@%p4 bra 	$L__BB8_40;
	ld.global.u32 	%r960, [%rd10+128];
$L__BB8_40:
	add.s32 	%r151, %r145, 64;
	setp.ge.u32 	%p5, %r151, %r3;
	mov.u32 	%r961, %r982;
	@%p5 bra 	$L__BB8_42;
	ld.global.u32 	%r961, [%rd10+256];
$L__BB8_42:
	add.s32 	%r154, %r145, 96;
	setp.ge.u32 	%p6, %r154, %r3;
	mov.u32 	%r962, %r982;
	@%p6 bra 	$L__BB8_44;
	ld.global.u32 	%r962, [%rd10+384];
$L__BB8_44:
	add.s32 	%r157, %r145, 128;
	setp.ge.u32 	%p7, %r157, %r3;
	mov.u32 	%r963, %r982;
	@%p7 bra 	$L__BB8_46;
	ld.global.u32 	%r963, [%rd10+512];
$L__BB8_46:
	add.s32 	%r160, %r145, 160;
	setp.ge.u32 	%p8, %r160, %r3;
	mov.u32 	%r964, %r982;
	@%p8 bra 	$L__BB8_48;
	ld.global.u32 	%r964, [%rd10+640];
$L__BB8_48:
	add.s32 	%r163, %r145, 192;
	setp.ge.u32 	%p9, %r163, %r3;
	mov.u32 	%r965, %r982;
	@%p9 bra 	$L__BB8_50;
	ld.global.u32 	%r965, [%rd10+768];
$L__BB8_50:
	add.s32 	%r166, %r145, 224;
	setp.ge.u32 	%p10, %r166, %r3;
	mov.u32 	%r966, %r982;
	@%p10 bra 	$L__BB8_52;
	ld.global.u32 	%r966, [%rd10+896];
$L__BB8_52:
	add.s32 	%r169, %r145, 256;
	setp.ge.u32 	%p11, %r169, %r3;
	mov.u32 	%r967, %r982;
	@%p11 bra 	$L__BB8_54;
	ld.global.u32 	%r967, [%rd10+1024];
$L__BB8_54:
	add.s32 	%r172, %r145, 288;
	setp.ge.u32 	%p12, %r172, %r3;
	mov.u32 	%r968, %r982;
	@%p12 bra 	$L__BB8_56;
	ld.global.u32 	%r968, [%rd10+1152];
$L__BB8_56:
	add.s32 	%r175, %r145, 320;
	setp.ge.u32 	%p13, %r175, %r3;
	mov.u32 	%r969, %r982;
	@%p13 bra 	$L__BB8_58;
	ld.global.u32 	%r969, [%rd10+1280];
$L__BB8_58:
	add.s32 	%r178, %r145, 352;
	setp.ge.u32 	%p14, %r178, %r3;
	mov.u32 	%r970, %r982;
	@%p14 bra 	$L__BB8_60;
	ld.global.u32 	%r970, [%rd10+1408];
$L__BB8_60:
	add.s32 	%r181, %r145, 384;
	setp.ge.u32 	%p15, %r181, %r3;
	mov.u32 	%r971, %r982;
	@%p15 bra 	$L__BB8_62;
	ld.global.u32 	%r971, [%rd10+1536];
$L__BB8_62:
	add.s32 	%r184, %r145, 416;
	setp.ge.u32 	%p16, %r184, %r3;
	mov.u32 	%r972, %r982;
	@%p16 bra 	$L__BB8_64;
	ld.global.u32 	%r972, [%rd10+1664];
$L__BB8_64:
	add.s32 	%r187, %r145, 448;
	setp.ge.u32 	%p17, %r187, %r3;
	mov.u32 	%r973, %r982;
	@%p17 bra 	$L__BB8_66;
	ld.global.u32 	%r973, [%rd10+1792];
$L__BB8_66:
	add.s32 	%r190, %r145, 480;
	setp.ge.u32 	%p18, %r190, %r3;
	mov.u32 	%r974, %r982;
	@%p18 bra 	$L__BB8_68;
	ld.global.u32 	%r974, [%rd10+1920];
$L__BB8_68:
	add.s32 	%r193, %r145, 512;
	setp.ge.u32 	%p19, %r193, %r3;
	mov.u32 	%r975, %r982;
	@%p19 bra 	$L__BB8_70;
	ld.global.u32 	%r975, [%rd10+2048];
$L__BB8_70:
	add.s32 	%r196, %r145, 544;
	setp.ge.u32 	%p20, %r196, %r3;
	mov.u32 	%r976, %r982;
	@%p20 bra 	$L__BB8_72;
	ld.global.u32 	%r976, [%rd10+2176];
$L__BB8_72:
	add.s32 	%r199, %r145, 576;
	setp.ge.u32 	%p21, %r199, %r3;
	mov.u32 	%r977, %r982;
	@%p21 bra 	$L__BB8_74;
	ld.global.u32 	%r977, [%rd10+2304];
$L__BB8_74:
	add.s32 	%r202, %r145, 608;
	setp.ge.u32 	%p22, %r202, %r3;
	mov.u32 	%r978, %r982;
	@%p22 bra 	$L__BB8_76;
	ld.global.u32 	%r978, [%rd10+2432];
$L__BB8_76:
	add.s32 	%r205, %r145, 640;
	setp.ge.u32 	%p23, %r205, %r3;
	mov.u32 	%r979, %r982;
	@%p23 bra 	$L__BB8_78;
	ld.global.u32 	%r979, [%rd10+2560];
$L__BB8_78:
	add.s32 	%r208, %r145, 672;
	setp.ge.u32 	%p24, %r208, %r3;
	mov.u32 	%r980, %r982;
	@%p24 bra 	$L__BB8_80;
	ld.global.u32 	%r980, [%rd10+2688];
$L__BB8_80:
	add.s32 	%r211, %r145, 704;
	setp.ge.u32 	%p25, %r211, %r3;
	mov.u32 	%r981, %r982;
	@%p25 bra 	$L__BB8_82;
	ld.global.u32 	%r981, [%rd10+2816];
$L__BB8_82:
	add.s32 	%r214, %r145, 736;
	setp.ge.u32 	%p26, %r214, %r3;
	@%p26 bra 	$L__BB8_84;
	ld.global.u32 	%r982, [%rd10+2944];
$L__BB8_84:
	// begin inline asm
	mov.u32 %r383, %laneid;
	// end inline asm
	shr.u32 	%r218, %r143, 5;
	mad.lo.s32 	%r384, %r218, 768, %r383;
	shl.b32 	%r385, %r384, 2;
	mov.u32 	%r386, _ZZN3cub18CUB_300001_SM_10006detail4scan16DeviceScanKernelINS2_10policy_hubIiiijN4cuda3__47maximumIiEEE10Policy1000EPiSB_NS0_13ScanTileStateIiLb1EEES8_NS0_8NullTypeEjiLb0ESE_EEvT0_T1_T2_iT3_T4_T5_E12temp_storage;
	add.s32 	%r219, %r386, %r385;
	st.shared.u32 	[%r219], %r959;
	st.shared.u32 	[%r219+128], %r960;
	st.shared.u32 	[%r219+256], %r961;
	st.shared.u32 	[%r219+384], %r962;
	st.shared.u32 	[%r219+512], %r963;
	st.shared.u32 	[%r219+640], %r964;
	st.shared.u32 	[%r219+768], %r965;
	st.shared.u32 	[%r219+896], %r966;
	st.shared.u32 	[%r219+1024], %r967;
	st.shared.u32 	[%r219+1152], %r968;
	st.shared.u32 	[%r219+1280], %r969;
	st.shared.u32 	[%r219+1408], %r970;
	st.shared.u32 	[%r219+1536], %r971;
	st.shared.u32 	[%r219+1664], %r972;
	st.shared.u32 	[%r219+1792], %r973;
	st.shared.u32 	[%r219+1920], %r974;
	st.shared.u32 	[%r219+2048], %r975;
	st.shared.u32 	[%r219+2176], %r976;
	st.shared.u32 	[%r219+2304], %r977;
	st.shared.u32 	[%r219+2432], %r978;
	st.shared.u32 	[%r219+2560], %r979;
	st.shared.u32 	[%r219+2688], %r980;
	st.shared.u32 	[%r219+2816], %r981;
	st.shared.u32 	[%r219+2944], %r982;
	bar.warp.sync 	-1;
	mad.lo.s32 	%r220, %r383, 92, %r219;
	ld.shared.v4.u32 	{%r221, %r222, %r223, %r224}, [%r220];
	ld.shared.v4.u32 	{%r225, %r226, %r227, %r228}, [%r220+16];
	ld.shared.v4.u32 	{%r229, %r230, %r231, %r232}, [%r220+32];
	ld.shared.v4.u32 	{%r233, %r234, %r235, %r236}, [%r220+48];
	ld.shared.v4.u32 	{%r237, %r238, %r239, %r240}, [%r220+64];
	ld.shared.v4.u32 	{%r241, %r242, %r243, %r244}, [%r220+80];
	bar.sync 	0;
	setp.ne.s32 	%p27, %r1, 0;
	@%p27 bra 	$L__BB8_88;
	max.s32 	%r590, %r221, %r222;
	max.s32 	%r591, %r590, %r223;
	max.s32 	%r592, %r224, %r225;
	max.s32 	%r593, %r592, %r226;
	max.s32 	%r594, %r227, %r228;
	max.s32 	%r595, %r594, %r229;
	max.s32 	%r596, %r230, %r231;
	max.s32 	%r597, %r596, %r232;
	max.s32 	%r598, %r233, %r234;
	max.s32 	%r599, %r598, %r235;
	max.s32 	%r600, %r236, %r237;
	max.s32 	%r601, %r600, %r238;
	max.s32 	%r602, %r239, %r240;
	max.s32 	%r603, %r602, %r241;
	max.s32 	%r604, %r242, %r243;
	max.s32 	%r605, %r604, %r244;
	max.s32 	%r606, %r591, %r593;
	max.s32 	%r607, %r606, %r595;
	max.s32 	%r608, %r597, %r599;
	max.s32 	%r609, %r608, %r601;
	max.s32 	%r610, %r603, %r605;
	max.s32 	%r611, %r607, %r609;
	max.s32 	%r561, %r611, %r610;
	mov.b32 	%r587, 1;
	mov.b32 	%r588, 0;
	mov.b32 	%r589, -1;
	// begin inline asm
	shfl.sync.up.b32 %r560, %r561, %r587, %r588, %r589;
	// end inline asm
	max.s32 	%r612, %r560, %r561;
	setp.lt.s32 	%p69, %r383, 1;
	selp.b32 	%r566, %r561, %r612, %p69;
	mov.b32 	%r567, 2;
	// begin inline asm
	shfl.sync.up.b32 %r565, %r566, %r567, %r588, %r589;
	// end inline asm
	max.s32 	%r613, %r565, %r566;
	setp.lt.s32 	%p70, %r383, 2;
	selp.b32 	%r571, %r566, %r613, %p70;
	mov.b32 	%r572, 4;
	// begin inline asm
	shfl.sync.up.b32 %r570, %r571, %r572, %r588, %r589;
	// end inline asm
	max.s32 	%r614, %r570, %r571;
	setp.lt.s32 	%p71, %r383, 4;
	selp.b32 	%r576, %r571, %r614, %p71;
	mov.b32 	%r577, 8;
	// begin inline asm
	shfl.sync.up.b32 %r575, %r576, %r577, %r588, %r589;
	// end inline asm
	max.s32 	%r615, %r575, %r576;
	setp.lt.s32 	%p72, %r383, 8;
	selp.b32 	%r581, %r576, %r615, %p72;
	mov.b32 	%r582, 16;
	// begin inline asm
	shfl.sync.up.b32 %r580, %r581, %r582, %r588, %r589;
	// end inline asm
	max.s32 	%r245, %r580, %r581;
	setp.lt.s32 	%p73, %r383, 16;
	selp.b32 	%r586, %r581, %r245, %p73;
	// begin inline asm
	shfl.sync.up.b32 %r585, %r586, %r587, %r588, %r589;
	// end inline asm
	setp.ne.s32 	%p74, %r383, 31;
	@%p74 bra 	$L__BB8_87;
	shl.b32 	%r616, %r218, 2;
	mov.u32 	%r617, _ZZN3cub18CUB_300001_SM_10006detail4scan16DeviceScanKernelINS2_10policy_hubIiiijN4cuda3__47maximumIiEEE10Policy1000EPiSB_NS0_13ScanTileStateIiLb1EEES8_NS0_8NullTypeEjiLb0ESE_EEvT0_T1_T2_iT3_T4_T5_E12temp_storage;
	add.s32 	%r618, %r617, %r616;
	st.shared.u32 	[%r618+16], %r245;
$L__BB8_87:
	bar.sync 	0;
	.pragma "used_bytes_mask 4095";
	ld.shared.v4.u32 	{%r619, %r620, %r621, %r622}, [_ZZN3cub18CUB_300001_SM_10006detail4scan16DeviceScanKernelINS2_10policy_hubIiiijN4cuda3__47maximumIiEEE10Policy1000EPiSB_NS0_13ScanTileStateIiLb1EEES8_NS0_8NullTypeEjiLb0ESE_EEvT0_T1_T2_iT3_T4_T5_E12temp_storage+16];
	max.s32 	%r623, %r619, %r620;
	setp.eq.s32 	%p75, %r218, 2;
	selp.b32 	%r624, %r623, %r619, %p75;
	max.s32 	%r625, %r623, %r621;
	setp.eq.s32 	%p76, %r218, 3;
	selp.b32 	%r626, %r625, %r624, %p76;
	setp.lt.u32 	%p77, %r143, 32;
	max.s32 	%r627, %r626, %r585;
	setp.eq.s32 	%p78, %r383, 0;
	selp.b32 	%r628, %r626, %r627, %p78;
	selp.b32 	%r629, %r585, %r628, %p77;
	setp.eq.s32 	%p79, %r143, 0;
	max.s32 	%r630, %r629, %r221;
	selp.b32 	%r991, %r221, %r630, %p79;
	max.s32 	%r992, %r991, %r222;
	max.s32 	%r993, %r992, %r223;
	max.s32 	%r994, %r993, %r224;
	max.s32 	%r995, %r994, %r225;
	max.s32 	%r996, %r995, %r226;
	max.s32 	%r997, %r996, %r227;
	max.s32 	%r998, %r997, %r228;
	max.s32 	%r999, %r998, %r229;
	max.s32 	%r1000, %r999, %r230;
	max.s32 	%r1001, %r1000, %r231;
	max.s32 	%r1002, %r1001, %r232;
	max.s32 	%r1003, %r1002, %r233;
	max.s32 	%r1004, %r1003, %r234;
	max.s32 	%r1005, %r1004, %r235;
	max.s32 	%r1006, %r1005, %r236;
	max.s32 	%r1007, %r1006, %r237;
	max.s32 	%r1008, %r1007, %r238;
	max.s32 	%r1009, %r1008, %r239;
	max.s32 	%r1010, %r1009, %r240;
	max.s32 	%r1011, %r1010, %r241;
	max.s32 	%r1012, %r1011, %r242;
	max.s32 	%r1013, %r1012, %r243;
	max.s32 	%r1014, %r1013, %r244;
	bra.uni 	$L__BB8_116;
$L__BB8_88:
	max.s32 	%r417, %r221, %r222;
	max.s32 	%r418, %r417, %r223;
	max.s32 	%r419, %r224, %r225;
	max.s32 	%r420, %r419, %r226;
	max.s32 	%r421, %r227, %r228;
	max.s32 	%r422, %r421, %r229;
	max.s32 	%r423, %r230, %r231;
	max.s32 	%r424, %r423, %r232;
	max.s32 	%r425, %r233, %r234;
	max.s32 	%r426, %r425, %r235;
	max.s32 	%r427, %r236, %r237;
	max.s32 	%r428, %r427, %r238;
	max.s32 	%r429, %r239, %r240;
	max.s32 	%r430, %r429, %r241;
	max.s32 	%r431, %r242, %r243;
	max.s32 	%r432, %r431, %r244;
	max.s32 	%r433, %r418, %r420;
	max.s32 	%r434, %r433, %r422;
	max.s32 	%r435, %r424, %r426;
	max.s32 	%r436, %r435, %r428;
	max.s32 	%r437, %r430, %r432;
	max.s32 	%r438, %r434, %r436;
	max.s32 	%r388, %r438, %r437;
	mov.b32 	%r414, 1;
	mov.b32 	%r415, 0;
	mov.b32 	%r416, -1;
	// begin inline asm
	shfl.sync.up.b32 %r387, %r388, %r414, %r415, %r416;
	// end inline asm
	max.s32 	%r439, %r387, %r388;
	setp.lt.s32 	%p28, %r383, 1;
	selp.b32 	%r393, %r388, %r439, %p28;
	mov.b32 	%r394, 2;
	// begin inline asm
	shfl.sync.up.b32 %r392, %r393, %r394, %r415, %r416;
	// end inline asm
	max.s32 	%r440, %r392, %r393;
	setp.lt.s32 	%p29, %r383, 2;
	selp.b32 	%r398, %r393, %r440, %p29;
	mov.b32 	%r399, 4;
	// begin inline asm
	shfl.sync.up.b32 %r397, %r398, %r399, %r415, %r416;
	// end inline asm
	max.s32 	%r441, %r397, %r398;
	setp.lt.s32 	%p30, %r383, 4;
	selp.b32 	%r403, %r398, %r441, %p30;
	mov.b32 	%r404, 8;
	// begin inline asm
	shfl.sync.up.b32 %r402, %r403, %r404, %r415, %r416;
	// end inline asm
	max.s32 	%r442, %r402, %r403;
	setp.lt.s32 	%p31, %r383, 8;
	selp.b32 	%r408, %r403, %r442, %p31;
	mov.b32 	%r409, 16;
	// begin inline asm
	shfl.sync.up.b32 %r407, %r408, %r409, %r415, %r416;
	// end inline asm
	max.s32 	%r271, %r407, %r408;
	setp.lt.s32 	%p32, %r383, 16;
	selp.b32 	%r413, %r408, %r271, %p32;
	// begin inline asm
	shfl.sync.up.b32 %r412, %r413, %r414, %r415, %r416;
	// end inline asm
	setp.ne.s32 	%p33, %r383, 31;
	@%p33 bra 	$L__BB8_90;
	shl.b32 	%r443, %r218, 2;
	mov.u32 	%r444, _ZZN3cub18CUB_300001_SM_10006detail4scan16DeviceScanKernelINS2_10policy_hubIiiijN4cuda3__47maximumIiEEE10Policy1000EPiSB_NS0_13ScanTileStateIiLb1EEES8_NS0_8NullTypeEjiLb0ESE_EEvT0_T1_T2_iT3_T4_T5_E12temp_storage;
	add.s32 	%r445, %r444, %r443;
	st.shared.u32 	[%r445+16], %r271;
$L__BB8_90:
	bar.sync 	0;
	ld.shared.v4.u32 	{%r446, %r447, %r448, %r449}, [_ZZN3cub18CUB_300001_SM_10006detail4scan16DeviceScanKernelINS2_10policy_hubIiiijN4cuda3__47maximumIiEEE10Policy1000EPiSB_NS0_13ScanTileStateIiLb1EEES8_NS0_8NullTypeEjiLb0ESE_EEvT0_T1_T2_iT3_T4_T5_E12temp_storage+16];
	max.s32 	%r450, %r446, %r447;
	setp.eq.s32 	%p34, %r218, 2;
	selp.b32 	%r451, %r450, %r446, %p34;
	max.s32 	%r452, %r450, %r448;
	setp.eq.s32 	%p35, %r218, 3;
	selp.b32 	%r453, %r452, %r451, %p35;
	max.s32 	%r273, %r452, %r449;
	setp.gt.u32 	%p36, %r143, 31;
	setp.lt.u32 	%p37, %r143, 32;
	max.s32 	%r454, %r453, %r412;
	setp.eq.s32 	%p38, %r383, 0;
	selp.b32 	%r990, %r453, %r454, %p38;
	selp.b32 	%r275, %r412, %r990, %p37;
	@%p36 bra 	$L__BB8_115;
	setp.ne.s32 	%p39, %r143, 0;
	mul.wide.s32 	%rd21, %r1, 8;
	add.s64 	%rd11, %rd3, %rd21;
	@%p39 bra 	$L__BB8_93;
	st.shared.u32 	[_ZZN3cub18CUB_300001_SM_10006detail4scan16DeviceScanKernelINS2_10policy_hubIiiijN4cuda3__47maximumIiEEE10Policy1000EPiSB_NS0_13ScanTileStateIiLb1EEES8_NS0_8NullTypeEjiLb0ESE_EEvT0_T1_T2_iT3_T4_T5_E12temp_storage+12], %r273;
	add.s64 	%rd22, %rd11, 256;
	mov.b32 	%r455, 100;
	// begin inline asm
	st.relaxed.gpu.v2.u32 [%rd22], {%r455, %r273};
	// end inline asm
$L__BB8_93:
	not.b32 	%r457, %r143;
	add.s32 	%r987, %r1, %r457;
	mov.u32 	%r277, %nctaid.x;
	setp.gt.u32 	%p40, %r277, 499;
	@%p40 bra 	$L__BB8_95;
	membar.cta;
	bra.uni 	$L__BB8_96;
$L__BB8_95:
	mov.b32 	%r458, 1245;
	// begin inline asm
	nanosleep.u32 %r458;
	// end inline asm
$L__BB8_96:
	mul.wide.s32 	%rd24, %r987, 8;
	add.s64 	%rd25, %rd3, %rd24;
	add.s64 	%rd23, %rd25, 256;
	// begin inline asm
	ld.relaxed.gpu.v2.u32 {%r988, %r984}, [%rd23];
	// end inline asm
$L__BB8_97:
	setp.eq.s32 	%p41, %r988, 99;
	mov.b32 	%r461, -1;
	vote.sync.any.pred 	%p42, %p41, %r461;
	not.pred 	%p43, %p42;
	@%p43 bra 	$L__BB8_102;
	@%p40 bra 	$L__BB8_100;
	membar.cta;
	bra.uni 	$L__BB8_101;
$L__BB8_100:
	mov.b32 	%r557, 648;
	// begin inline asm
	nanosleep.u32 %r557;
	// end inline asm
$L__BB8_101:
	// begin inline asm
	ld.relaxed.gpu.v2.u32 {%r988, %r984}, [%rd23];
	// end inline asm
	bra.uni 	$L__BB8_97;
$L__BB8_102:
	setp.eq.s32 	%p44, %r988, 101;
	mov.b32 	%r488, -1;
	vote.sync.ballot.b32 	%r489, %p44, %r488;
	// begin inline asm
	mov.u32 %r463, %lanemask_ge;
	// end inline asm
	and.b32  	%r490, %r489, %r463;
	or.b32  	%r491, %r490, -2147483648;
	add.s32 	%r492, %r491, -1;
	not.b32 	%r493, %r491;
	and.b32  	%r494, %r493, %r492;
	popc.b32 	%r467, %r494;
	mov.b32 	%r466, 1;
	// begin inline asm
	shfl.sync.down.b32 %r464, %r984, %r466, %r467, %r488;
	// end inline asm
	setp.lt.s32 	%p46, %r383, %r467;
	max.s32 	%r495, %r464, %r984;
	selp.b32 	%r470, %r495, %r984, %p46;
	mov.b32 	%r471, 2;
	// begin inline asm
	shfl.sync.down.b32 %r469, %r470, %r471, %r467, %r488;
	// end inline asm
	add.s32 	%r496, %r383, 2;
	setp.gt.s32 	%p47, %r496, %r467;
	max.s32 	%r497, %r469, %r470;
	selp.b32 	%r475, %r470, %r497, %p47;
	mov.b32 	%r476, 4;
	// begin inline asm
	shfl.sync.down.b32 %r474, %r475, %r476, %r467, %r488;
	// end inline asm
	add.s32 	%r498, %r383, 4;
	setp.gt.s32 	%p48, %r498, %r467;
	max.s32 	%r499, %r474, %r475;
	selp.b32 	%r480, %r475, %r499, %p48;
	mov.b32 	%r481, 8;
	// begin inline asm
	shfl.sync.down.b32 %r479, %r480, %r481, %r467, %r488;
	// end inline asm
	add.s32 	%r287, %r383, 8;
	setp.gt.s32 	%p49, %r287, %r467;
	max.s32 	%r500, %r479, %r480;
	selp.b32 	%r485, %r480, %r500, %p49;
	mov.b32 	%r486, 16;
	// begin inline asm
	shfl.sync.down.b32 %r484, %r485, %r486, %r467, %r488;
	// end inline asm
	add.s32 	%r501, %r383, 16;
	setp.gt.s32 	%p50, %r501, %r467;
	max.s32 	%r502, %r484, %r485;
	selp.b32 	%r985, %r485, %r502, %p50;
	add.s64 	%rd13, %rd3, 256;
$L__BB8_103:
	setp.ne.s32 	%p51, %r988, 101;
	mov.b32 	%r503, -1;
	vote.sync.all.pred 	%p52, %p51, %r503;
	not.pred 	%p53, %p52;
	@%p53 bra 	$L__BB8_111;
	mul.wide.s32 	%rd28, %r987, 8;
	add.s64 	%rd29, %rd13, %rd28;
	add.s64 	%rd27, %rd29, -256;
	// begin inline asm
	ld.relaxed.gpu.v2.u32 {%r988, %r989}, [%rd27];
	// end inline asm
$L__BB8_105:
	setp.eq.s32 	%p57, %r988, 99;
	mov.b32 	%r512, -1;
	vote.sync.any.pred 	%p58, %p57, %r512;
	not.pred 	%p59, %p58;
	@%p59 bra 	$L__BB8_110;
	@%p40 bra 	$L__BB8_108;
	membar.cta;
	bra.uni 	$L__BB8_109;
$L__BB8_108:
	mov.b32 	%r554, 648;
	// begin inline asm
	nanosleep.u32 %r554;
	// end inline asm
$L__BB8_109:
	// begin inline asm
	ld.relaxed.gpu.v2.u32 {%r988, %r989}, [%rd27];
	// end inline asm
	bra.uni 	$L__BB8_105;
$L__BB8_110:
	setp.eq.s32 	%p60, %r988, 101;
	mov.b32 	%r538, -1;
	vote.sync.ballot.b32 	%r539, %p60, %r538;
	and.b32  	%r540, %r539, %r463;
	or.b32  	%r541, %r540, -2147483648;
	add.s32 	%r542, %r541, -1;
	not.b32 	%r543, %r541;
	and.b32  	%r544, %r543, %r542;
	popc.b32 	%r517, %r544;
	mov.b32 	%r516, 1;
	// begin inline asm
	shfl.sync.down.b32 %r514, %r989, %r516, %r517, %r538;
	// end inline asm
	setp.lt.s32 	%p62, %r383, %r517;
	max.s32 	%r545, %r514, %r989;
	selp.b32 	%r520, %r545, %r989, %p62;
	mov.b32 	%r521, 2;
	// begin inline asm
	shfl.sync.down.b32 %r519, %r520, %r521, %r517, %r538;
	// end inline asm
	add.s32 	%r546, %r383, 2;
	setp.gt.s32 	%p63, %r546, %r517;
	max.s32 	%r547, %r519, %r520;
	selp.b32 	%r525, %r520, %r547, %p63;
	mov.b32 	%r526, 4;
	// begin inline asm
	shfl.sync.down.b32 %r524, %r525, %r526, %r517, %r538;
	// end inline asm
	add.s32 	%r548, %r383, 4;
	setp.gt.s32 	%p64, %r548, %r517;
	max.s32 	%r549, %r524, %r525;
	selp.b32 	%r530, %r525, %r549, %p64;
	mov.b32 	%r531, 8;
	// begin inline asm
	shfl.sync.down.b32 %r529, %r530, %r531, %r517, %r538;
	// end inline asm
	setp.gt.s32 	%p65, %r287, %r517;
	max.s32 	%r550, %r529, %r530;
	selp.b32 	%r535, %r530, %r550, %p65;
	mov.b32 	%r536, 16;
	// begin inline asm
	shfl.sync.down.b32 %r534, %r535, %r536, %r517, %r538;
	// end inline asm
	add.s32 	%r551, %r383, 16;
	setp.gt.s32 	%p66, %r551, %r517;
	max.s32 	%r552, %r534, %r535;
	selp.b32 	%r553, %r535, %r552, %p66;
	max.s32 	%r985, %r553, %r985;
	add.s32 	%r987, %r987, -32;
	bra.uni 	$L__BB8_103;
$L__BB8_111:
	@%p39 bra 	$L__BB8_113;
	max.s32 	%r506, %r985, %r273;
	add.s64 	%rd26, %rd11, 256;
	mov.b32 	%r505, 101;
	// begin inline asm
	st.relaxed.gpu.v2.u32 [%rd26], {%r505, %r506};
	// end inline asm
	st.shared.u32 	[_ZZN3cub18CUB_300001_SM_10006detail4scan16DeviceScanKernelINS2_10policy_hubIiiijN4cuda3__47maximumIiEEE10Policy1000EPiSB_NS0_13ScanTileStateIiLb1EEES8_NS0_8NullTypeEjiLb0ESE_EEvT0_T1_T2_iT3_T4_T5_E12temp_storage+4], %r985;
	st.shared.u32 	[_ZZN3cub18CUB_300001_SM_10006detail4scan16DeviceScanKernelINS2_10policy_hubIiiijN4cuda3__47maximumIiEEE10Policy1000EPiSB_NS0_13ScanTileStateIiLb1EEES8_NS0_8NullTypeEjiLb0ESE_EEvT0_T1_T2_iT3_T4_T5_E12temp_storage+8], %r506;
$L__BB8_113:
	setp.ne.s32 	%p55, %r383, 0;
	mov.u32 	%r990, %r275;
	@%p55 bra 	$L__BB8_115;
	st.shared.u32 	[_ZZN3cub18CUB_300001_SM_10006detail4scan16DeviceScanKernelINS2_10policy_hubIiiijN4cuda3__47maximumIiEEE10Policy1000EPiSB_NS0_13ScanTileStateIiLb1EEES8_NS0_8NullTypeEjiLb0ESE_EEvT0_T1_T2_iT3_T4_T5_E12temp_storage+36], %r985;
	mov.u32 	%r990, %r985;
$L__BB8_115:
	bar.sync 	0;
	ld.shared.u32 	%r507, [_ZZN3cub18CUB_300001_SM_10006detail4scan16DeviceScanKernelINS2_10policy_hubIiiijN4cuda3__47maximumIiEEE10Policy1000EPiSB_NS0_13ScanTileStateIiLb1EEES8_NS0_8NullTypeEjiLb0ESE_EEvT0_T1_T2_iT3_T4_T5_E12temp_storage+36];
	setp.eq.s32 	%p56, %r143, 0;
	max.s32 	%r508, %r507, %r990;
	selp.b32 	%r509, %r990, %r508, %p56;
	max.s32 	%r991, %r509, %r221;
	max.s32 	%r992, %r991, %r222;
	max.s32 	%r993, %r992, %r223;
	max.s32 	%r994, %r993, %r224;
	max.s32 	%r995, %r994, %r225;
	max.s32 	%r996, %r995, %r226;
	max.s32 	%r997, %r996, %r227;
	max.s32 	%r998, %r997, %r228;
	max.s32 	%r999, %r998, %r229;
	max.s32 	%r1000, %r999, %r230;
	max.s32 	%r1001, %r1000, %r231;
	max.s32 	%r1002, %r1001, %r232;
	max.s32 	%r1003, %r1002, %r233;
	max.s32 	%r1004, %r1003, %r234;
	max.s32 	%r1005, %r1004, %r235;
	max.s32 	%r1006, %r1005, %r236;
	max.s32 	%r1007, %r1006, %r237;
	max.s32 	%r1008, %r1007, %r238;
	max.s32 	%r1009, %r1008, %r239;
	max.s32 	%r1010, %r1009, %r240;
	max.s32 	%r1011, %r1010, %r241;
	max.s32 	%r1012, %r1011, %r242;
	max.s32 	%r1013, %r1012, %r243;
	max.s32 	%r1014, %r1013, %r244;
$L__BB8_116:
	bar.sync 	0;
	st.shared.v4.u32 	[%r220], {%r991, %r992, %r993, %r994};
	st.shared.v4.u32 	[%r220+16], {%r995, %r996, %r997, %r998};
	st.shared.v4.u32 	[%r220+32], {%r999, %r1000, %r1001, %r1002};
	st.shared.v4.u32 	[%r220+48], {%r1003, %r1004, %r1005, %r1006};
	st.shared.v4.u32 	[%r220+64], {%r1007, %r1008, %r1009, %r1010};
	st.shared.v4.u32 	[%r220+80], {%r1011, %r1012, %r1013, %r1014};
	bar.warp.sync 	-1;
	ld.shared.u32 	%r351, [%r219];
	ld.shared.u32 	%r352, [%r219+128];
	ld.shared.u32 	%r353, [%r219+256];
	ld.shared.u32 	%r354, [%r219+384];
	ld.shared.u32 	%r355, [%r219+512];
	ld.shared.u32 	%r356, [%r219+640];
	ld.shared.u32 	%r357, [%r219+768];
	ld.shared.u32 	%r358, [%r219+896];
	ld.shared.u32 	%r359, [%r219+1024];
	ld.shared.u32 	%r360, [%r219+1152];
	ld.shared.u32 	%r361, [%r219+1280];
	ld.shared.u32 	%r362, [%r219+1408];
	ld.shared.u32 	%r363, [%r219+1536];
	ld.shared.u32 	%r364, [%r219+1664];
	ld.shared.u32 	%r365, [%r219+1792];
	ld.shared.u32 	%r366, [%r219+1920];
	ld.shared.u32 	%r367, [%r219+2048];
	ld.shared.u32 	%r368, [%r219+2176];
	ld.shared.u32 	%r369, [%r219+2304];
	ld.shared.u32 	%r370, [%r219+2432];
	ld.shared.u32 	%r371, [%r219+2560];
	ld.shared.u32 	%r372, [%r219+2688];
	ld.shared.u32 	%r373, [%r219+2816];
	ld.shared.u32 	%r374, [%r219+2944];
	setp.ne.s32 	%p80, %r143, 0;
	@%p80 bra 	$L__BB8_118;
	st.volatile.shared.u32 	[_ZZN3cub18CUB_300001_SM_10006detail4scan16DeviceScanKernelINS2_10policy_hubIiiijN4cuda3__47maximumIiEEE10Policy1000EPiSB_NS0_13ScanTileStateIiLb1EEES8_NS0_8NullTypeEjiLb0ESE_EEvT0_T1_T2_iT3_T4_T5_E12temp_storage+12288], %r3;
$L__BB8_118:
	ld.param.u64 	%rd54, [_ZN3cub18CUB_300001_SM_10006detail4scan16DeviceScanKernelINS2_10policy_hubIiiijN4cuda3__47maximumIiEEE10Policy1000EPiSB_NS0_13ScanTileStateIiLb1EEES8_NS0_8NullTypeEjiLb0ESE_EEvT0_T1_T2_iT3_T4_T5__param_1];
	bar.sync 	0;
	ld.volatile.shared.u32 	%r375, [_ZZN3cub18CUB_300001_SM_10006detail4scan16DeviceScanKernelINS2_10policy_hubIiiijN4cuda3__47maximumIiEEE10Policy1000EPiSB_NS0_13ScanTileStateIiLb1EEES8_NS0_8NullTypeEjiLb0ESE_EEvT0_T1_T2_iT3_T4_T5_E12temp_storage+12288];
	setp.ge.s32 	%p81, %r145, %r375;
	cvt.u64.u32 	%rd32, %r145;
	add.s64 	%rd33, %rd32, %rd9;
	cvta.to.global.u64 	%rd34, %rd54;
	shl.b64 	%rd35, %rd33, 2;
	add.s64 	%rd15, %rd34, %rd35;
	@%p81 bra 	$L__BB8_120;
	st.global.u32 	[%rd15], %r351;
$L__BB8_120:
	setp.ge.s32 	%p82, %r148, %r375;
	@%p82 bra 	$L__BB8_122;
	st.global.u32 	[%rd15+128], %r352;
$L__BB8_122:
	setp.ge.s32 	%p83, %r151, %r375;
	@%p83 bra 	$L__BB8_124;
	st.global.u32 	[%rd15+256], %r353;
$L__BB8_124:
	setp.ge.s32 	%p84, %r154, %r375;
	@%p84 bra 	$L__BB8_126;
	st.global.u32 	[%rd15+384], %r354;
$L__BB8_126:
	setp.ge.s32 	%p85, %r157, %r375;
	@%p85 bra 	$L__BB8_128;
	st.global.u32 	[%rd15+512], %r355;
$L__BB8_128:
	setp.ge.s32 	%p86, %r160, %r375;
	@%p86 bra 	$L__BB8_130;
	st.global.u32 	[%rd15+640], %r356;
$L__BB8_130:
	setp.ge.s32 	%p87, %r163, %r375;
	@%p87 bra 	$L__BB8_132;
	st.global.u32 	[%rd15+768], %r357;
$L__BB8_132:
	setp.ge.s32 	%p88, %r166, %r375;
	@%p88 bra 	$L__BB8_134;
	st.global.u32 	[%rd15+896], %r358;
$L__BB8_134:
	setp.ge.s32 	%p89, %r169, %r375;
	@%p89 bra 	$L__BB8_136;
	st.global.u32 	[%rd15+1024], %r359;
$L__BB8_136:
	setp.ge.s32 	%p90, %r172, %r375;
	@%p90 bra 	$L__BB8_138;
	st.global.u32 	[%rd15+1152], %r360;
$L__BB8_138:
	setp.ge.s32 	%p91, %r175, %r375;
	@%p91 bra 	$L__BB8_140;
	st.global.u32 	[%rd15+1280], %r361;
$L__BB8_140:
	setp.ge.s32 	%p92, %r178, %r375;
	@%p92 bra 	$L__BB8_142;
	st.global.u32 	[%rd15+1408], %r362;
$L__BB8_142:
	setp.ge.s32 	%p93, %r181, %r375;
	@%p93 bra 	$L__BB8_144;
	st.global.u32 	[%rd15+1536], %r363;
$L__BB8_144:
	setp.ge.s32 	%p94, %r184, %r375;
	@%p94 bra 	$L__BB8_146;
	st.global.u32 	[%rd15+1664], %r364;
$L__BB8_146:
	setp.ge.s32 	%p95, %r187, %r375;
	@%p95 bra 	$L__BB8_148;
	st.global.u32 	[%rd15+1792], %r365;
$L__BB8_148:
	setp.ge.s32 	%p96, %r190, %r375;
	@%p96 bra 	$L__BB8_150;
	st.global.u32 	[%rd15+1920], %r366;
$L__BB8_150:
	setp.ge.s32 	%p97, %r193, %r375;
	@%p97 bra 	$L__BB8_152;
	st.global.u32 	[%rd15+2048], %r367;
$L__BB8_152:
	setp.ge.s32 	%p98, %r196, %r375;
	@%p98 bra 	$L__BB8_154;
	st.global.u32 	[%rd15+2176], %r368;
$L__BB8_154:
	setp.ge.s32 	%p99, %r199, %r375;
	@%p99 bra 	$L__BB8_156;
	st.global.u32 	[%rd15+2304], %r369;
$L__BB8_156:
	setp.ge.s32 	%p100, %r202, %r375;
	@%p100 bra 	$L__BB8_158;
	st.global.u32 	[%rd15+2432], %r370;
$L__BB8_158:
	setp.ge.s32 	%p101, %r205, %r375;
	@%p101 bra 	$L__BB8_160;
	st.global.u32 	[%rd15+2560], %r371;
$L__BB8_160:
	setp.ge.s32 	%p102, %r208, %r375;
	@%p102 bra 	$L__BB8_162;
	st.global.u32 	[%rd15+2688], %r372;
$L__BB8_162:
	setp.ge.s32 	%p103, %r211, %r375;
	@%p103 bra 	$L__BB8_164;
	st.global.u32 	[%rd15+2816], %r373;
$L__BB8_164:
	setp.ge.s32 	%p104, %r214, %r375;
	@%p104 bra 	$L__BB8_166;
	st.global.u32 	[%rd15+2944], %r374;
$L__BB8_166:
	ret;

}
	// .globl	_ZN3cub18CUB_300001_SM_10006detail4scan16DeviceScanKernelINS2_10policy_hubIiiimN4cuda3__47maximumIiEEE10Policy1000EPiSB_NS0_13ScanTileStateIiLb1EEES8_NS0_8NullTypeEmiLb0ESE_EEvT0_T1_T2_iT3_T4_T5_
.visible .entry _ZN3cub18CUB_300001_SM_10006detail4scan16DeviceScanKernelINS2_10policy_hubIiiimN4cuda3__47maximumIiEEE10Policy1000EPiSB_NS0_13ScanTileStateIiLb1EEES8_NS0_8NullTypeEmiLb0ESE_EEvT0_T1_T2_iT3_T4_T5_(
	.param .u64 .ptr .align 1 _ZN3cub18CUB_300001_SM_10006detail4scan16DeviceScanKernelINS2_10policy_hubIiiimN4cuda3__47maximumIiEEE10Policy1000EPiSB_NS0_13ScanTileStateIiLb1EEES8_NS0_8NullTypeEmiLb0ESE_EEvT0_T1_T2_iT3_T4_T5__param_0,
	.param .u64 .ptr .align 1 _ZN3cub18CUB_300001_SM_10006detail4scan16DeviceScanKernelINS2_10policy_hubIiiimN4cuda3__47maximumIiEEE10Policy1000EPiSB_NS0_13ScanTileStateIiLb1EEES8_NS0_8NullTypeEmiLb0ESE_EEvT0_T1_T2_iT3_T4_T5__param_1,
	.param .align 8 .b8 _ZN3cub18CUB_300001_SM_10006detail4scan16DeviceScanKernelINS2_10policy_hubIiiimN4cuda3__47maximumIiEEE10Policy1000EPiSB_NS0_13ScanTileStateIiLb1EEES8_NS0_8NullTypeEmiLb0ESE_EEvT0_T1_T2_iT3_T4_T5__param_2[8],
	.param .u32 _ZN3cub18CUB_300001_SM_10006detail4scan16DeviceScanKernelINS2_10policy_hubIiiimN4cuda3__47maximumIiEEE10Policy1000EPiSB_NS0_13ScanTileStateIiLb1EEES8_NS0_8NullTypeEmiLb0ESE_EEvT0_T1_T2_iT3_T4_T5__param_3,
	.param .align 1 .b8 _ZN3cub18CUB_300001_SM_10006detail4scan16DeviceScanKernelINS2_10policy_hubIiiimN4cuda3__47maximumIiEEE10Policy1000EPiSB_NS0_13ScanTileStateIiLb1EEES8_NS0_8NullTypeEmiLb0ESE_EEvT0_T1_T2_iT3_T4_T5__param_4[1],
	.param .align 1 .b8 _ZN3cub18CUB_300001_SM_10006detail4scan16DeviceScanKernelINS2_10policy_hubIiiimN4cuda3__47maximumIiEEE10Policy1000EPiSB_NS0_13ScanTileStateIiLb1EEES8_NS0_8NullTypeEmiLb0ESE_EEvT0_T1_T2_iT3_T4_T5__param_5[1],
	.param .u64 _ZN3cub18CUB_300001_SM_10006detail4scan16DeviceScanKernelINS2_10policy_hubIiiimN4cuda3__47maximumIiEEE10Policy1000EPiSB_NS0_13ScanTileStateIiLb1EEES8_NS0_8NullTypeEmiLb0ESE_EEvT0_T1_T2_iT3_T4_T5__param_6
)
.maxntid 128
{
	.reg .pred 	%p<159>;
	.reg .b32 	%r<1013>;
	.reg .b64 	%rd<56>;
	// demoted variable
	.shared .align 16 .b8 _ZZN3cub18CUB_300001_SM_10006detail4scan16DeviceScanKernelINS2_10policy_hubIiiimN4cuda3__47maximumIiEEE10Policy1000EPiSB_NS0_13ScanTileStateIiLb1EEES8_NS0_8NullTypeEmiLb0ESE_EEvT0_T1_T2_iT3_T4_T5_E12temp_storage[12304];
	ld.param.u64 	%rd3, [_ZN3cub18CUB_300001_SM_10006detail4scan16DeviceScanKernelINS2_10policy_hubIiiimN4cuda3__47maximumIiEEE10Policy1000EPiSB_NS0_13ScanTileStateIiLb1EEES8_NS0_8NullTypeEmiLb0ESE_EEvT0_T1_T2_iT3_T4_T5__param_2];
	ld.param.u64 	%rd18, [_ZN3cub18CUB_300001_SM_10006detail4scan16DeviceScanKernelINS2_10policy_hubIiiimN4cuda3__47maximumIiEEE10Policy1000EPiSB_NS0_13ScanTileStateIiLb1EEES8_NS0_8NullTypeEmiLb0ESE_EEvT0_T1_T2_iT3_T4_T5__param_0];
	ld.param.u64 	%rd17, [_ZN3cub18CUB_300001_SM_10006detail4scan16DeviceScanKernelINS2_10policy_hubIiiimN4cuda3__47maximumIiEEE10Policy1000EPiSB_NS0_13ScanTileStateIiLb1EEES8_NS0_8NullTypeEmiLb0ESE_EEvT0_T1_T2_iT3_T4_T5__param_1];
	ld.param.u32 	%r375, [_ZN3cub18CUB_300001_SM_10006detail4scan16DeviceScanKernelINS2_10policy_hubIiiimN4cuda3__47maximumIiEEE10Policy1000EPiSB_NS0_13ScanTileStateIiLb1EEES8_NS0_8NullTypeEmiLb0ESE_EEvT0_T1_T2_iT3_T4_T5__param_3];
	ld.param.u64 	%rd19, [_ZN3cub18CUB_300001_SM_10006detail4scan16DeviceScanKernelINS2_10policy_hubIiiimN4cuda3__47maximumIiEEE10Policy1000EPiSB_NS0_13ScanTileStateIiLb1EEES8_NS0_8NullTypeEmiLb0ESE_EEvT0_T1_T2_iT3_T4_T5__param_6];
	cvta.to.global.u64 	%rd1, %rd17;
	cvta.to.global.u64 	%rd2, %rd18;
	mov.u32 	%r376, %ctaid.x;
	add.s32 	%r1, %r375, %r376;
	mul.wide.s32 	%rd4, %r1, 3072;
	sub.s64 	%rd5, %rd19, %rd4;
	setp.lt.u64 	%p1, %rd5, 3073;
	@%p1 bra 	$L__BB9_35;
	mov.u32 	%r2, %tid.x;
	and.b32  	%r630, %r2, 31;
	and.b32  	%r631, %r2, 992;
	mul.lo.s32 	%r632, %r631, 24;
	or.b32  	%r633, %r632, %r630;
	cvt.u64.u32 	%rd38, %r633;
	add.s64 	%rd6, %rd4, %rd38;
	shl.b64 	%rd39, %rd6, 2;
	add.s64 	%rd40, %rd2, %rd39;
	ld.global.u32 	%r634, [%rd40];
	ld.global.u32 	%r635, [%rd40+128];
	ld.global.u32 	%r636, [%rd40+256];
	ld.global.u32 	%r637, [%rd40+384];
	ld.global.u32 	%r638, [%rd40+512];
	ld.global.u32 	%r639, [%rd40+640];
	ld.global.u32 	%r640, [%rd40+768];
	ld.global.u32 	%r641, [%rd40+896];
	ld.global.u32 	%r642, [%rd40+1024];
	ld.global.u32 	%r643, [%rd40+1152];
	ld.global.u32 	%r644, [%rd40+1280];
	ld.global.u32 	%r645, [%rd40+1408];
	ld.global.u32 	%r646, [%rd40+1536];
	ld.global.u32 	%r647, [%rd40+1664];
	ld.global.u32 	%r648, [%rd40+1792];
	ld.global.u32 	%r649, [%rd40+1920];
	ld.global.u32 	%r650, [%rd40+2048];
	ld.global.u32 	%r651, [%rd40+2176];
	ld.global.u32 	%r652, [%rd40+2304];
	ld.global.u32 	%r653, [%rd40+2432];
	ld.global.u32 	%r654, [%rd40+2560];
	ld.global.u32 	%r655, [%rd40+2688];
	ld.global.u32 	%r656, [%rd40+2816];
	ld.global.u32 	%r657, [%rd40+2944];
	// begin inline asm
	mov.u32 %r629, %laneid;
	// end inline asm
	shr.u32 	%r4, %r2, 5;
	mad.lo.s32 	%r658, %r4, 768, %r629;
	shl.b32 	%r659, %r658, 2;
	mov.u32 	%r660, _ZZN3cub18CUB_300001_SM_10006detail4scan16DeviceScanKernelINS2_10policy_hubIiiimN4cuda3__47maximumIiEEE10Policy1000EPiSB_NS0_13ScanTileStateIiLb1EEES8_NS0_8NullTypeEmiLb0ESE_EEvT0_T1_T2_iT3_T4_T5_E12temp_storage;
	add.s32 	%r5, %r660, %r659;
	st.shared.u32 	[%r5], %r634;
	st.shared.u32 	[%r5+128], %r635;
	st.shared.u32 	[%r5+256], %r636;
	st.shared.u32 	[%r5+384], %r637;
	st.shared.u32 	[%r5+512], %r638;
	st.shared.u32 	[%r5+640], %r639;
	st.shared.u32 	[%r5+768], %r640;
	st.shared.u32 	[%r5+896], %r641;
	st.shared.u32 	[%r5+1024], %r642;
	st.shared.u32 	[%r5+1152], %r643;
	st.shared.u32 	[%r5+1280], %r644;
	st.shared.u32 	[%r5+1408], %r645;
	st.shared.u32 	[%r5+1536], %r646;
	st.shared.u32 	[%r5+1664], %r647;
	st.shared.u32 	[%r5+1792], %r648;
	st.shared.u32 	[%r5+1920], %r649;
	st.shared.u32 	[%r5+2048], %r650;
	st.shared.u32 	[%r5+2176], %r651;
	st.shared.u32 	[%r5+2304], %r652;
	st.shared.u32 	[%r5+2432], %r653;
	st.shared.u32 	[%r5+2560], %r654;
	st.shared.u32 	[%r5+2688], %r655;
	st.shared.u32 	[%r5+2816], %r656;
	st.shared.u32 	[%r5+2944], %r657;
	bar.warp.sync 	-1;
	mad.lo.s32 	%r6, %r629, 92, %r5;
	ld.shared.v4.u32 	{%r7, %r8, %r9, %r10}, [%r6];
	ld.shared.v4.u32 	{%r11, %r12, %r13, %r14}, [%r6+16];
	ld.shared.v4.u32 	{%r15, %r16, %r17, %r18}, [%r6+32];
	ld.shared.v4.u32 	{%r19, %r20, %r21, %r22}, [%r6+48];
	ld.shared.v4.u32 	{%r23, %r24, %r25, %r26}, [%r6+64];
	ld.shared.v4.u32 	{%r27, %r28, %r29, %r30}, [%r6+80];
	bar.sync 	0;
	setp.ne.s32 	%p105, %r1, 0;
	@%p105 bra 	$L__BB9_6;
	max.s32 	%r858, %r7, %r8;
	max.s32 	%r859, %r858, %r9;
	max.s32 	%r860, %r10, %r11;
	max.s32 	%r861, %r860, %r12;
	max.s32 	%r862, %r13, %r14;
	max.s32 	%r863, %r862, %r15;
	max.s32 	%r864, %r16, %r17;
	max.s32 	%r865, %r864, %r18;
	max.s32 	%r866, %r19, %r20;
	max.s32 	%r867, %r866, %r21;
	max.s32 	%r868, %r22, %r23;
	max.s32 	%r869, %r868, %r24;
	max.s32 	%r870, %r25, %r26;
	max.s32 	%r871, %r870, %r27;
	max.s32 	%r872, %r28, %r29;
	max.s32 	%r873, %r872, %r30;
	max.s32 	%r874, %r859, %r861;
	max.s32 	%r875, %r874, %r863;
	max.s32 	%r876, %r865, %r867;
	max.s32 	%r877, %r876, %r869;
	max.s32 	%r878, %r871, %r873;
	max.s32 	%r879, %r875, %r877;
	max.s32 	%r829, %r879, %r878;
	mov.b32 	%r855, 1;
	mov.b32 	%r856, 0;
	mov.b32 	%r857, -1;
	// begin inline asm
	shfl.sync.up.b32 %r828, %r829, %r855, %r856, %r857;
	// end inline asm
	max.s32 	%r880, %r828, %r829;
	setp.lt.s32 	%p147, %r629, 1;
	selp.b32 	%r834, %r829, %r880, %p147;
	mov.b32 	%r835, 2;
	// begin inline asm
	shfl.sync.up.b32 %r833, %r834, %r835, %r856, %r857;
	// end inline asm
	max.s32 	%r881, %r833, %r834;
	setp.lt.s32 	%p148, %r629, 2;
	selp.b32 	%r839, %r834, %r881, %p148;
	mov.b32 	%r840, 4;
	// begin inline asm
	shfl.sync.up.b32 %r838, %r839, %r840, %r856, %r857;
	// end inline asm
	max.s32 	%r882, %r838, %r839;
	setp.lt.s32 	%p149, %r629, 4;
	selp.b32 	%r844, %r839, %r882, %p149;
	mov.b32 	%r845, 8;
	// begin inline asm
	shfl.sync.up.b32 %r843, %r844, %r845, %r856, %r857;
	// end inline asm
	max.s32 	%r883, %r843, %r844;
	setp.lt.s32 	%p150, %r629, 8;
	selp.b32 	%r849, %r844, %r883, %p150;
	mov.b32 	%r850, 16;
	// begin inline asm
	shfl.sync.up.b32 %r848, %r849, %r850, %r856, %r857;
	// end inline asm
	max.s32 	%r31, %r848, %r849;
	setp.lt.s32 	%p151, %r629, 16;
	selp.b32 	%r854, %r849, %r31, %p151;
	// begin inline asm
	shfl.sync.up.b32 %r853, %r854, %r855, %r856, %r857;
	// end inline asm
	setp.ne.s32 	%p152, %r629, 31;
	@%p152 bra 	$L__BB9_4;
	shl.b32 	%r884, %r4, 2;
	add.s32 	%r886, %r660, %r884;
	st.shared.u32 	[%r886+16], %r31;
$L__BB9_4:
	bar.sync 	0;
	ld.shared.v4.u32 	{%r887, %r888, %r889, %r890}, [_ZZN3cub18CUB_300001_SM_10006detail4scan16DeviceScanKernelINS2_10policy_hubIiiimN4cuda3__47maximumIiEEE10Policy1000EPiSB_NS0_13ScanTileStateIiLb1EEES8_NS0_8NullTypeEmiLb0ESE_EEvT0_T1_T2_iT3_T4_T5_E12temp_storage+16];
	max.s32 	%r891, %r887, %r888;
	setp.eq.s32 	%p153, %r4, 2;
	selp.b32 	%r892, %r891, %r887, %p153;
	max.s32 	%r893, %r891, %r889;
	setp.eq.s32 	%p154, %r4, 3;
	selp.b32 	%r894, %r893, %r892, %p154;
	max.s32 	%r33, %r893, %r890;
	setp.lt.u32 	%p155, %r2, 32;
	max.s32 	%r895, %r894, %r853;
	setp.eq.s32 	%p156, %r629, 0;
	selp.b32 	%r896, %r894, %r895, %p156;
	selp.b32 	%r897, %r853, %r896, %p155;
	setp.ne.s32 	%p157, %r2, 0;
	setp.eq.s32 	%p158, %r2, 0;
	max.s32 	%r956, %r897, %r7;
	selp.b32 	%r898, %r7, %r956, %p158;
	max.s32 	%r955, %r898, %r8;
	max.s32 	%r954, %r955, %r9;
	max.s32 	%r953, %r954, %r10;
	max.s32 	%r952, %r953, %r11;
	max.s32 	%r951, %r952, %r12;
	max.s32 	%r950, %r951, %r13;
	max.s32 	%r949, %r950, %r14;
	max.s32 	%r948, %r949, %r15;
	max.s32 	%r947, %r948, %r16;
	max.s32 	%r946, %r947, %r17;
	max.s32 	%r945, %r946, %r18;
	max.s32 	%r944, %r945, %r19;
	max.s32 	%r943, %r944, %r20;
	max.s32 	%r942, %r943, %r21;
	max.s32 	%r941, %r942, %r22;
	max.s32 	%r940, %r941, %r23;
	max.s32 	%r939, %r940, %r24;
	max.s32 	%r938, %r939, %r25;
	max.s32 	%r937, %r938, %r26;
	max.s32 	%r936, %r937, %r27;
	max.s32 	%r935, %r936, %r28;
	max.s32 	%r934, %r935, %r29;
	max.s32 	%r933, %r934, %r30;
	@%p157 bra 	$L__BB9_34;
	add.s64 	%rd52, %rd3, 256;
	mov.b32 	%r899, 101;
	// begin inline asm
	st.relaxed.gpu.v2.u32 [%rd52], {%r899, %r33};
	// end inline asm
	mov.u32 	%r956, %r7;
	bra.uni 	$L__BB9_34;
$L__BB9_6:
	max.s32 	%r691, %r7, %r8;
	max.s32 	%r692, %r691, %r9;
	max.s32 	%r693, %r10, %r11;
	max.s32 	%r694, %r693, %r12;
	max.s32 	%r695, %r13, %r14;
	max.s32 	%r696, %r695, %r15;
	max.s32 	%r697, %r16, %r17;
	max.s32 	%r698, %r697, %r18;
	max.s32 	%r699, %r19, %r20;
	max.s32 	%r700, %r699, %r21;
	max.s32 	%r701, %r22, %r23;
	max.s32 	%r702, %r701, %r24;
	max.s32 	%r703, %r25, %r26;
	max.s32 	%r704, %r703, %r27;
	max.s32 	%r705, %r28, %r29;
	max.s32 	%r706, %r705, %r30;
	max.s32 	%r707, %r692, %r694;
	max.s32 	%r708, %r707, %r696;
	max.s32 	%r709, %r698, %r700;
	max.s32 	%r710, %r709, %r702;
	max.s32 	%r711, %r704, %r706;
	max.s32 	%r712, %r708, %r710;
	max.s32 	%r662, %r712, %r711;
	mov.b32 	%r688, 1;
	mov.b32 	%r689, 0;
	mov.b32 	%r690, -1;
	// begin inline asm
	shfl.sync.up.b32 %r661, %r662, %r688, %r689, %r690;
	// end inline asm
	max.s32 	%r713, %r661, %r662;
	setp.lt.s32 	%p106, %r629, 1;
	selp.b32 	%r667, %r662, %r713, %p106;
	mov.b32 	%r668, 2;
	// begin inline asm
	shfl.sync.up.b32 %r666, %r667, %r668, %r689, %r690;
	// end inline asm
	max.s32 	%r714, %r666, %r667;
	setp.lt.s32 	%p107, %r629, 2;
	selp.b32 	%r672, %r667, %r714, %p107;
	mov.b32 	%r673, 4;
	// begin inline asm
	shfl.sync.up.b32 %r671, %r672, %r673, %r689, %r690;
	// end inline asm
	max.s32 	%r715, %r671, %r672;
	setp.lt.s32 	%p108, %r629, 4;
	selp.b32 	%r677, %r672, %r715, %p108;
	mov.b32 	%r678, 8;
	// begin inline asm
	shfl.sync.up.b32 %r676, %r677, %r678, %r689, %r690;
	// end inline asm
	max.s32 	%r716, %r676, %r677;
	setp.lt.s32 	%p109, %r629, 8;
	selp.b32 	%r682, %r677, %r716, %p109;
	mov.b32 	%r683, 16;
	// begin inline asm
	shfl.sync.up.b32 %r681, %r682, %r683, %r689, %r690;
	// end inline asm
	max.s32 	%r58, %r681, %r682;
	setp.lt.s32 	%p110, %r629, 16;
	selp.b32 	%r687, %r682, %r58, %p110;
	// begin inline asm
	shfl.sync.up.b32 %r686, %r687, %r688, %r689, %r690;
	// end inline asm
	setp.ne.s32 	%p111, %r629, 31;
	@%p111 bra 	$L__BB9_8;
	shl.b32 	%r717, %r4, 2;
	add.s32 	%r719, %r660, %r717;
	st.shared.u32 	[%r719+16], %r58;
$L__BB9_8:
	bar.sync 	0;
	ld.shared.v4.u32 	{%r720, %r721, %r722, %r723}, [_ZZN3cub18CUB_300001_SM_10006detail4scan16DeviceScanKernelINS2_10policy_hubIiiimN4cuda3__47maximumIiEEE10Policy1000EPiSB_NS0_13ScanTileStateIiLb1EEES8_NS0_8NullTypeEmiLb0ESE_EEvT0_T1_T2_iT3_T4_T5_E12temp_storage+16];
	max.s32 	%r724, %r720, %r721;
	setp.eq.s32 	%p112, %r4, 2;
	selp.b32 	%r725, %r724, %r720, %p112;
	max.s32 	%r726, %r724, %r722;
	setp.eq.s32 	%p113, %r4, 3;
	selp.b32 	%r727, %r726, %r725, %p113;
	max.s32 	%r60, %r726, %r723;
	setp.gt.u32 	%p114, %r2, 31;
	setp.lt.u32 	%p115, %r2, 32;
	max.s32 	%r728, %r727, %r686;
	setp.eq.s32 	%p116, %r629, 0;
	selp.b32 	%r932, %r727, %r728, %p116;
	selp.b32 	%r62, %r686, %r932, %p115;
	@%p114 bra 	$L__BB9_33;
	setp.ne.s32 	%p117, %r2, 0;
	mul.wide.s32 	%rd41, %r1, 8;
	add.s64 	%rd7, %rd3, %rd41;
	@%p117 bra 	$L__BB9_11;
	st.shared.u32 	[_ZZN3cub18CUB_300001_SM_10006detail4scan16DeviceScanKernelINS2_10policy_hubIiiimN4cuda3__47maximumIiEEE10Policy1000EPiSB_NS0_13ScanTileStateIiLb1EEES8_NS0_8NullTypeEmiLb0ESE_EEvT0_T1_T2_iT3_T4_T5_E12temp_storage+12], %r60;
	add.s64 	%rd42, %rd7, 256;
	mov.b32 	%r729, 100;
	// begin inline asm
	st.relaxed.gpu.v2.u32 [%rd42], {%r729, %r60};
	// end inline asm
$L__BB9_11:
	not.b32 	%r731, %r2;
	add.s32 	%r929, %r1, %r731;
	mov.u32 	%r64, %nctaid.x;
	setp.gt.u32 	%p118, %r64, 499;
	@%p118 bra 	$L__BB9_13;
	membar.cta;
	bra.uni 	$L__BB9_14;
$L__BB9_13:
	mov.b32 	%r732, 1245;
	// begin inline asm
	nanosleep.u32 %r732;
	// end inline asm
$L__BB9_14:
	mul.wide.s32 	%rd44, %r929, 8;
	add.s64 	%rd45, %rd3, %rd44;
	add.s64 	%rd43, %rd45, 256;
	// begin inline asm
	ld.relaxed.gpu.v2.u32 {%r930, %r926}, [%rd43];
	// end inline asm
$L__BB9_15:
	setp.eq.s32 	%p119, %r930, 99;
	mov.b32 	%r735, -1;
	vote.sync.any.pred 	%p120, %p119, %r735;
	not.pred 	%p121, %p120;
	@%p121 bra 	$L__BB9_20;
	setp.gt.u32 	%p146, %r64, 499;
	@%p146 bra 	$L__BB9_18;
	membar.cta;
	bra.uni 	$L__BB9_19;
$L__BB9_18:
	mov.b32 	%r825, 648;
	// begin inline asm
	nanosleep.u32 %r825;
	// end inline asm
$L__BB9_19:
	// begin inline asm
	ld.relaxed.gpu.v2.u32 {%r930, %r926}, [%rd43];
	// end inline asm
	bra.uni 	$L__BB9_15;
$L__BB9_20:
	setp.eq.s32 	%p122, %r930, 101;
	mov.b32 	%r762, -1;
	vote.sync.ballot.b32 	%r763, %p122, %r762;
	// begin inline asm
	mov.u32 %r737, %lanemask_ge;
	// end inline asm
	and.b32  	%r764, %r763, %r737;
	or.b32  	%r765, %r764, -2147483648;
	add.s32 	%r766, %r765, -1;
	not.b32 	%r767, %r765;
	and.b32  	%r768, %r767, %r766;
	popc.b32 	%r741, %r768;
	mov.b32 	%r740, 1;
	// begin inline asm
	shfl.sync.down.b32 %r738, %r926, %r740, %r741, %r762;
	// end inline asm
	setp.lt.s32 	%p124, %r629, %r741;
	max.s32 	%r769, %r738, %r926;
	selp.b32 	%r744, %r769, %r926, %p124;
	mov.b32 	%r745, 2;
	// begin inline asm
	shfl.sync.down.b32 %r743, %r744, %r745, %r741, %r762;
	// end inline asm
	add.s32 	%r74, %r629, 2;
	setp.gt.s32 	%p125, %r74, %r741;
	max.s32 	%r770, %r743, %r744;
	selp.b32 	%r749, %r744, %r770, %p125;
	mov.b32 	%r750, 4;
	// begin inline asm
	shfl.sync.down.b32 %r748, %r749, %r750, %r741, %r762;
	// end inline asm
	add.s32 	%r75, %r629, 4;
	setp.gt.s32 	%p126, %r75, %r741;
	max.s32 	%r771, %r748, %r749;
	selp.b32 	%r754, %r749, %r771, %p126;
	mov.b32 	%r755, 8;
	// begin inline asm
	shfl.sync.down.b32 %r753, %r754, %r755, %r741, %r762;
	// end inline asm
	add.s32 	%r76, %r629, 8;
	setp.gt.s32 	%p127, %r76, %r741;
	max.s32 	%r772, %r753, %r754;
	selp.b32 	%r759, %r754, %r772, %p127;
	mov.b32 	%r760, 16;
	// begin inline asm
	shfl.sync.down.b32 %r758, %r759, %r760, %r741, %r762;
	// end inline asm
	add.s32 	%r77, %r629, 16;
	setp.gt.s32 	%p128, %r77, %r741;
	max.s32 	%r773, %r758, %r759;
	selp.b32 	%r928, %r759, %r773, %p128;
	add.s64 	%rd9, %rd3, 256;
$L__BB9_21:
	setp.ne.s32 	%p129, %r930, 101;
	mov.b32 	%r774, -1;
	vote.sync.all.pred 	%p130, %p129, %r774;
	not.pred 	%p131, %p130;
	@%p131 bra 	$L__BB9_29;
	mul.wide.s32 	%rd48, %r929, 8;
	add.s64 	%rd49, %rd9, %rd48;
	add.s64 	%rd47, %rd49, -256;
	// begin inline asm
	ld.relaxed.gpu.v2.u32 {%r930, %r931}, [%rd47];
	// end inline asm
$L__BB9_23:
	setp.eq.s32 	%p135, %r930, 99;
	mov.b32 	%r783, -1;
	vote.sync.any.pred 	%p136, %p135, %r783;
	not.pred 	%p137, %p136;
	@%p137 bra 	$L__BB9_28;
	setp.gt.u32 	%p145, %r64, 499;
	@%p145 bra 	$L__BB9_26;
	membar.cta;
	bra.uni 	$L__BB9_27;
$L__BB9_26:
	mov.b32 	%r822, 648;
	// begin inline asm
	nanosleep.u32 %r822;
	// end inline asm
$L__BB9_27:
	// begin inline asm
	ld.relaxed.gpu.v2.u32 {%r930, %r931}, [%rd47];
	// end inline asm
	bra.uni 	$L__BB9_23;
$L__BB9_28:
	setp.eq.s32 	%p138, %r930, 101;
	mov.b32 	%r809, -1;
	vote.sync.ballot.b32 	%r810, %p138, %r809;
	and.b32  	%r811, %r810, %r737;
	or.b32  	%r812, %r811, -2147483648;
	add.s32 	%r813, %r812, -1;
	not.b32 	%r814, %r812;
	and.b32  	%r815, %r814, %r813;
	popc.b32 	%r788, %r815;
	mov.b32 	%r787, 1;
	// begin inline asm
	shfl.sync.down.b32 %r785, %r931, %r787, %r788, %r809;
	// end inline asm
	setp.lt.s32 	%p140, %r629, %r788;
	max.s32 	%r816, %r785, %r931;
	selp.b32 	%r791, %r816, %r931, %p140;
	mov.b32 	%r792, 2;
	// begin inline asm
	shfl.sync.down.b32 %r790, %r791, %r792, %r788, %r809;
	// end inline asm
	setp.gt.s32 	%p141, %r74, %r788;
	max.s32 	%r817, %r790, %r791;
	selp.b32 	%r796, %r791, %r817, %p141;
	mov.b32 	%r797, 4;
	// begin inline asm
	shfl.sync.down.b32 %r795, %r796, %r797, %r788, %r809;
	// end inline asm
	setp.gt.s32 	%p142, %r75, %r788;
	max.s32 	%r818, %r795, %r796;
	selp.b32 	%r801, %r796, %r818, %p142;
	mov.b32 	%r802, 8;
	// begin inline asm
	shfl.sync.down.b32 %r800, %r801, %r802, %r788, %r809;
	// end inline asm
	setp.gt.s32 	%p143, %r76, %r788;
	max.s32 	%r819, %r800, %r801;
	selp.b32 	%r806, %r801, %r819, %p143;
	mov.b32 	%r807, 16;
	// begin inline asm
	shfl.sync.down.b32 %r805, %r806, %r807, %r788, %r809;
	// end inline asm
	setp.gt.s32 	%p144, %r77, %r788;
	max.s32 	%r820, %r805, %r806;
	selp.b32 	%r821, %r806, %r820, %p144;
	max.s32 	%r928, %r821, %r928;
	add.s32 	%r929, %r929, -32;
	bra.uni 	$L__BB9_21;
$L__BB9_29:
	setp.ne.s32 	%p132, %r2, 0;
	@%p132 bra 	$L__BB9_31;
	max.s32 	%r777, %r928, %r60;
	add.s64 	%rd46, %rd7, 256;
	mov.b32 	%r776, 101;
	// begin inline asm
	st.relaxed.gpu.v2.u32 [%rd46], {%r776, %r777};
	// end inline asm
	st.shared.u32 	[_ZZN3cub18CUB_300001_SM_10006detail4scan16DeviceScanKernelINS2_10policy_hubIiiimN4cuda3__47maximumIiEEE10Policy1000EPiSB_NS0_13ScanTileStateIiLb1EEES8_NS0_8NullTypeEmiLb0ESE_EEvT0_T1_T2_iT3_T4_T5_E12temp_storage+4], %r928;
	st.shared.u32 	[_ZZN3cub18CUB_300001_SM_10006detail4scan16DeviceScanKernelINS2_10policy_hubIiiimN4cuda3__47maximumIiEEE10Policy1000EPiSB_NS0_13ScanTileStateIiLb1EEES8_NS0_8NullTypeEmiLb0ESE_EEvT0_T1_T2_iT3_T4_T5_E12temp_storage+8], %r777;
$L__BB9_31:
	setp.ne.s32 	%p133, %r629, 0;
	mov.u32 	%r932, %r62;
	@%p133 bra 	$L__BB9_33;
	st.shared.u32 	[_ZZN3cub18CUB_300001_SM_10006detail4scan16DeviceScanKernelINS2_10policy_hubIiiimN4cuda3__47maximumIiEEE10Policy1000EPiSB_NS0_13ScanTileStateIiLb1EEES8_NS0_8NullTypeEmiLb0ESE_EEvT0_T1_T2_iT3_T4_T5_E12temp_storage+36], %r928;
	mov.u32 	%r932, %r928;
$L__BB9_33:
	bar.sync 	0;
	ld.shared.u32 	%r778, [_ZZN3cub18CUB_300001_SM_10006detail4scan16DeviceScanKernelINS2_10policy_hubIiiimN4cuda3__47maximumIiEEE10Policy1000EPiSB_NS0_13ScanTileStateIiLb1EEES8_NS0_8NullTypeEmiLb0ESE_EEvT0_T1_T2_iT3_T4_T5_E12temp_storage+36];
	setp.eq.s32 	%p134, %r2, 0;
	max.s32 	%r779, %r778, %r932;
	selp.b32 	%r780, %r932, %r779, %p134;
	max.s32 	%r956, %r780, %r7;
	max.s32 	%r955, %r956, %r8;
	max.s32 	%r954, %r955, %r9;
	max.s32 	%r953, %r954, %r10;
	max.s32 	%r952, %r953, %r11;
	max.s32 	%r951, %r952, %r12;
	max.s32 	%r950, %r951, %r13;
	max.s32 	%r949, %r950, %r14;
	max.s32 	%r948, %r949, %r15;
	max.s32 	%r947, %r948, %r16;
	max.s32 	%r946, %r947, %r17;
	max.s32 	%r945, %r946, %r18;
	max.s32 	%r944, %r945, %r19;
	max.s32 	%r943, %r944, %r20;
	max.s32 	%r942, %r943, %r21;
	max.s32 	%r941, %r942, %r22;
	max.s32 	%r940, %r941, %r23;
	max.s32 	%r939, %r940, %r24;
	max.s32 	%r938, %r939, %r25;
	max.s32 	%r937, %r938, %r26;
	max.s32 	%r936, %r937, %r27;
	max.s32 	%r935, %r936, %r28;
	max.s32 	%r934, %r935, %r29;
	max.s32 	%r933, %r934, %r30;
$L__BB9_34:
	bar.sync 	0;
	st.shared.v4.u32 	[%r6], {%r956, %r955, %r954, %r953};
	st.shared.v4.u32 	[%r6+16], {%r952, %r951, %r950, %r949};
	st.shared.v4.u32 	[%r6+32], {%r948, %r947, %r946, %r945};
	st.shared.v4.u32 	[%r6+48], {%r944, %r943, %r942, %r941};
	st.shared.v4.u32 	[%r6+64], {%r940, %r939, %r938, %r937};
	st.shared.v4.u32 	[%r6+80], {%r936, %r935, %r934, %r933};
	bar.warp.sync 	-1;
	ld.shared.u32 	%r901, [%r5];
	ld.shared.u32 	%r902, [%r5+128];
	ld.shared.u32 	%r903, [%r5+256];
	ld.shared.u32 	%r904, [%r5+384];
	ld.shared.u32 	%r905, [%r5+512];
	ld.shared.u32 	%r906, [%r5+640];
	ld.shared.u32 	%r907, [%r5+768];
	ld.shared.u32 	%r908, [%r5+896];
	ld.shared.u32 	%r909, [%r5+1024];
	ld.shared.u32 	%r910, [%r5+1152];
	ld.shared.u32 	%r911, [%r5+1280];
	ld.shared.u32 	%r912, [%r5+1408];
	ld.shared.u32 	%r913, [%r5+1536];
	ld.shared.u32 	%r914, [%r5+1664];
	ld.shared.u32 	%r915, [%r5+1792];
	ld.shared.u32 	%r916, [%r5+1920];
	ld.shared.u32 	%r917, [%r5+2048];
	ld.shared.u32 	%r918, [%r5+2176];
	ld.shared.u32 	%r919, [%r5+2304];
	ld.shared.u32 	%r920, [%r5+2432];
	ld.shared.u32 	%r921, [%r5+2560];
	ld.shared.u32 	%r922, [%r5+2688];
	ld.shared.u32 	%r923, [%r5+2816];
	ld.shared.u32 	%r924, [%r5+2944];
	add.s64 	%rd54, %rd1, %rd39;
	st.global.u32 	[%rd54], %r901;
	st.global.u32 	[%rd54+128], %r902;
	st.global.u32 	[%rd54+256], %r903;
	st.global.u32 	[%rd54+384], %r904;
	st.global.u32 	[%rd54+512], %r905;
	st.global.u32 	[%rd54+640], %r906;
	st.global.u32 	[%rd54+768], %r907;
	st.global.u32 	[%rd54+896], %r908;
	st.global.u32 	[%rd54+1024], %r909;
	st.global.u32 	[%rd54+1152], %r910;
	st.global.u32 	[%rd54+1280], %r911;
	st.global.u32 	[%rd54+1408], %r912;
	st.global.u32 	[%rd54+1536], %r913;
	st.global.u32 	[%rd54+1664], %r914;
	st.global.u32 	[%rd54+1792], %r915;
	st.global.u32 	[%rd54+1920], %r916;
	st.global.u32 	[%rd54+2048], %r917;
	st.global.u32 	[%rd54+2176], %r918;
	st.global.u32 	[%rd54+2304], %r919;
	st.global.u32 	[%rd54+2432], %r920;
	st.global.u32 	[%rd54+2560], %r921;
	st.global.u32 	[%rd54+2688], %r922;
	st.global.u32 	[%rd54+2816], %r923;
	st.global.u32 	[%rd54+2944], %r924;
	bra.uni 	$L__BB9_166;
$L__BB9_35:
	setp.eq.s64 	%p2, %rd5, 0;
	@%p2 bra 	$L__BB9_166;
	cvt.u32.u64 	%r141, %rd5;
	shl.b64 	%rd20, %rd4, 2;
	add.s64 	%rd21, %rd2, %rd20;
	mov.u32 	%r142, %tid.x;
	ld.global.u32 	%r980, [%rd21];
	and.b32  	%r377, %r142, 31;
	and.b32  	%r378, %r142, 992;
	mul.lo.s32 	%r379, %r378, 24;
	or.b32  	%r144, %r379, %r377;
	setp.ge.u32 	%p3, %r144, %r141;
	shl.b32 	%r380, %r144, 2;
	cvt.u64.u32 	%rd22, %r380;
	add.s64 	%rd11, %rd21, %rd22;
	mov.u32 	%r957, %r980;
	@%p3 bra 	$L__BB9_38;
	ld.global.u32 	%r957, [%rd11];
$L__BB9_38:
	add.s32 	%r147, %r144, 32;
	setp.ge.u32 	%p4, %r147, %r141;
	mov.u32 	%r958, %r980;
	@%p4 bra 	$L__BB9_40;
	ld.global.u32 	%r958, [%rd11+128];
$L__BB9_40:
	add.s32 	%r150, %r144, 64;
	setp.ge.u32 	%p5, %r150, %r141;
	mov.u32 	%r959, %r980;
	@%p5 bra 	$L__BB9_42;
	ld.global.u32 	%r959, [%rd11+256];
$L__BB9_42:
	add.s32 	%r153, %r144, 96;
	setp.ge.u32 	%p6, %r153, %r141;
	mov.u32 	%r960, %r980;
	@%p6 bra 	$L__BB9_44;
	ld.global.u32 	%r960, [%rd11+384];
$L__BB9_44:
	add.s32 	%r156, %r144, 128;
	setp.ge.u32 	%p7, %r156, %r141;
	mov.u32 	%r961, %r980;
	@%p7 bra 	$L__BB9_46;
	ld.global.u32 	%r961, [%rd11+512];
$L__BB9_46:
	add.s32 	%r159, %r144, 160;
	setp.ge.u32 	%p8, %r159, %r141;
	mov.u32 	%r962, %r980;
	@%p8 bra 	$L__BB9_48;
	ld.global.u32 	%r962, [%rd11+640];
$L__BB9_48:
	add.s32 	%r162, %r144, 192;
	setp.ge.u32 	%p9, %r162, %r141;
	mov.u32 	%r963, %r980;
	@%p9 bra 	$L__BB9_50;
	ld.global.u32 	%r963, [%rd11+768];
$L__BB9_50:
	add.s32 	%r165, %r144, 224;
	setp.ge.u32 	%p10, %r165, %r141;
	mov.u32 	%r964, %r980;
	@%p10 bra 	$L__BB9_52;
	ld.global.u32 	%r964, [%rd11+896];
$L__BB9_52:
	add.s32 	%r168, %r144, 256;
	setp.ge.u32 	%p11, %r168, %r141;
	mov.u32 	%r965, %r980;
	@%p11 bra 	$L__BB9_54;
	ld.global.u32 	%r965, [%rd11+1024];
$L__BB9_54:
	add.s32 	%r171, %r144, 288;
	setp.ge.u32 	%p12, %r171, %r141;
	mov.u32 	%r966, %r980;
	@%p12 bra 	$L__BB9_56;
	ld.global.u32 	%r966, [%rd11+1152];
$L__BB9_56:
	add.s32 	%r174, %r144, 320;
	setp.ge.u32 	%p13, %r174, %r141;
	mov.u32 	%r967, %r980;
	@%p13 bra 	$L__BB9_58;
	ld.global.u32 	%r967, [%rd11+1280];
$L__BB9_58:
	add.s32 	%r177, %r144, 352;
	setp.ge.u32 	%p14, %r177, %r141;
	mov.u32 	%r968, %r980;
	@%p14 bra 	$L__BB9_60;
	ld.global.u32 	%r968, [%rd11+1408];
$L__BB9_60:
	add.s32 	%r180, %r144, 384;
	setp.ge.u32 	%p15, %r180, %r141;
	mov.u32 	%r969, %r980;
	@%p15 bra 	$L__BB9_62;
	ld.global.u32 	%r969, [%rd11+1536];
$L__BB9_62:
	add.s32 	%r183, %r144, 416;
	setp.ge.u32 	%p16, %r183, %r141;
	mov.u32 	%r970, %r980;
	@%p16 bra 	$L__BB9_64;
	ld.global.u32 	%r970, [%rd11+1664];
$L__BB9_64:
	add.s32 	%r186, %r144, 448;
	setp.ge.u32 	%p17, %r186, %r141;
	mov.u32 	%r971, %r980;
	@%p17 bra 	$L__BB9_66;
	ld.global.u32 	%r971, [%rd11+1792];
$L__BB9_66:
	add.s32 	%r189, %r144, 480;
	setp.ge.u32 	%p18, %r189, %r141;
	mov.u32 	%r972, %r980;
	@%p18 bra 	$L__BB9_68;
	ld.global.u32 	%r972, [%rd11+1920];
$L__BB9_68:
	add.s32 	%r192, %r144, 512;
	setp.ge.u32 	%p19, %r192, %r141;
	mov.u32 	%r973, %r980;
	@%p19 bra 	$L__BB9_70;
	ld.global.u32 	%r973, [%rd11+2048];
$L__BB9_70:
	add.s32 	%r195, %r144, 544;
	setp.ge.u32 	%p20, %r195, %r141;
	mov.u32 	%r974, %r980;
	@%p20 bra 	$L__BB9_72;
	ld.global.u32 	%r974, [%rd11+2176];
$L__BB9_72:
	add.s32 	%r198, %r144, 576;
	setp.ge.u32 	%p21, %r198, %r141;
	mov.u32 	%r975, %r980;
	@%p21 bra 	$L__BB9_74;
	ld.global.u32 	%r975, [%rd11+2304];
$L__BB9_74:
	add.s32 	%r201, %r144, 608;
	setp.ge.u32 	%p22, %r201, %r141;
	mov.u32 	%r976, %r980;
	@%p22 bra 	$L__BB9_76;
	ld.global.u32 	%r976, [%rd11+2432];
$L__BB9_76:
	add.s32 	%r204, %r144, 640;
	setp.ge.u32 	%p23, %r204, %r141;
	mov.u32 	%r977, %r980;
	@%p23 bra 	$L__BB9_78;
	ld.global.u32 	%r977, [%rd11+2560];
$L__BB9_78:
	add.s32 	%r207, %r144, 672;
	setp.ge.u32 	%p24, %r207, %r141;
	mov.u32 	%r978, %r980;
	@%p24 bra 	$L__BB9_80;
	ld.global.u32 	%r978, [%rd11+2688];
$L__BB9_80:
	add.s32 	%r210, %r144, 704;
	setp.ge.u32 	%p25, %r210, %r141;
	mov.u32 	%r979, %r980;
	@%p25 bra 	$L__BB9_82;
	ld.global.u32 	%r979, [%rd11+2816];
$L__BB9_82:
	add.s32 	%r213, %r144, 736;
	setp.ge.u32 	%p26, %r213, %r141;
	@%p26 bra 	$L__BB9_84;
	ld.global.u32 	%r980, [%rd11+2944];
$L__BB9_84:
	// begin inline asm
	mov.u32 %r381, %laneid;
	// end inline asm
	shr.u32 	%r217, %r142, 5;
	mad.lo.s32 	%r382, %r217, 768, %r381;
	shl.b32 	%r383, %r382, 2;
	mov.u32 	%r384, _ZZN3cub18CUB_300001_SM_10006detail4scan16DeviceScanKernelINS2_10policy_hubIiiimN4cuda3__47maximumIiEEE10Policy1000EPiSB_NS0_13ScanTileStateIiLb1EEES8_NS0_8NullTypeEmiLb0ESE_EEvT0_T1_T2_iT3_T4_T5_E12temp_storage;
	add.s32 	%r218, %r384, %r383;
	st.shared.u32 	[%r218], %r957;
	st.shared.u32 	[%r218+128], %r958;
	st.shared.u32 	[%r218+256], %r959;
	st.shared.u32 	[%r218+384], %r960;
	st.shared.u32 	[%r218+512], %r961;
	st.shared.u32 	[%r218+640], %r962;
	st.shared.u32 	[%r218+768], %r963;
	st.shared.u32 	[%r218+896], %r964;
	st.shared.u32 	[%r218+1024], %r965;
	st.shared.u32 	[%r218+1152], %r966;
	st.shared.u32 	[%r218+1280], %r967;
	st.shared.u32 	[%r218+1408], %r968;
	st.shared.u32 	[%r218+1536], %r969;
	st.shared.u32 	[%r218+1664], %r970;
	st.shared.u32 	[%r218+1792], %r971;
	st.shared.u32 	[%r218+1920], %r972;
	st.shared.u32 	[%r218+2048], %r973;
	st.shared.u32 	[%r218+2176], %r974;
	st.shared.u32 	[%r218+2304], %r975;
	st.shared.u32 	[%r218+2432], %r976;
	st.shared.u32 	[%r218+2560], %r977;
	st.shared.u32 	[%r218+2688], %r978;
	st.shared.u32 	[%r218+2816], %r979;
	st.shared.u32 	[%r218+2944], %r980;
	bar.warp.sync 	-1;
	mad.lo.s32 	%r219, %r381, 92, %r218;
	ld.shared.v4.u32 	{%r220, %r221, %r222, %r223}, [%r219];
	ld.shared.v4.u32 	{%r224, %r225, %r226, %r227}, [%r219+16];
	ld.shared.v4.u32 	{%r228, %r229, %r230, %r231}, [%r219+32];
	ld.shared.v4.u32 	{%r232, %r233, %r234, %r235}, [%r219+48];
	ld.shared.v4.u32 	{%r236, %r237, %r238, %r239}, [%r219+64];
	ld.shared.v4.u32 	{%r240, %r241, %r242, %r243}, [%r219+80];
	bar.sync 	0;
	setp.ne.s32 	%p27, %r1, 0;
	@%p27 bra 	$L__BB9_88;
	max.s32 	%r588, %r220, %r221;
	max.s32 	%r589, %r588, %r222;
	max.s32 	%r590, %r223, %r224;
	max.s32 	%r591, %r590, %r225;
	max.s32 	%r592, %r226, %r227;
	max.s32 	%r593, %r592, %r228;
	max.s32 	%r594, %r229, %r230;
	max.s32 	%r595, %r594, %r231;
	max.s32 	%r596, %r232, %r233;
	max.s32 	%r597, %r596, %r234;
	max.s32 	%r598, %r235, %r236;
	max.s32 	%r599, %r598, %r237;
	max.s32 	%r600, %r238, %r239;
	max.s32 	%r601, %r600, %r240;
	max.s32 	%r602, %r241, %r242;
	max.s32 	%r603, %r602, %r243;
	max.s32 	%r604, %r589, %r591;
	max.s32 	%r605, %r604, %r593;
	max.s32 	%r606, %r595, %r597;
	max.s32 	%r607, %r606, %r599;
	max.s32 	%r608, %r601, %r603;
	max.s32 	%r609, %r605, %r607;
	max.s32 	%r559, %r609, %r608;
	mov.b32 	%r585, 1;
	mov.b32 	%r586, 0;
	mov.b32 	%r587, -1;
	// begin inline asm
	shfl.sync.up.b32 %r558, %r559, %r585, %r586, %r587;
	// end inline asm
	max.s32 	%r610, %r558, %r559;
	setp.lt.s32 	%p69, %r381, 1;
	selp.b32 	%r564, %r559, %r610, %p69;
	mov.b32 	%r565, 2;
	// begin inline asm
	shfl.sync.up.b32 %r563, %r564, %r565, %r586, %r587;
	// end inline asm
	max.s32 	%r611, %r563, %r564;
	setp.lt.s32 	%p70, %r381, 2;
	selp.b32 	%r569, %r564, %r611, %p70;
	mov.b32 	%r570, 4;
	// begin inline asm
	shfl.sync.up.b32 %r568, %r569, %r570, %r586, %r587;
	// end inline asm
	max.s32 	%r612, %r568, %r569;
	setp.lt.s32 	%p71, %r381, 4;
	selp.b32 	%r574, %r569, %r612, %p71;
	mov.b32 	%r575, 8;
	// begin inline asm
	shfl.sync.up.b32 %r573, %r574, %r575, %r586, %r587;
	// end inline asm
	max.s32 	%r613, %r573, %r574;
	setp.lt.s32 	%p72, %r381, 8;
	selp.b32 	%r579, %r574, %r613, %p72;
	mov.b32 	%r580, 16;
	// begin inline asm
	shfl.sync.up.b32 %r578, %r579, %r580, %r586, %r587;
	// end inline asm
	max.s32 	%r244, %r578, %r579;
	setp.lt.s32 	%p73, %r381, 16;
	selp.b32 	%r584, %r579, %r244, %p73;
	// begin inline asm
	shfl.sync.up.b32 %r583, %r584, %r585, %r586, %r587;
	// end inline asm
	setp.ne.s32 	%p74, %r381, 31;
	@%p74 bra 	$L__BB9_87;
	shl.b32 	%r614, %r217, 2;
	mov.u32 	%r615, _ZZN3cub18CUB_300001_SM_10006detail4scan16DeviceScanKernelINS2_10policy_hubIiiimN4cuda3__47maximumIiEEE10Policy1000EPiSB_NS0_13ScanTileStateIiLb1EEES8_NS0_8NullTypeEmiLb0ESE_EEvT0_T1_T2_iT3_T4_T5_E12temp_storage;
	add.s32 	%r616, %r615, %r614;
	st.shared.u32 	[%r616+16], %r244;
$L__BB9_87:
	bar.sync 	0;
	.pragma "used_bytes_mask 4095";
	ld.shared.v4.u32 	{%r617, %r618, %r619, %r620}, [_ZZN3cub18CUB_300001_SM_10006detail4scan16DeviceScanKernelINS2_10policy_hubIiiimN4cuda3__47maximumIiEEE10Policy1000EPiSB_NS0_13ScanTileStateIiLb1EEES8_NS0_8NullTypeEmiLb0ESE_EEvT0_T1_T2_iT3_T4_T5_E12temp_storage+16];
	max.s32 	%r621, %r617, %r618;
	setp.eq.s32 	%p75, %r217, 2;
	selp.b32 	%r622, %r621, %r617, %p75;
	max.s32 	%r623, %r621, %r619;
	setp.eq.s32 	%p76, %r217, 3;
	selp.b32 	%r624, %r623, %r622, %p76;
	setp.lt.u32 	%p77, %r142, 32;
	max.s32 	%r625, %r624, %r583;
	setp.eq.s32 	%p78, %r381, 0;
	selp.b32 	%r626, %r624, %r625, %p78;
	selp.b32 	%r627, %r583, %r626, %p77;
	setp.eq.s32 	%p79, %r142, 0;
	max.s32 	%r628, %r627, %r220;
	selp.b32 	%r989, %r220, %r628, %p79;
	max.s32 	%r990, %r989, %r221;
	max.s32 	%r991, %r990, %r222;
	max.s32 	%r992, %r991, %r223;
	max.s32 	%r993, %r992, %r224;
	max.s32 	%r994, %r993, %r225;
	max.s32 	%r995, %r994, %r226;
	max.s32 	%r996, %r995, %r227;
	max.s32 	%r997, %r996, %r228;
	max.s32 	%r998, %r997, %r229;
	max.s32 	%r999, %r998, %r230;
	max.s32 	%r1000, %r999, %r231;
	max.s32 	%r1001, %r1000, %r232;
	max.s32 	%r1002, %r1001, %r233;
	max.s32 	%r1003, %r1002, %r234;
	max.s32 	%r1004, %r1003, %r235;
	max.s32 	%r1005, %r1004, %r236;
	max.s32 	%r1006, %r1005, %r237;
	max.s32 	%r1007, %r1006, %r238;
	max.s32 	%r1008, %r1007, %r239;
	max.s32 	%r1009, %r1008, %r240;
	max.s32 	%r1010, %r1009, %r241;
	max.s32 	%r1011, %r1010, %r242;
	max.s32 	%r1012, %r1011, %r243;
	bra.uni 	$L__BB9_116;
$L__BB9_88:
	max.s32 	%r415, %r220, %r221;
	max.s32 	%r416, %r415, %r222;
	max.s32 	%r417, %r223, %r224;
	max.s32 	%r418, %r417, %r225;
	max.s32 	%r419, %r226, %r227;
	max.s32 	%r420, %r419, %r228;
	max.s32 	%r421, %r229, %r230;
	max.s32 	%r422, %r421, %r231;
	max.s32 	%r423, %r232, %r233;
	max.s32 	%r424, %r423, %r234;
	max.s32 	%r425, %r235, %r236;
	max.s32 	%r426, %r425, %r237;
	max.s32 	%r427, %r238, %r239;
	max.s32 	%r428, %r427, %r240;
	max.s32 	%r429, %r241, %r242;
	max.s32 	%r430, %r429, %r243;
	max.s32 	%r431, %r416, %r418;
	max.s32 	%r432, %r431, %r420;
	max.s32 	%r433, %r422, %r424;
	max.s32 	%r434, %r433, %r426;
	max.s32 	%r435, %r428, %r430;
	max.s32 	%r436, %r432, %r434;
	max.s32 	%r386, %r436, %r435;
	mov.b32 	%r412, 1;
	mov.b32 	%r413, 0;
	mov.b32 	%r414, -1;
	// begin inline asm
	shfl.sync.up.b32 %r385, %r386, %r412, %r413, %r414;
	// end inline asm
	max.s32 	%r437, %r385, %r386;
	setp.lt.s32 	%p28, %r381, 1;
	selp.b32 	%r391, %r386, %r437, %p28;
	mov.b32 	%r392, 2;
	// begin inline asm
	shfl.sync.up.b32 %r390, %r391, %r392, %r413, %r414;
	// end inline asm
	max.s32 	%r438, %r390, %r391;
	setp.lt.s32 	%p29, %r381, 2;
	selp.b32 	%r396, %r391, %r438, %p29;
	mov.b32 	%r397, 4;
	// begin inline asm
	shfl.sync.up.b32 %r395, %r396, %r397, %r413, %r414;
	// end inline asm
	max.s32 	%r439, %r395, %r396;
	setp.lt.s32 	%p30, %r381, 4;
	selp.b32 	%r401, %r396, %r439, %p30;
	mov.b32 	%r402, 8;
	// begin inline asm
	shfl.sync.up.b32 %r400, %r401, %r402, %r413, %r414;
	// end inline asm
	max.s32 	%r440, %r400, %r401;
	setp.lt.s32 	%p31, %r381, 8;
	selp.b32 	%r406, %r401, %r440, %p31;
	mov.b32 	%r407, 16;
	// begin inline asm
	shfl.sync.up.b32 %r405, %r406, %r407, %r413, %r414;
	// end inline asm
	max.s32 	%r270, %r405, %r406;
	setp.lt.s32 	%p32, %r381, 16;
	selp.b32 	%r411, %r406, %r270, %p32;
	// begin inline asm
	shfl.sync.up.b32 %r410, %r411, %r412, %r413, %r414;
	// end inline asm
	setp.ne.s32 	%p33, %r381, 31;
	@%p33 bra 	$L__BB9_90;
	shl.b32 	%r441, %r217, 2;
	mov.u32 	%r442, _ZZN3cub18CUB_300001_SM_10006detail4scan16DeviceScanKernelINS2_10policy_hubIiiimN4cuda3__47maximumIiEEE10Policy1000EPiSB_NS0_13ScanTileStateIiLb1EEES8_NS0_8NullTypeEmiLb0ESE_EEvT0_T1_T2_iT3_T4_T5_E12temp_storage;
	add.s32 	%r443, %r442, %r441;
	st.shared.u32 	[%r443+16], %r270;
$L__BB9_90:
	bar.sync 	0;
	ld.shared.v4.u32 	{%r444, %r445, %r446, %r447}, [_ZZN3cub18CUB_300001_SM_10006detail4scan16DeviceScanKernelINS2_10policy_hubIiiimN4cuda3__47maximumIiEEE10Policy1000EPiSB_NS0_13ScanTileStateIiLb1EEES8_NS0_8NullTypeEmiLb0ESE_EEvT0_T1_T2_iT3_T4_T5_E12temp_storage+16];
	max.s32 	%r448, %r444, %r445;
	setp.eq.s32 	%p34, %r217, 2;
	selp.b32 	%r449, %r448, %r444, %p34;
	max.s32 	%r450, %r448, %r446;
	setp.eq.s32 	%p35, %r217, 3;
	selp.b32 	%r451, %r450, %r449, %p35;
	max.s32 	%r272, %r450, %r447;
	setp.gt.u32 	%p36, %r142, 31;
	setp.lt.u32 	%p37, %r142, 32;
	max.s32 	%r452, %r451, %r410;
	setp.eq.s32 	%p38, %r381, 0;
	selp.b32 	%r988, %r451, %r452, %p38;
	selp.b32 	%r274, %r410, %r988, %p37;
	@%p36 bra 	$L__BB9_115;
	setp.ne.s32 	%p39, %r142, 0;
	mul.wide.s32 	%rd23, %r1, 8;
	add.s64 	%rd12, %rd3, %rd23;
	@%p39 bra 	$L__BB9_93;
	st.shared.u32 	[_ZZN3cub18CUB_300001_SM_10006detail4scan16DeviceScanKernelINS2_10policy_hubIiiimN4cuda3__47maximumIiEEE10Policy1000EPiSB_NS0_13ScanTileStateIiLb1EEES8_NS0_8NullTypeEmiLb0ESE_EEvT0_T1_T2_iT3_T4_T5_E12temp_storage+12], %r272;
	add.s64 	%rd24, %rd12, 256;
	mov.b32 	%r453, 100;
	// begin inline asm
	st.relaxed.gpu.v2.u32 [%rd24], {%r453, %r272};
	// end inline asm
$L__BB9_93:
	not.b32 	%r455, %r142;
	add.s32 	%r985, %r1, %r455;
	mov.u32 	%r276, %nctaid.x;
	setp.gt.u32 	%p40, %r276, 499;
	@%p40 bra 	$L__BB9_95;
	membar.cta;
	bra.uni 	$L__BB9_96;
$L__BB9_95:
	mov.b32 	%r456, 1245;
	// begin inline asm
	nanosleep.u32 %r456;
	// end inline asm
$L__BB9_96:
	mul.wide.s32 	%rd26, %r985, 8;
	add.s64 	%rd27, %rd3, %rd26;
	add.s64 	%rd25, %rd27, 256;
	// begin inline asm
	ld.relaxed.gpu.v2.u32 {%r986, %r982}, [%rd25];
	// end inline asm
$L__BB9_97:
	setp.eq.s32 	%p41, %r986, 99;
	mov.b32 	%r459, -1;
	vote.sync.any.pred 	%p42, %p41, %r459;
	not.pred 	%p43, %p42;
	@%p43 bra 	$L__BB9_102;
	@%p40 bra 	$L__BB9_100;
	membar.cta;
	bra.uni 	$L__BB9_101;
$L__BB9_100:
	mov.b32 	%r555, 648;
	// begin inline asm
	nanosleep.u32 %r555;
	// end inline asm
$L__BB9_101:
	// begin inline asm
	ld.relaxed.gpu.v2.u32 {%r986, %r982}, [%rd25];
	// end inline asm
	bra.uni 	$L__BB9_97;
$L__BB9_102:
	setp.eq.s32 	%p44, %r986, 101;
	mov.b32 	%r486, -1;
	vote.sync.ballot.b32 	%r487, %p44, %r486;
	// begin inline asm
	mov.u32 %r461, %lanemask_ge;
	// end inline asm
	and.b32  	%r488, %r487, %r461;
	or.b32  	%r489, %r488, -2147483648;
	add.s32 	%r490, %r489, -1;
	not.b32 	%r491, %r489;
	and.b32  	%r492, %r491, %r490;
	popc.b32 	%r465, %r492;
	mov.b32 	%r464, 1;
	// begin inline asm
	shfl.sync.down.b32 %r462, %r982, %r464, %r465, %r486;
	// end inline asm
	setp.lt.s32 	%p46, %r381, %r465;
	max.s32 	%r493, %r462, %r982;
	selp.b32 	%r468, %r493, %r982, %p46;
	mov.b32 	%r469, 2;
	// begin inline asm
	shfl.sync.down.b32 %r467, %r468, %r469, %r465, %r486;
	// end inline asm
	add.s32 	%r494, %r381, 2;
	setp.gt.s32 	%p47, %r494, %r465;
	max.s32 	%r495, %r467, %r468;
	selp.b32 	%r473, %r468, %r495, %p47;
	mov.b32 	%r474, 4;
	// begin inline asm
	shfl.sync.down.b32 %r472, %r473, %r474, %r465, %r486;
	// end inline asm
	add.s32 	%r496, %r381, 4;
	setp.gt.s32 	%p48, %r496, %r465;
	max.s32 	%r497, %r472, %r473;
	selp.b32 	%r478, %r473, %r497, %p48;
	mov.b32 	%r479, 8;
	// begin inline asm
	shfl.sync.down.b32 %r477, %r478, %r479, %r465, %r486;
	// end inline asm
	add.s32 	%r286, %r381, 8;
	setp.gt.s32 	%p49, %r286, %r465;
	max.s32 	%r498, %r477, %r478;
	selp.b32 	%r483, %r478, %r498, %p49;
	mov.b32 	%r484, 16;
	// begin inline asm
	shfl.sync.down.b32 %r482, %r483, %r484, %r465, %r486;
	// end inline asm
	add.s32 	%r499, %r381, 16;
	setp.gt.s32 	%p50, %r499, %r465;
	max.s32 	%r500, %r482, %r483;
	selp.b32 	%r983, %r483, %r500, %p50;
	add.s64 	%rd14, %rd3, 256;
$L__BB9_103:
	setp.ne.s32 	%p51, %r986, 101;
	mov.b32 	%r501, -1;
	vote.sync.all.pred 	%p52, %p51, %r501;
	not.pred 	%p53, %p52;
	@%p53 bra 	$L__BB9_111;
	mul.wide.s32 	%rd30, %r985, 8;
	add.s64 	%rd31, %rd14, %rd30;
	add.s64 	%rd29, %rd31, -256;
	// begin inline asm
	ld.relaxed.gpu.v2.u32 {%r986, %r987}, [%rd29];
	// end inline asm
$L__BB9_105:
	setp.eq.s32 	%p57, %r986, 99;
	mov.b32 	%r510, -1;
	vote.sync.any.pred 	%p58, %p57, %r510;
	not.pred 	%p59, %p58;
	@%p59 bra 	$L__BB9_110;
	@%p40 bra 	$L__BB9_108;
	membar.cta;
	bra.uni 	$L__BB9_109;
$L__BB9_108:
	mov.b32 	%r552, 648;
	// begin inline asm
	nanosleep.u32 %r552;
	// end inline asm
$L__BB9_109:
	// begin inline asm
	ld.relaxed.gpu.v2.u32 {%r986, %r987}, [%rd29];
	// end inline asm
	bra.uni 	$L__BB9_105;
$L__BB9_110:
	setp.eq.s32 	%p60, %r986, 101;
	mov.b32 	%r536, -1;
	vote.sync.ballot.b32 	%r537, %p60, %r536;
	and.b32  	%r538, %r537, %r461;
	or.b32  	%r539, %r538, -2147483648;
	add.s32 	%r540, %r539, -1;
	not.b32 	%r541, %r539;
	and.b32  	%r542, %r541, %r540;
	popc.b32 	%r515, %r542;
	mov.b32 	%r514, 1;
	// begin inline asm
	shfl.sync.down.b32 %r512, %r987, %r514, %r515, %r536;
	// end inline asm
	setp.lt.s32 	%p62, %r381, %r515;
	max.s32 	%r543, %r512, %r987;
	selp.b32 	%r518, %r543, %r987, %p62;
	mov.b32 	%r519, 2;
	// begin inline asm
	shfl.sync.down.b32 %r517, %r518, %r519, %r515, %r536;
	// end inline asm
	add.s32 	%r544, %r381, 2;
	setp.gt.s32 	%p63, %r544, %r515;
	max.s32 	%r545, %r517, %r518;
	selp.b32 	%r523, %r518, %r545, %p63;
	mov.b32 	%r524, 4;
	// begin inline asm
	shfl.sync.down.b32 %r522, %r523, %r524, %r515, %r536;
	// end inline asm
	add.s32 	%r546, %r381, 4;
	setp.gt.s32 	%p64, %r546, %r515;
	max.s32 	%r547, %r522, %r523;
	selp.b32 	%r528, %r523, %r547, %p64;
	mov.b32 	%r529, 8;
	// begin inline asm
	shfl.sync.down.b32 %r527, %r528, %r529, %r515, %r536;
	// end inline asm
	setp.gt.s32 	%p65, %r286, %r515;
	max.s32 	%r548, %r527, %r528;
	selp.b32 	%r533, %r528, %r548, %p65;
	mov.b32 	%r534, 16;
	// begin inline asm
	shfl.sync.down.b32 %r532, %r533, %r534, %r515, %r536;
	// end inline asm
	add.s32 	%r549, %r381, 16;
	setp.gt.s32 	%p66, %r549, %r515;
	max.s32 	%r550, %r532, %r533;
	selp.b32 	%r551, %r533, %r550, %p66;
	max.s32 	%r983, %r551, %r983;
	add.s32 	%r985, %r985, -32;
	bra.uni 	$L__BB9_103;
$L__BB9_111:
	@%p39 bra 	$L__BB9_113;
	max.s32 	%r504, %r983, %r272;
	add.s64 	%rd28, %rd12, 256;
	mov.b32 	%r503, 101;
	// begin inline asm
	st.relaxed.gpu.v2.u32 [%rd28], {%r503, %r504};
	// end inline asm
	st.shared.u32 	[_ZZN3cub18CUB_300001_SM_10006detail4scan16DeviceScanKernelINS2_10policy_hubIiiimN4cuda3__47maximumIiEEE10Policy1000EPiSB_NS0_13ScanTileStateIiLb1EEES8_NS0_8NullTypeEmiLb0ESE_EEvT0_T1_T2_iT3_T4_T5_E12temp_storage+4], %r983;
	st.shared.u32 	[_ZZN3cub18CUB_300001_SM_10006detail4scan16DeviceScanKernelINS2_10policy_hubIiiimN4cuda3__47maximumIiEEE10Policy1000EPiSB_NS0_13ScanTileStateIiLb1EEES8_NS0_8NullTypeEmiLb0ESE_EEvT0_T1_T2_iT3_T4_T5_E12temp_storage+8], %r504;
$L__BB9_113:
	setp.ne.s32 	%p55, %r381, 0;
	mov.u32 	%r988, %r274;
	@%p55 bra 	$L__BB9_115;
	st.shared.u32 	[_ZZN3cub18CUB_300001_SM_10006detail4scan16DeviceScanKernelINS2_10policy_hubIiiimN4cuda3__47maximumIiEEE10Policy1000EPiSB_NS0_13ScanTileStateIiLb1EEES8_NS0_8NullTypeEmiLb0ESE_EEvT0_T1_T2_iT3_T4_T5_E12temp_storage+36], %r983;
	mov.u32 	%r988, %r983;
$L__BB9_115:
	bar.sync 	0;
	ld.shared.u32 	%r505, [_ZZN3cub18CUB_300001_SM_10006detail4scan16DeviceScanKernelINS2_10policy_hubIiiimN4cuda3__47maximumIiEEE10Policy1000EPiSB_NS0_13ScanTileStateIiLb1EEES8_NS0_8NullTypeEmiLb0ESE_EEvT0_T1_T2_iT3_T4_T5_E12temp_storage+36];
	setp.eq.s32 	%p56, %r142, 0;
	max.s32 	%r506, %r505, %r988;
	selp.b32 	%r507, %r988, %r506, %p56;
	max.s32 	%r989, %r507, %r220;
	max.s32 	%r990, %r989, %r221;
	max.s32 	%r991, %r990, %r222;
	max.s32 	%r992, %r991, %r223;
	max.s32 	%r993, %r992, %r224;
	max.s32 	%r994, %r993, %r225;
	max.s32 	%r995, %r994, %r226;
	max.s32 	%r996, %r995, %r227;
	max.s32 	%r997, %r996, %r228;
	max.s32 	%r998, %r997, %r229;
	max.s32 	%r999, %r998, %r230;
	max.s32 	%r1000, %r999, %r231;
	max.s32 	%r1001, %r1000, %r232;
	max.s32 	%r1002, %r1001, %r233;
	max.s32 	%r1003, %r1002, %r234;
	max.s32 	%r1004, %r1003, %r235;
	max.s32 	%r1005, %r1004, %r236;
	max.s32 	%r1006, %r1005, %r237;
	max.s32 	%r1007, %r1006, %r238;
	max.s32 	%r1008, %r1007, %r239;
	max.s32 	%r1009, %r1008, %r240;
	max.s32 	%r1010, %r1009, %r241;
	max.s32 	%r1011, %r1010, %r242;
	max.s32 	%r1012, %r1011, %r243;
$L__BB9_116:
	bar.sync 	0;
	st.shared.v4.u32 	[%r219], {%r989, %r990, %r991, %r992};
	st.shared.v4.u32 	[%r219+16], {%r993, %r994, %r995, %r996};
	st.shared.v4.u32 	[%r219+32], {%r997, %r998, %r999, %r1000};
	st.shared.v4.u32 	[%r219+48], {%r1001, %r1002, %r1003, %r1004};
	st.shared.v4.u32 	[%r219+64], {%r1005, %r1006, %r1007, %r1008};
	st.shared.v4.u32 	[%r219+80], {%r1009, %r1010, %r1011, %r1012};
	bar.warp.sync 	-1;
	ld.shared.u32 	%r350, [%r218];
	ld.shared.u32 	%r351, [%r218+128];
	ld.shared.u32 	%r352, [%r218+256];
	ld.shared.u32 	%r353, [%r218+384];
	ld.shared.u32 	%r354, [%r218+512];
	ld.shared.u32 	%r355, [%r218+640];
	ld.shared.u32 	%r356, [%r218+768];
	ld.shared.u32 	%r357, [%r218+896];
	ld.shared.u32 	%r358, [%r218+1024];
	ld.shared.u32 	%r359, [%r218+1152];
	ld.shared.u32 	%r360, [%r218+1280];
	ld.shared.u32 	%r361, [%r218+1408];
	ld.shared.u32 	%r362, [%r218+1536];
	ld.shared.u32 	%r363, [%r218+1664];
	ld.shared.u32 	%r364, [%r218+1792];
	ld.shared.u32 	%r365, [%r218+1920];
	ld.shared.u32 	%r366, [%r218+2048];
	ld.shared.u32 	%r367, [%r218+2176];
	ld.shared.u32 	%r368, [%r218+2304];
	ld.shared.u32 	%r369, [%r218+2432];
	ld.shared.u32 	%r370, [%r218+2560];
	ld.shared.u32 	%r371, [%r218+2688];
	ld.shared.u32 	%r372, [%r218+2816];
	ld.shared.u32 	%r373, [%r218+2944];
	setp.ne.s32 	%p80, %r142, 0;
	@%p80 bra 	$L__BB9_118;
	st.volatile.shared.u32 	[_ZZN3cub18CUB_300001_SM_10006detail4scan16DeviceScanKernelINS2_10policy_hubIiiimN4cuda3__47maximumIiEEE10Policy1000EPiSB_NS0_13ScanTileStateIiLb1EEES8_NS0_8NullTypeEmiLb0ESE_EEvT0_T1_T2_iT3_T4_T5_E12temp_storage+12288], %r141;
$L__BB9_118:
	ld.param.u64 	%rd55, [_ZN3cub18CUB_300001_SM_10006detail4scan16DeviceScanKernelINS2_10policy_hubIiiimN4cuda3__47maximumIiEEE10Policy1000EPiSB_NS0_13ScanTileStateIiLb1EEES8_NS0_8NullTypeEmiLb0ESE_EEvT0_T1_T2_iT3_T4_T5__param_1];
	bar.sync 	0;
	ld.volatile.shared.u32 	%r374, [_ZZN3cub18CUB_300001_SM_10006detail4scan16DeviceScanKernelINS2_10policy_hubIiiimN4cuda3__47maximumIiEEE10Policy1000EPiSB_NS0_13ScanTileStateIiLb1EEES8_NS0_8NullTypeEmiLb0ESE_EEvT0_T1_T2_iT3_T4_T5_E12temp_storage+12288];
	setp.ge.s32 	%p81, %r144, %r374;
	cvt.u64.u32 	%rd34, %r144;
	add.s64 	%rd35, %rd4, %rd34;
	cvta.to.global.u64 	%rd36, %rd55;
	shl.b64 	%rd37, %rd35, 2;
	add.s64 	%rd16, %rd36, %rd37;
	@%p81 bra 	$L__BB9_120;
	st.global.u32 	[%rd16], %r350;
$L__BB9_120:
	setp.ge.s32 	%p82, %r147, %r374;
	@%p82 bra 	$L__BB9_122;
	st.global.u32 	[%rd16+128], %r351;
$L__BB9_122:
	setp.ge.s32 	%p83, %r150, %r374;
	@%p83 bra 	$L__BB9_124;
	st.global.u32 	[%rd16+256], %r352;
$L__BB9_124:
	setp.ge.s32 	%p84, %r153, %r374;
	@%p84 bra 	$L__BB9_126;
	st.global.u32 	[%rd16+384], %r353;
$L__BB9_126:
	setp.ge.s32 	%p85, %r156, %r374;
	@%p85 bra 	$L__BB9_128;
	st.global.u32 	[%rd16+512], %r354;
$L__BB9_128:
	setp.ge.s32 	%p86, %r159, %r374;
	@%p86 bra 	$L__BB9_130;
	st.global.u32 	[%rd16+640], %r355;
$L__BB9_130:
	setp.ge.s32 	%p87, %r162, %r374;
	@%p87 bra 	$L__BB9_132;
	st.global.u32 	[%rd16+768], %r356;
$L__BB9_132:
	setp.ge.s32 	%p88, %r165, %r374;
	@%p88 bra 	$L__BB9_134;
	st.global.u32 	[%rd16+896], %r357;
$L__BB9_134:
	setp.ge.s32 	%p89, %r168, %r374;
	@%p89 bra 	$L__BB9_136;
	st.global.u32 	[%rd16+1024], %r358;
$L__BB9_136:
	setp.ge.s32 	%p90, %r171, %r374;
	@%p90 bra 	$L__BB9_138;
	st.global.u32 	[%rd16+1152], %r359;
$L__BB9_138:
	setp.ge.s32 	%p91, %r174, %r374;
	@%p91 bra 	$L__BB9_140;
	st.global.u32 	[%rd16+1280], %r360;
$L__BB9_140:
	setp.ge.s32 	%p92, %r177, %r374;
	@%p92 bra 	$L__BB9_142;
	st.global.u32 	[%rd16+1408], %r361;
$L__BB9_142:
	setp.ge.s32 	%p93, %r180, %r374;
	@%p93 bra 	$L__BB9_144;
	st.global.u32 	[%rd16+1536], %r362;
$L__BB9_144:
	setp.ge.s32 	%p94, %r183, %r374;
	@%p94 bra 	$L__BB9_146;
	st.global.u32 	[%rd16+1664], %r363;
$L__BB9_146:
	setp.ge.s32 	%p95, %r186, %r374;
	@%p95 bra 	$L__BB9_148;
	st.global.u32 	[%rd16+1792], %r364;
$L__BB9_148:
	setp.ge.s32 	%p96, %r189, %r374;
	@%p96 bra 	$L__BB9_150;
	st.global.u32 	[%rd16+1920], %r365;
$L__BB9_150:
	setp.ge.s32 	%p97, %r192, %r374;
	@%p97 bra 	$L__BB9_152;
	st.global.u32 	[%rd16+2048], %r366;
$L__BB9_152:
	setp.ge.s32 	%p98, %r195, %r374;
	@%p98 bra 	$L__BB9_154;
	st.global.u32 	[%rd16+2176], %r367;
$L__BB9_154:
	setp.ge.s32 	%p99, %r198, %r374;
	@%p99 bra 	$L__BB9_156;
	st.global.u32 	[%rd16+2304], %r368;
$L__BB9_156:
	setp.ge.s32 	%p100, %r201, %r374;
	@%p100 bra 	$L__BB9_158;
	st.global.u32 	[%rd16+2432], %r369;
$L__BB9_158:
	setp.ge.s32 	%p101, %r204, %r374;
	@%p101 bra 	$L__BB9_160;
	st.global.u32 	[%rd16+2560], %r370;
$L__BB9_160:
	setp.ge.s32 	%p102, %r207, %r374;
	@%p102 bra 	$L__BB9_162;
	st.global.u32 	[%rd16+2688], %r371;
$L__BB9_162:
	setp.ge.s32 	%p103, %r210, %r374;
	@%p103 bra 	$L__BB9_164;
	st.global.u32 	[%rd16+2816], %r372;
$L__BB9_164:
	setp.ge.s32 	%p104, %r213, %r374;
	@%p104 bra 	$L__BB9_166;
	st.global.u32 	[%rd16+2944], %r373;
$L__BB9_166:
	ret;

}


// ===== COMPILED SASS (sm_100) =====

	.target	sm_100

	.elftype	@"ET_EXEC"


//--------------------- .note.nv.tkinfo           --------------------------
	.section	.note.nv.tkinfo,"",@"SHT_NOTE"
	.sectionflags	@"SHF_NOTE_NV_TKINFO"
	.tkinfo
        /*0018*/ 	.word	0x00000002
        /*0030*/ 	.string	""
        /*0030*/ 	.string	"ptxas"
        /*0030*/ 	.string	"Cuda compilation tools, release 13.0, V13.0.88"
        /*0030*/ 	.string	"Build cuda_13.0.r13.0/compiler.36424714_0"
        /*0030*/ 	.string	"-arch sm_100 -m 64 "



//--------------------- .note.nv.cuinfo           --------------------------
	.section	.note.nv.cuinfo,"",@"SHT_NOTE"
	.sectionflags	@"SHF_NOTE_NV_CUINFO"
        /*0018*/ 	.short	0x0002
        /*001a*/ 	.short	0x0064
        /*001c*/ 	.short	0x0082
	.zero		2


//--------------------- .nv.info                  --------------------------
	.section	.nv.info,"",@"SHT_CUDA_INFO"
	.align	4


	//----- nvinfo : EIATTR_REGCOUNT
	.align		4
        /*0000*/ 	.byte	0x04, 0x2f
        /*0002*/ 	.short	(.L_46 - .L_45)
	.align		4
.L_45:
        /*0004*/ 	.word	index@(_Z11stage_firstiPcPi)
        /*0008*/ 	.word	0x0000000a


	//----- nvinfo : EIATTR_FRAME_SIZE
	.align		4
.L_46:
        /*000c*/ 	.byte	0x04, 0x11
        /*000e*/ 	.short	(.L_48 - .L_47)
	.align		4
.L_47:
        /*0010*/ 	.word	index@(_Z11stage_firstiPcPi)
        /*0014*/ 	.word	0x00000000


	//----- nvinfo : EIATTR_REGCOUNT
	.align		4
.L_48:
        /*0018*/ 	.byte	0x04, 0x2f
        /*001a*/ 	.short	(.L_50 - .L_49)
	.align		4
.L_49:
        /*001c*/ 	.word	index@(_Z12stage_secondiPi)
        /*0020*/ 	.word	0x00000010


	//----- nvinfo : EIATTR_FRAME_SIZE
	.align		4
.L_50:
        /*0024*/ 	.byte	0x04, 0x11
        /*0026*/ 	.short	(.L_52 - .L_51)
	.align		4
.L_51:
        /*0028*/ 	.word	index@(_Z12stage_secondiPi)
        /*002c*/ 	.word	0x00000000


	//----- nvinfo : EIATTR_REGCOUNT
	.align		4
.L_52:
        /*0030*/ 	.byte	0x04, 0x2f
        /*0032*/ 	.short	(.L_54 - .L_53)
	.align		4
.L_53:
        /*0034*/ 	.word	index@(_Z11stage_fixediPii)
        /*0038*/ 	.word	0x0000000c


	//----- nvinfo : EIATTR_FRAME_SIZE
	.align		4
.L_54:
        /*003c*/ 	.byte	0x04, 0x11
        /*003e*/ 	.short	(.L_56 - .L_55)
	.align		4
.L_55:
        /*0040*/ 	.word	index@(_Z11stage_fixediPii)
        /*0044*/ 	.word	0x00000000


	//----- nvinfo : EIATTR_REGCOUNT
	.align		4
.L_56:
        /*0048*/ 	.byte	0x04, 0x2f
        /*004a*/ 	.short	(.L_58 - .L_57)
	.align		4
.L_57:
        /*004c*/ 	.word	index@(_Z11stage_thirdiPi)
        /*0050*/ 	.word	0x00000008


	//----- nvinfo : EIATTR_FRAME_SIZE
	.align		4
.L_58:
        /*0054*/ 	.byte	0x04, 0x11
        /*0056*/ 	.short	(.L_60 - .L_59)
	.align		4
.L_59:
        /*0058*/ 	.word	index@(_Z11stage_thirdiPi)
        /*005c*/ 	.word	0x00000000


	//----- nvinfo : EIATTR_REGCOUNT
	.align		4
.L_60:
        /*0060*/ 	.byte	0x04, 0x2f
        /*0062*/ 	.short	(.L_62 - .L_61)
	.align		4
.L_61:
        /*0064*/ 	.word	index@(_ZN3cub18CUB_300001_SM_10006detail11EmptyKernelIvEEvv)
        /*0068*/ 	.word	0x00000004


	//----- nvinfo : EIATTR_FRAME_SIZE
	.align		4
.L_62:
        /*006c*/ 	.byte	0x04, 0x11
        /*006e*/ 	.short	(.L_64 - .L_63)
	.align		4
.L_63:
        /*0070*/ 	.word	index@(_ZN3cub18CUB_300001_SM_10006detail11EmptyKernelIvEEvv)
        /*0074*/ 	.word	0x00000000


	//----- nvinfo : EIATTR_REGCOUNT
	.align		4
.L_64:
        /*0078*/ 	.byte	0x04, 0x2f
        /*007a*/ 	.short	(.L_66 - .L_65)
	.align		4
.L_65:
        /*007c*/ 	.word	index@(_ZN3cub18CUB_300001_SM_10006detail8for_each13static_kernelINS2_12policy_hub_t12policy_500_tElN6thrust24THRUST_300001_SM_1000_NS8cuda_cub10__tabulate7functorIPi2MMIiElEEEEvT0_T1_)
        /*0080*/ 	.word	0x0000000c


	//----- nvinfo : EIATTR_FRAME_SIZE
	.align		4
.L_66:
        /*0084*/ 	.byte	0x04, 0x11
        /*0086*/ 	.short	(.L_68 - .L_67)
	.align		4
.L_67:
        /*0088*/ 	.word	index@(_ZN3cub18CUB_300001_SM_10006detail8for_each13static_kernelINS2_12policy_hub_t12policy_500_tElN6thrust24THRUST_300001_SM_1000_NS8cuda_cub10__tabulate7functorIPi2MMIiElEEEEvT0_T1_)
        /*008c*/ 	.word	0x00000000


	//----- nvinfo : EIATTR_REGCOUNT
	.align		4
.L_68:
        /*0090*/ 	.byte	0x04, 0x2f
        /*0092*/ 	.short	(.L_70 - .L_69)
	.align		4
.L_69:
        /*0094*/ 	.word	index@(_ZN3cub18CUB_300001_SM_10006detail8for_each13static_kernelINS2_12policy_hub_t12policy_500_tElN6thrust24THRUST_300001_SM_1000_NS8cuda_cub10__tabulate7functorIPi2NNIiElEEEEvT0_T1_)
        /*0098*/ 	.word	0x0000000e


	//----- nvinfo : EIATTR_FRAME_SIZE
	.align		4
.L_70:
        /*009c*/ 	.byte	0x04, 0x11
        /*009e*/ 	.short	(.L_72 - .L_71)
	.align		4
.L_71:
        /*00a0*/ 	.word	index@(_ZN3cub18CUB_300001_SM_10006detail8for_each13static_kernelINS2_12policy_hub_t12policy_500_tElN6thrust24THRUST_300001_SM_1000_NS8cuda_cub10__tabulate7functorIPi2NNIiElEEEEvT0_T1_)
        /*00a4*/ 	.word	0x00000000


	//----- nvinfo : EIATTR_REGCOUNT
	.align		4
.L_72:
        /*00a8*/ 	.byte	0x04, 0x2f
        /*00aa*/ 	.short	(.L_74 - .L_73)
	.align		4
.L_73:
        /*00ac*/ 	.word	index@(_ZN3cub18CUB_300001_SM_10006detail4scan20DeviceScanInitKernelINS0_13ScanTileStateIiLb1EEEEEvT_i)
        /*00b0*/ 	.word	0x00000008


	//----- nvinfo : EIATTR_FRAME_SIZE
	.align		4
.L_74:
        /*00b4*/ 	.byte	0x04, 0x11
        /*00b6*/ 	.short	(.L_76 - .L_75)
	.align		4
.L_75:
        /*00b8*/ 	.word	index@(_ZN3cub18CUB_300001_SM_10006detail4scan20DeviceScanInitKernelINS0_13ScanTileStateIiLb1EEEEEvT_i)
        /*00bc*/ 	.word	0x00000000


	//----- nvinfo : EIATTR_REGCOUNT
	.align		4
.L_76:
        /*00c0*/ 	.byte	0x04, 0x2f
        /*00c2*/ 	.short	(.L_78 - .L_77)
	.align		4
.L_77:
        /*00c4*/ 	.word	index@(_ZN3cub18CUB_300001_SM_10006detail4scan16DeviceScanKernelINS2_10policy_hubIiiijN4cuda3__47maximumIiEEE10Policy1000EPiSB_NS0_13ScanTileStateIiLb1EEES8_NS0_8NullTypeEjiLb0ESE_EEvT0_T1_T2_iT3_T4_T5_)
        /*00c8*/ 	.word	0x00000038


	//----- nvinfo : EIATTR_FRAME_SIZE
	.align		4
.L_78:
        /*00cc*/ 	.byte	0x04, 0x11
        /*00ce*/ 	.short	(.L_80 - .L_79)
	.align		4
.L_79:
        /*00d0*/ 	.word	index@(_ZN3cub18CUB_300001_SM_10006detail4scan16DeviceScanKernelINS2_10policy_hubIiiijN4cuda3__47maximumIiEEE10Policy1000EPiSB_NS0_13ScanTileStateIiLb1EEES8_NS0_8NullTypeEjiLb0ESE_EEvT0_T1_T2_iT3_T4_T5_)
        /*00d4*/ 	.word	0x00000000


	//----- nvinfo : EIATTR_REGCOUNT
	.align		4
.L_80:
        /*00d8*/ 	.byte	0x04, 0x2f
        /*00da*/ 	.short	(.L_82 - .L_81)
	.align		4
.L_81:
        /*00dc*/ 	.word	index@(_ZN3cub18CUB_300001_SM_10006detail4scan16DeviceScanKernelINS2_10policy_hubIiiimN4cuda3__47maximumIiEEE10Policy1000EPiSB_NS0_13ScanTileStateIiLb1EEES8_NS0_8NullTypeEmiLb0ESE_EEvT0_T1_T2_iT3_T4_T5_)
        /*00e0*/ 	.word	0x00000038


	//----- nvinfo : EIATTR_FRAME_SIZE
	.align		4
.L_82:
        /*00e4*/ 	.byte	0x04, 0x11
        /*00e6*/ 	.short	(.L_84 - .L_83)
	.align		4
.L_83:
        /*00e8*/ 	.word	index@(_ZN3cub18CUB_300001_SM_10006detail4scan16DeviceScanKernelINS2_10policy_hubIiiimN4cuda3__47maximumIiEEE10Policy1000EPiSB_NS0_13ScanTileStateIiLb1EEES8_NS0_8NullTypeEmiLb0ESE_EEvT0_T1_T2_iT3_T4_T5_)
        /*00ec*/ 	.word	0x00000000


	//----- nvinfo : EIATTR_MIN_STACK_SIZE
	.align		4
.L_84:
        /*00f0*/ 	.byte	0x04, 0x12
        /*00f2*/ 	.short	(.L_86 - .L_85)
	.align		4
.L_85:
        /*00f4*/ 	.word	index@(_ZN3cub18CUB_300001_SM_10006detail4scan16DeviceScanKernelINS2_10policy_hubIiiimN4cuda3__47maximumIiEEE10Policy1000EPiSB_NS0_13ScanTileStateIiLb1EEES8_NS0_8NullTypeEmiLb0ESE_EEvT0_T1_T2_iT3_T4_T5_)
        /*00f8*/ 	.word	0x00000000


	//----- nvinfo : EIATTR_MIN_STACK_SIZE
	.align		4
.L_86:
        /*00fc*/ 	.byte	0x04, 0x12
        /*00fe*/ 	.short	(.L_88 - .L_87)
	.align		4
.L_87:
        /*0100*/ 	.word	index@(_ZN3cub18CUB_300001_SM_10006detail4scan16DeviceScanKernelINS2_10policy_hubIiiijN4cuda3__47maximumIiEEE10Policy1000EPiSB_NS0_13ScanTileStateIiLb1EEES8_NS0_8NullTypeEjiLb0ESE_EEvT0_T1_T2_iT3_T4_T5_)
        /*0104*/ 	.word	0x00000000


	//----- nvinfo : EIATTR_MIN_STACK_SIZE
	.align		4
.L_88:
        /*0108*/ 	.byte	0x04, 0x12
        /*010a*/ 	.short	(.L_90 - .L_89)
	.align		4
.L_89:
        /*010c*/ 	.word	index@(_ZN3cub18CUB_300001_SM_10006detail4scan20DeviceScanInitKernelINS0_13ScanTileStateIiLb1EEEEEvT_i)
        /*0110*/ 	.word	0x00000000


	//----- nvinfo : EIATTR_MIN_STACK_SIZE
	.align		4
.L_90:
        /*0114*/ 	.byte	0x04, 0x12
        /*0116*/ 	.short	(.L_92 - .L_91)
	.align		4
.L_91:
        /*0118*/ 	.word	index@(_ZN3cub18CUB_300001_SM_10006detail8for_each13static_kernelINS2_12policy_hub_t12policy_500_tElN6thrust24THRUST_300001_SM_1000_NS8cuda_cub10__tabulate7functorIPi2NNIiElEEEEvT0_T1_)
        /*011c*/ 	.word	0x00000000


	//----- nvinfo : EIATTR_MIN_STACK_SIZE
	.align		4
.L_92:
        /*0120*/ 	.byte	0x04, 0x12
        /*0122*/ 	.short	(.L_94 - .L_93)
	.align		4
.L_93:
        /*0124*/ 	.word	index@(_ZN3cub18CUB_300001_SM_10006detail8for_each13static_kernelINS2_12policy_hub_t12policy_500_tElN6thrust24THRUST_300001_SM_1000_NS8cuda_cub10__tabulate7functorIPi2MMIiElEEEEvT0_T1_)
        /*0128*/ 	.word	0x00000000


	//----- nvinfo : EIATTR_MIN_STACK_SIZE
	.align		4
.L_94:
        /*012c*/ 	.byte	0x04, 0x12
        /*012e*/ 	.short	(.L_96 - .L_95)
	.align		4
.L_95:
        /*0130*/ 	.word	index@(_ZN3cub18CUB_300001_SM_10006detail11EmptyKernelIvEEvv)
        /*0134*/ 	.word	0x00000000


	//----- nvinfo : EIATTR_MIN_STACK_SIZE
	.align		4
.L_96:
        /*0138*/ 	.byte	0x04, 0x12
        /*013a*/ 	.short	(.L_98 - .L_97)
	.align		4
.L_97:
        /*013c*/ 	.word	index@(_Z11stage_thirdiPi)
        /*0140*/ 	.word	0x00000000


	//----- nvinfo : EIATTR_MIN_STACK_SIZE
	.align		4
.L_98:
        /*0144*/ 	.byte	0x04, 0x12
        /*0146*/ 	.short	(.L_100 - .L_99)
	.align		4
.L_99:
        /*0148*/ 	.word	index@(_Z11stage_fixediPii)
        /*014c*/ 	.word	0x00000000


	//----- nvinfo : EIATTR_MIN_STACK_SIZE
	.align		4
.L_100:
        /*0150*/ 	.byte	0x04, 0x12
        /*0152*/ 	.short	(.L_102 - .L_101)
	.align		4
.L_101:
        /*0154*/ 	.word	index@(_Z12stage_secondiPi)
        /*0158*/ 	.word	0x00000000


	//----- nvinfo : EIATTR_MIN_STACK_SIZE
	.align		4
.L_102:
        /*015c*/ 	.byte	0x04, 0x12
        /*015e*/ 	.short	(.L_104 - .L_103)
	.align		4
.L_103:
        /*0160*/ 	.word	index@(_Z11stage_firstiPcPi)
        /*0164*/ 	.word	0x00000000
.L_104:


//--------------------- .nv.compat                --------------------------
	.section	.nv.compat,"",@"SHT_CUDA_COMPAT_INFO"
	.align	4
        /*0000*/ 	.byte	0x02, 0x09, 0x00, 0x00, 0x02, 0x02, 0x01, 0x00, 0x02, 0x05, 0x05, 0x00, 0x03, 0x07, 0x01, 0x01
        /*0010*/ 	.byte	0x02, 0x03, 0x00, 0x00, 0x02, 0x06, 0x01, 0x00, 0x04, 0x0b, 0x08, 0x00, 0x09, 0x00, 0x00, 0x00
        /*0020*/ 	.byte	0x00, 0x00, 0x00, 0x00


//--------------------- .nv.info._ZN3cub18CUB_300001_SM_10006detail4scan16DeviceScanKernelINS2_10policy_hubIiiimN4cuda3__47maximumIiEEE10Policy1000EPiSB_NS0_13ScanTileStateIiLb1EEES8_NS0_8NullTypeEmiLb0ESE_EEvT0_T1_T2_iT3_T4_T5_ --------------------------
	.section	.nv.info._ZN3cub18CUB_300001_SM_10006detail4scan16DeviceScanKernelINS2_10policy_hubIiiimN4cuda3__47maximumIiEEE10Policy1000EPiSB_NS0_13ScanTileStateIiLb1EEES8_NS0_8NullTypeEmiLb0ESE_EEvT0_T1_T2_iT3_T4_T5_,"",@"SHT_CUDA_INFO"
	.sectionflags	@""
	.align	4


	//----- nvinfo : EIATTR_CUDA_API_VERSION
	.align		4
        /*0000*/ 	.byte	0x04, 0x37
        /*0002*/ 	.short	(.L_106 - .L_105)
.L_105:
        /*0004*/ 	.word	0x00000082


	//----- nvinfo : EIATTR_KPARAM_INFO
	.align		4
.L_106:
        /*0008*/ 	.byte	0x04, 0x17
        /*000a*/ 	.short	(.L_108 - .L_107)
.L_107:
        /*000c*/ 	.word	0x00000000
        /*0010*/ 	.short	0x0006
        /*0012*/ 	.short	0x0020
        /*0014*/ 	.byte	0x00, 0xf0, 0x21, 0x00


	//----- nvinfo : EIATTR_KPARAM_INFO
	.align		4
.L_108:
        /*0018*/ 	.byte	0x04, 0x17
        /*001a*/ 	.short	(.L_110 - .L_109)
.L_109:
        /*001c*/ 	.word	0x00000000
        /*0020*/ 	.short	0x0005
        /*0022*/ 	.short	0x001d
        /*0024*/ 	.byte	0x00, 0xf0, 0x05, 0x00


	//----- nvinfo : EIATTR_KPARAM_INFO
	.align		4
.L_110:
        /*0028*/ 	.byte	0x04, 0x17
        /*002a*/ 	.short	(.L_112 - .L_111)
.L_111:
        /*002c*/ 	.word	0x00000000
        /*0030*/ 	.short	0x0004
        /*0032*/ 	.short	0x001c
        /*0034*/ 	.byte	0x00, 0xf0, 0x05, 0x00


	//----- nvinfo : EIATTR_KPARAM_INFO
	.align		4
.L_112:
        /*0038*/ 	.byte	0x04, 0x17
        /*003a*/ 	.short	(.L_114 - .L_113)
.L_113:
        /*003c*/ 	.word	0x00000000
        /*0040*/ 	.short	0x0003
        /*0042*/ 	.short	0x0018
        /*0044*/ 	.byte	0x00, 0xf0, 0x11, 0x00


	//----- nvinfo : EIATTR_KPARAM_INFO
	.align		4
.L_114:
        /*0048*/ 	.byte	0x04, 0x17
        /*004a*/ 	.short	(.L_116 - .L_115)
.L_115:
        /*004c*/ 	.word	0x00000000
        /*0050*/ 	.short	0x0002
        /*0052*/ 	.short	0x0010
        /*0054*/ 	.byte	0x00, 0xf0, 0x21, 0x00


	//----- nvinfo : EIATTR_KPARAM_INFO
	.align		4
.L_116:
        /*0058*/ 	.byte	0x04, 0x17
        /*005a*/ 	.short	(.L_118 - .L_117)
.L_117:
        /*005c*/ 	.word	0x00000000
        /*0060*/ 	.short	0x0001
        /*0062*/ 	.short	0x0008
        /*0064*/ 	.byte	0x00, 0xf5, 0x21, 0x00


	//----- nvinfo : EIATTR_KPARAM_INFO
	.align		4
.L_118:
        /*0068*/ 	.byte	0x04, 0x17
        /*006a*/ 	.short	(.L_120 - .L_119)
.L_119:
        /*006c*/ 	.word	0x00000000
        /*0070*/ 	.short	0x0000
        /*0072*/ 	.short	0x0000
        /*0074*/ 	.byte	0x00, 0xf5, 0x21, 0x00


	//----- nvinfo : EIATTR_SPARSE_MMA_MASK
	.align		4
.L_120:
        /*0078*/ 	.byte	0x03, 0x50
        /*007a*/ 	.short	0x0000


	//----- nvinfo : EIATTR_MAXREG_COUNT
	.align		4
        /*007c*/ 	.byte	0x03, 0x1b
        /*007e*/ 	.short	0x00ff


	//----- nvinfo : EIATTR_NUM_BARRIERS
	.align		4
        /*0080*/ 	.byte	0x02, 0x4c
        /*0082*/ 	.byte	0x01
	.zero		1


	//----- nvinfo : EIATTR_MERCURY_ISA_VERSION
	.align		4
        /*0084*/ 	.byte	0x03, 0x5f
        /*0086*/ 	.short	0x0101


	//----- nvinfo : EIATTR_UNUSED_LOAD_BYTE_OFFSET
	.align		4
        /*0088*/ 	.byte	0x04, 0x44
        /*008a*/ 	.short	(.L_122 - .L_121)


	//   ....[0]....
.L_121:
        /*008c*/ 	.word	0x00002770
        /*0090*/ 	.word	0x00000fff


	//----- nvinfo : EIATTR_COOP_GROUP_MASK_REGIDS
	.align		4
.L_122:
        /*0094*/ 	.byte	0x04, 0x29
        /*0096*/ 	.short	(.L_124 - .L_123)


	//   ....[0]....
.L_123:
        /*0098*/ 	.word	0xffffffff


	//   ....[1]....
        /*009c*/ 	.word	0xffffffff


	//   ....[2]....
        /*00a0*/ 	.word	0xffffffff


	//   ....[3]....
        /*00a4*/ 	.word	0xffffffff


	//   ....[4]....
        /*00a8*/ 	.word	0xffffffff


	//   ....[5]....
        /*00ac*/ 	.word	0xffffffff


	//   ....[6]....
        /*00b0*/ 	.word	0xffffffff


	//   ....[7]....
        /*00b4*/ 	.word	0xffffffff


	//   ....[8]....
        /*00b8*/ 	.word	0xffffffff


	//   ....[9]....
        /*00bc*/ 	.word	0xffffffff


	//   ....[10]....
        /*00c0*/ 	.word	0xffffffff


	//   ....[11]....
        /*00c4*/ 	.word	0xffffffff


	//   ....[12]....
        /*00c8*/ 	.word	0xffffffff


	//   ....[13]....
        /*00cc*/ 	.word	0xffffffff


	//   ....[14]....
        /*00d0*/ 	.word	0xffffffff


	//   ....[15]....
        /*00d4*/ 	.word	0xffffffff


	//   ....[16]....
        /*00d8*/ 	.word	0xffffffff


	//   ....[17]....
        /*00dc*/ 	.word	0xffffffff


	//   ....[18]....
        /*00e0*/ 	.word	0xffffffff


	//   ....[19]....
        /*00e4*/ 	.word	0xffffffff


	//   ....[20]....
        /*00e8*/ 	.word	0xffffffff


	//   ....[21]....
        /*00ec*/ 	.word	0xffffffff


	//   ....[22]....
        /*00f0*/ 	.word	0xffffffff


	//   ....[23]....
        /*00f4*/ 	.word	0xffffffff


	//   ....[24]....
        /*00f8*/ 	.word	0xffffffff


	//   ....[25]....
        /*00fc*/ 	.word	0xffffffff


	//   ....[26]....
        /*0100*/ 	.word	0xffffffff


	//   ....[27]....
        /*0104*/ 	.word	0xffffffff


	//   ....[28]....
        /*0108*/ 	.word	0xffffffff


	//   ....[29]....
        /*010c*/ 	.word	0xffffffff


	//   ....[30]....
        /*0110*/ 	.word	0xffffffff


	//   ....[31]....
        /*0114*/ 	.word	0xffffffff


	//   ....[32]....
        /*0118*/ 	.word	0xffffffff


	//   ....[33]....
        /*011c*/ 	.word	0xffffffff


	//   ....[34]....
        /*0120*/ 	.word	0xffffffff


	//   ....[35]....
        /*0124*/ 	.word	0xffffffff


	//   ....[36]....
        /*0128*/ 	.word	0xffffffff


	//   ....[37]....
        /*012c*/ 	.word	0xffffffff


	//   ....[38]....
        /*0130*/ 	.word	0xffffffff


	//   ....[39]....
        /*0134*/ 	.word	0xffffffff


	//   ....[40]....
        /*0138*/ 	.word	0xffffffff


	//   ....[41]....
        /*013c*/ 	.word	0xffffffff


	//   ....[42]....
        /*0140*/ 	.word	0xffffffff


	//   ....[43]....
        /*0144*/ 	.word	0xffffffff


	//   ....[44]....
        /*0148*/ 	.word	0xffffffff


	//   ....[45]....
        /*014c*/ 	.word	0xffffffff


	//   ....[46]....
        /*0150*/ 	.word	0xffffffff


	//   ....[47]....
        /*0154*/ 	.word	0xffffffff


	//   ....[48]....
        /*0158*/ 	.word	0xffffffff


	//   ....[49]....
        /*015c*/ 	.word	0xffffffff


	//   ....[50]....
        /*0160*/ 	.word	0xffffffff


	//   ....[51]....
        /*0164*/ 	.word	0xffffffff


	//   ....[52]....
        /*0168*/ 	.word	0xffffffff


	//   ....[53]....
        /*016c*/ 	.word	0xffffffff


	//   ....[54]....
        /*0170*/ 	.word	0xffffffff


	//   ....[55]....
        /*0174*/ 	.word	0xffffffff


	//   ....[56]....
        /*0178*/ 	.word	0xffffffff


	//   ....[57]....
        /*017c*/ 	.word	0xffffffff


	//   ....[58]....
        /*0180*/ 	.word	0xffffffff


	//   ....[59]....
        /*0184*/ 	.word	0xffffffff


	//   ....[60]....
        /*0188*/ 	.word	0xffffffff


	//   ....[61]....
        /*018c*/ 	.word	0xffffffff


	//   ....[62]....
        /*0190*/ 	.word	0xffffffff


	//   ....[63]....
        /*0194*/ 	.word	0xffffffff


	//   ....[64]....
        /*0198*/ 	.word	0x05000020


	//   ....[65]....
        /*019c*/ 	.word	0x05000020


	//   ....[66]....
        /*01a0*/ 	.word	0x05000020


	//   ....[67]....
        /*01a4*/ 	.word	0x05000020


	//   ....[68]....
        /*01a8*/ 	.word	0x05000020


	//   ....[69]....
        /*01ac*/ 	.word	0x05000020


	//   ....[70]....
        /*01b0*/ 	.word	0x05000020


	//   ....[71]....
        /*01b4*/ 	.word	0x05000020


	//   ....[72]....
        /*01b8*/ 	.word	0x05000020


	//   ....[73]....
        /*01bc*/ 	.word	0x05000020


	//   ....[74]....
        /*01c0*/ 	.word	0x05000020


	//   ....[75]....
        /*01c4*/ 	.word	0x05000020


	//   ....[76]....
        /*01c8*/ 	.word	0x05000020


	//   ....[77]....
        /*01cc*/ 	.word	0x05000020


	//   ....[78]....
        /*01d0*/ 	.word	0x05000020


	//   ....[79]....
        /*01d4*/ 	.word	0x05000020


	//   ....[80]....
        /*01d8*/ 	.word	0x05000020


	//   ....[81]....
        /*01dc*/ 	.word	0x05000020


	//   ....[82]....
        /*01e0*/ 	.word	0x05000020


	//   ....[83]....
        /*01e4*/ 	.word	0x05000020


	//   ....[84]....
        /*01e8*/ 	.word	0x05000020


	//   ....[85]....
        /*01ec*/ 	.word	0x05000020


	//   ....[86]....
        /*01f0*/ 	.word	0x05000020


	//   ....[87]....
        /*01f4*/ 	.word	0x05000020


	//   ....[88]....
        /*01f8*/ 	.word	0x05000020


	//   ....[89]....
        /*01fc*/ 	.word	0x05000020


	//   ....[90]....
        /*0200*/ 	.word	0x05000020


	//   ....[91]....
        /*0204*/ 	.word	0x05000020


	//   ....[92]....
        /*0208*/ 	.word	0x05000020


	//   ....[93]....
        /*020c*/ 	.word	0x05000020


	//   ....[94]....
        /*0210*/ 	.word	0x05000020


	//   ....[95]....
        /*0214*/ 	.word	0x05000020


	//   ....[96]....
        /*0218*/ 	.word	0x05000020


	//   ....[97]....
        /*021c*/ 	.word	0x05000020


	//   ....[98]....
        /*0220*/ 	.word	0x05000020


	//   ....[99]....
        /*0224*/ 	.word	0x05000020


	//----- nvinfo : EIATTR_COOP_GROUP_INSTR_OFFSETS
	.align		4
.L_124:
        /*0228*/ 	.byte	0x04, 0x28
        /*022a*/ 	.short	(.L_126 - .L_125)


	//   ....[0]....
.L_125:
        /*022c*/ 	.word	0x00000510


	//   ....[1]....
        /*0230*/ 	.word	0x00000690


	//   ....[2]....
        /*0234*/ 	.word	0x000006c0


	//   ....[3]....
        /*0238*/ 	.word	0x000006f0


	//   ....[4]....
        /*023c*/ 	.word	0x00000720


	//   ....[5]....
        /*0240*/ 	.word	0x00000750


	//   ....[6]....
        /*0244*/ 	.word	0x000007d0


	//   ....[7]....
        /*0248*/ 	.word	0x00000b70


	//   ....[8]....
        /*024c*/ 	.word	0x00000ba0


	//   ....[9]....
        /*0250*/ 	.word	0x00000bd0


	//   ....[10]....
        /*0254*/ 	.word	0x00000c00


	//   ....[11]....
        /*0258*/ 	.word	0x00000c30


	//   ....[12]....
        /*025c*/ 	.word	0x00000cb0


	//   ....[13]....
        /*0260*/ 	.word	0x00000ec0


	//   ....[14]....
        /*0264*/ 	.word	0x00000f80


	//   ....[15]....
        /*0268*/ 	.word	0x00000ff0


	//   ....[16]....
        /*026c*/ 	.word	0x00001090


	//   ....[17]....
        /*0270*/ 	.word	0x00001100


	//   ....[18]....
        /*0274*/ 	.word	0x00001130


	//   ....[19]....
        /*0278*/ 	.word	0x00001160


	//   ....[20]....
        /*027c*/ 	.word	0x00001190


	//   ....[21]....
        /*0280*/ 	.word	0x000011a0


	//   ....[22]....
        /*0284*/ 	.word	0x00001240


	//   ....[23]....
        /*0288*/ 	.word	0x00001310


	//   ....[24]....
        /*028c*/ 	.word	0x00001370


	//   ....[25]....
        /*0290*/ 	.word	0x000013d0


	//   ....[26]....
        /*0294*/ 	.word	0x00001420


	//   ....[27]....
        /*0298*/ 	.word	0x00001450


	//   ....[28]....
        /*029c*/ 	.word	0x00001480


	//   ....[29]....
        /*02a0*/ 	.word	0x000014b0


	//   ....[30]....
        /*02a4*/ 	.word	0x000014c0


	//   ....[31]....
        /*02a8*/ 	.word	0x000018b0


	//   ....[32]....
        /*02ac*/ 	.word	0x000024a0


	//   ....[33]....
        /*02b0*/ 	.word	0x00002620


	//   ....[34]....
        /*02b4*/ 	.word	0x00002650


	//   ....[35]....
        /*02b8*/ 	.word	0x00002680


	//   ....[36]....
        /*02bc*/ 	.word	0x000026b0


	//   ....[37]....
        /*02c0*/ 	.word	0x000026e0


	//   ....[38]....
        /*02c4*/ 	.word	0x00002760


	//   ....[39]....
        /*02c8*/ 	.word	0x00002a80


	//   ....[40]....
        /*02cc*/ 	.word	0x00002ab0


	//   ....[41]....
        /*02d0*/ 	.word	0x00002ae0


	//   ....[42]....
        /*02d4*/ 	.word	0x00002b10


	//   ....[43]....
        /*02d8*/ 	.word	0x00002b40


	//   ....[44]....
        /*02dc*/ 	.word	0x00002bc0


	//   ....[45]....
        /*02e0*/ 	.word	0x00002dd0


	//   ....[46]....
        /*02e4*/ 	.word	0x00002e90


	//   ....[47]....
        /*02e8*/ 	.word	0x00002f00


	//   ....[48]....
        /*02ec*/ 	.word	0x00002f70


	//   ....[49]....
        /*02f0*/ 	.word	0x00002fc0


	//   ....[50]....
        /*02f4*/ 	.word	0x00003000


	//   ....[51]....
        /*02f8*/ 	.word	0x00003050


	//   ....[52]....
        /*02fc*/ 	.word	0x00003090


	//   ....[53]....
        /*0300*/ 	.word	0x000030b0


	//   ....[54]....
        /*0304*/ 	.word	0x00003140


	//   ....[55]....
        /*0308*/ 	.word	0x00003200


	//   ....[56]....
        /*030c*/ 	.word	0x00003250


	//   ....[57]....
        /*0310*/ 	.word	0x000032c0


	//   ....[58]....
        /*0314*/ 	.word	0x00003310


	//   ....[59]....
        /*0318*/ 	.word	0x00003350


	//   ....[60]....
        /*031c*/ 	.word	0x00003390


	//   ....[61]....
        /*0320*/ 	.word	0x000033c0


	//   ....[62]....
        /*0324*/ 	.word	0x000033d0


	//   ....[63]....
        /*0328*/ 	.word	0x000037d0


	//   ....[64]....
        /*032c*/ 	.word	0x00003e70


	//   ....[65]....
        /*0330*/ 	.word	0x00003ef0


	//   ....[66]....
        /*0334*/ 	.word	0x00003f80


	//   ....[67]....
        /*0338*/ 	.word	0x00004080


	//   ....[68]....
        /*033c*/ 	.word	0x00004100


	//   ....[69]....
        /*0340*/ 	.word	0x00004170


	//   ....[70]....
        /*0344*/ 	.word	0x000041e0


	//   ....[71]....
        /*0348*/ 	.word	0x00004250


	//   ....[72]....
        /*034c*/ 	.word	0x00004280


	//   ....[73]....
        /*0350*/ 	.word	0x00004330


	//   ....[74]....
        /*0354*/ 	.word	0x000043b0


	//   ....[75]....
        /*0358*/ 	.word	0x00004430


	//   ....[76]....
        /*035c*/ 	.word	0x000044f0


	//   ....[77]....
        /*0360*/ 	.word	0x00004570


	//   ....[78]....
        /*0364*/ 	.word	0x000045e0


	//   ....[79]....
        /*0368*/ 	.word	0x00004650


	//   ....[80]....
        /*036c*/ 	.word	0x000046c0


	//   ....[81]....
        /*0370*/ 	.word	0x00004720


	//   ....[82]....
        /*0374*/ 	.word	0x00004790


	//   ....[83]....
        /*0378*/ 	.word	0x00004810


	//   ....[84]....
        /*037c*/ 	.word	0x000048b0


	//   ....[85]....
        /*0380*/ 	.word	0x00004990


	//   ....[86]....
        /*0384*/ 	.word	0x00004a10


	//   ....[87]....
        /*0388*/ 	.word	0x00004a90


	//   ....[88]....
        /*038c*/ 	.word	0x00004af0


	//   ....[89]....
        /*0390*/ 	.word	0x00004b60


	//   ....[90]....
        /*0394*/ 	.word	0x00004b90


	//   ....[91]....
        /*0398*/ 	.word	0x00004c50


	//   ....[92]....
        /*039c*/ 	.word	0x00004cd0


	//   ....[93]....
        /*03a0*/ 	.word	0x00004d50


	//   ....[94]....
        /*03a4*/ 	.word	0x00004e20


	//   ....[95]....
        /*03a8*/ 	.word	0x00004eb0


	//   ....[96]....
        /*03ac*/ 	.word	0x00004f30


	//   ....[97]....
        /*03b0*/ 	.word	0x00004fa0


	//   ....[98]....
        /*03b4*/ 	.word	0x00005010


	//   ....[99]....
        /*03b8*/ 	.word	0x00005070


	//----- nvinfo : EIATTR_VRC_CTA_INIT_COUNT
	.align		4
.L_126:
        /*03bc*/ 	.byte	0x02, 0x4a
	.zero		1
	.zero		1


	//----- nvinfo : EIATTR_EXIT_INSTR_OFFSETS
	.align		4
        /*03c0*/ 	.byte	0x04, 0x1c
        /*03c2*/ 	.short	(.L_128 - .L_127)


	//   ....[0]....
.L_127:
        /*03c4*/ 	.word	0x00001bc0


	//   ....[1]....
        /*03c8*/ 	.word	0x00001bf0


	//   ....[2]....
        /*03cc*/ 	.word	0x00003e00


	//   ....[3]....
        /*03d0*/ 	.word	0x00003e20


	//----- nvinfo : EIATTR_MAX_THREADS
	.align		4
.L_128:
        /*03d4*/ 	.byte	0x04, 0x05
        /*03d6*/ 	.short	(.L_130 - .L_129)
.L_129:
        /*03d8*/ 	.word	0x00000080
        /*03dc*/ 	.word	0x00000001
        /*03e0*/ 	.word	0x00000001


	//----- nvinfo : EIATTR_CRS_STACK_SIZE
	.align		4
.L_130:
        /*03e4*/ 	.byte	0x04, 0x1e
        /*03e6*/ 	.short	(.L_132 - .L_131)
.L_131:
        /*03e8*/ 	.word	0x00000000


	//----- nvinfo : EIATTR_CBANK_PARAM_SIZE
	.align		4
.L_132:
        /*03ec*/ 	.byte	0x03, 0x19
        /*03ee*/ 	.short	0x0028


	//----- nvinfo : EIATTR_PARAM_CBANK
	.align		4
        /*03f0*/ 	.byte	0x04, 0x0a
        /*03f2*/ 	.short	(.L_134 - .L_133)
	.align		4
.L_133:
        /*03f4*/ 	.word	index@(.nv.constant0._ZN3cub18CUB_300001_SM_10006detail4scan16DeviceScanKernelINS2_10policy_hubIiiimN4cuda3__47maximumIiEEE10Policy1000EPiSB_NS0_13ScanTileStateIiLb1EEES8_NS0_8NullTypeEmiLb0ESE_EEvT0_T1_T2_iT3_T4_T5_)
        /*03f8*/ 	.short	0x0380
        /*03fa*/ 	.short	0x0028


	//----- nvinfo : EIATTR_SW_WAR
	.align		4
.L_134:
        /*03fc*/ 	.byte	0x04, 0x36
        /*03fe*/ 	.short	(.L_136 - .L_135)
.L_135:
        /*0400*/ 	.word	0x00000008
.L_136:


//--------------------- .nv.info._ZN3cub18CUB_300001_SM_10006detail4scan16DeviceScanKernelINS2_10policy_hubIiiijN4cuda3__47maximumIiEEE10Policy1000EPiSB_NS0_13ScanTileStateIiLb1EEES8_NS0_8NullTypeEjiLb0ESE_EEvT0_T1_T2_iT3_T4_T5_ --------------------------
	.section	.nv.info._ZN3cub18CUB_300001_SM_10006detail4scan16DeviceScanKernelINS2_10policy_hubIiiijN4cuda3__47maximumIiEEE10Policy1000EPiSB_NS0_13ScanTileStateIiLb1EEES8_NS0_8NullTypeEjiLb0ESE_EEvT0_T1_T2_iT3_T4_T5_,"",@"SHT_CUDA_INFO"
	.sectionflags	@""
	.align	4


	//----- nvinfo : EIATTR_CUDA_API_VERSION
	.align		4
        /*0000*/ 	.byte	0x04, 0x37
        /*0002*/ 	.short	(.L_138 - .L_137)
.L_137:
        /*0004*/ 	.word	0x00000082


	//----- nvinfo : EIATTR_KPARAM_INFO
	.align		4
.L_138:
        /*0008*/ 	.byte	0x04, 0x17
        /*000a*/ 	.short	(.L_140 - .L_139)
.L_139:
        /*000c*/ 	.word	0x00000000
        /*0010*/ 	.short	0x0006
        /*0012*/ 	.short	0x0020
        /*0014*/ 	.byte	0x00, 0xf0, 0x11, 0x00


	//----- nvinfo : EIATTR_KPARAM_INFO
	.align		4
.L_140:
        /*0018*/ 	.byte	0x04, 0x17
        /*001a*/ 	.short	(.L_142 - .L_141)
.L_141:
        /*001c*/ 	.word	0x00000000
        /*0020*/ 	.short	0x0005
        /*0022*/ 	.short	0x001d
        /*0024*/ 	.byte	0x00, 0xf0, 0x05, 0x00


	//----- nvinfo : EIATTR_KPARAM_INFO
	.align		4
.L_142:
        /*0028*/ 	.byte	0x04, 0x17
        /*002a*/ 	.short	(.L_144 - .L_143)
.L_143:
        /*002c*/ 	.word	0x00000000
        /*0030*/ 	.short	0x0004
        /*0032*/ 	.short	0x001c
        /*0034*/ 	.byte	0x00, 0xf0, 0x05, 0x00


	//----- nvinfo : EIATTR_KPARAM_INFO
	.align		4
.L_144:
        /*0038*/ 	.byte	0x04, 0x17
        /*003a*/ 	.short	(.L_146 - .L_145)
.L_145:
        /*003c*/ 	.word	0x00000000
        /*0040*/ 	.short	0x0003
        /*0042*/ 	.short	0x0018
        /*0044*/ 	.byte	0x00, 0xf0, 0x11, 0x00


	//----- nvinfo : EIATTR_KPARAM_INFO
	.align		4
.L_146:
        /*0048*/ 	.byte	0x04, 0x17
        /*004a*/ 	.short	(.L_148 - .L_147)
.L_147:
        /*004c*/ 	.word	0x00000000
        /*0050*/ 	.short	0x0002
        /*0052*/ 	.short	0x0010
        /*0054*/ 	.byte	0x00, 0xf0, 0x21, 0x00


	//----- nvinfo : EIATTR_KPARAM_INFO
	.align		4
.L_148:
        /*0058*/ 	.byte	0x04, 0x17
        /*005a*/ 	.short	(.L_150 - .L_149)
.L_149:
        /*005c*/ 	.word	0x00000000
        /*0060*/ 	.short	0x0001
        /*0062*/ 	.short	0x0008
        /*0064*/ 	.byte	0x00, 0xf5, 0x21, 0x00


	//----- nvinfo : EIATTR_KPARAM_INFO
	.align		4
.L_150:
        /*0068*/ 	.byte	0x04, 0x17
        /*006a*/ 	.short	(.L_152 - .L_151)
.L_151:
        /*006c*/ 	.word	0x00000000
        /*0070*/ 	.short	0x0000
        /*0072*/ 	.short	0x0000
        /*0074*/ 	.byte	0x00, 0xf5, 0x21, 0x00


	//----- nvinfo : EIATTR_SPARSE_MMA_MASK
	.align		4
.L_152:
        /*0078*/ 	.byte	0x03, 0x50
        /*007a*/ 	.short	0x0000


	//----- nvinfo : EIATTR_MAXREG_COUNT
	.align		4
        /*007c*/ 	.byte	0x03, 0x1b
        /*007e*/ 	.short	0x00ff


	//----- nvinfo : EIATTR_NUM_BARRIERS
	.align		4
        /*0080*/ 	.byte	0x02, 0x4c
        /*0082*/ 	.byte	0x01
	.zero		1


	//----- nvinfo : EIATTR_MERCURY_ISA_VERSION
	.align		4
        /*0084*/ 	.byte	0x03, 0x5f
        /*0086*/ 	.short	0x0101


	//----- nvinfo : EIATTR_UNUSED_LOAD_BYTE_OFFSET
	.align		4
        /*0088*/ 	.byte	0x04, 0x44
        /*008a*/ 	.short	(.L_154 - .L_153)


	//   ....[0]....
.L_153:
        /*008c*/ 	.word	0x00002710
        /*0090*/ 	.word	0x00000fff


	//----- nvinfo : EIATTR_COOP_GROUP_MASK_REGIDS
	.align		4
.L_154:
        /*0094*/ 	.byte	0x04, 0x29
        /*0096*/ 	.short	(.L_156 - .L_155)


	//   ....[0]....
.L_155:
        /*0098*/ 	.word	0xffffffff


	//   ....[1]....
        /*009c*/ 	.word	0xffffffff


	//   ....[2]....
        /*00a0*/ 	.word	0xffffffff


	//   ....[3]....
        /*00a4*/ 	.word	0xffffffff


	//   ....[4]....
        /*00a8*/ 	.word	0xffffffff


	//   ....[5]....
        /*00ac*/ 	.word	0xffffffff


	//   ....[6]....
        /*00b0*/ 	.word	0xffffffff


	//   ....[7]....
        /*00b4*/ 	.word	0xffffffff


	//   ....[8]....
        /*00b8*/ 	.word	0xffffffff


	//   ....[9]....
        /*00bc*/ 	.word	0xffffffff


	//   ....[10]....
        /*00c0*/ 	.word	0xffffffff


	//   ....[11]....
        /*00c4*/ 	.word	0xffffffff


	//   ....[12]....
        /*00c8*/ 	.word	0xffffffff


	//   ....[13]....
        /*00cc*/ 	.word	0xffffffff


	//   ....[14]....
        /*00d0*/ 	.word	0xffffffff


	//   ....[15]....
        /*00d4*/ 	.word	0xffffffff


	//   ....[16]....
        /*00d8*/ 	.word	0xffffffff


	//   ....[17]....
        /*00dc*/ 	.word	0xffffffff


	//   ....[18]....
        /*00e0*/ 	.word	0xffffffff


	//   ....[19]....
        /*00e4*/ 	.word	0xffffffff


	//   ....[20]....
        /*00e8*/ 	.word	0xffffffff


	//   ....[21]....
        /*00ec*/ 	.word	0xffffffff


	//   ....[22]....
        /*00f0*/ 	.word	0xffffffff


	//   ....[23]....
        /*00f4*/ 	.word	0xffffffff


	//   ....[24]....
        /*00f8*/ 	.word	0xffffffff


	//   ....[25]....
        /*00fc*/ 	.word	0xffffffff


	//   ....[26]....
        /*0100*/ 	.word	0xffffffff


	//   ....[27]....
        /*0104*/ 	.word	0xffffffff


	//   ....[28]....
        /*0108*/ 	.word	0xffffffff


	//   ....[29]....
        /*010c*/ 	.word	0xffffffff


	//   ....[30]....
        /*0110*/ 	.word	0xffffffff


	//   ....[31]....
        /*0114*/ 	.word	0xffffffff


	//   ....[32]....
        /*0118*/ 	.word	0xffffffff


	//   ....[33]....
        /*011c*/ 	.word	0xffffffff


	//   ....[34]....
        /*0120*/ 	.word	0xffffffff


	//   ....[35]....
        /*0124*/ 	.word	0xffffffff


	//   ....[36]....
        /*0128*/ 	.word	0xffffffff


	//   ....[37]....
        /*012c*/ 	.word	0xffffffff


	//   ....[38]....
        /*0130*/ 	.word	0xffffffff


	//   ....[39]....
        /*0134*/ 	.word	0xffffffff


	//   ....[40]....
        /*0138*/ 	.word	0xffffffff


	//   ....[41]....
        /*013c*/ 	.word	0xffffffff


	//   ....[42]....
        /*0140*/ 	.word	0xffffffff


	//   ....[43]....
        /*0144*/ 	.word	0xffffffff


	//   ....[44]....
        /*0148*/ 	.word	0xffffffff


	//   ....[45]....
        /*014c*/ 	.word	0xffffffff


	//   ....[46]....
        /*0150*/ 	.word	0xffffffff


	//   ....[47]....
        /*0154*/ 	.word	0xffffffff


	//   ....[48]....
        /*0158*/ 	.word	0xffffffff


	//   ....[49]....
        /*015c*/ 	.word	0xffffffff


	//   ....[50]....
        /*0160*/ 	.word	0xffffffff


	//   ....[51]....
        /*0164*/ 	.word	0xffffffff


	//   ....[52]....
        /*0168*/ 	.word	0xffffffff


	//   ....[53]....
        /*016c*/ 	.word	0xffffffff


	//   ....[54]....
        /*0170*/ 	.word	0xffffffff


	//   ....[55]....
        /*0174*/ 	.word	0xffffffff


	//   ....[56]....
        /*0178*/ 	.word	0xffffffff


	//   ....[57]....
        /*017c*/ 	.word	0xffffffff


	//   ....[58]....
        /*0180*/ 	.word	0xffffffff


	//   ....[59]....
        /*0184*/ 	.word	0xffffffff


	//   ....[60]....
        /*0188*/ 	.word	0xffffffff


	//   ....[61]....
        /*018c*/ 	.word	0xffffffff


	//   ....[62]....
        /*0190*/ 	.word	0xffffffff


	//   ....[63]....
        /*0194*/ 	.word	0xffffffff


	//   ....[64]....
        /*0198*/ 	.word	0x05000022


	//   ....[65]....
        /*019c*/ 	.word	0x05000022


	//   ....[66]....
        /*01a0*/ 	.word	0x05000022


	//   ....[67]....
        /*01a4*/ 	.word	0x05000022


	//   ....[68]....
        /*01a8*/ 	.word	0x05000022


	//   ....[69]....
        /*01ac*/ 	.word	0x05000022


	//   ....[70]....
        /*01b0*/ 	.word	0x05000022


	//   ....[71]....
        /*01b4*/ 	.word	0x05000022


	//   ....[72]....
        /*01b8*/ 	.word	0x05000022


	//   ....[73]....
        /*01bc*/ 	.word	0x05000022


	//   ....[74]....
        /*01c0*/ 	.word	0x05000022


	//   ....[75]....
        /*01c4*/ 	.word	0x05000022


	//   ....[76]....
        /*01c8*/ 	.word	0x05000022


	//   ....[77]....
        /*01cc*/ 	.word	0x05000022


	//   ....[78]....
        /*01d0*/ 	.word	0x05000022


	//   ....[79]....
        /*01d4*/ 	.word	0x05000022


	//   ....[80]....
        /*01d8*/ 	.word	0x05000022


	//   ....[81]....
        /*01dc*/ 	.word	0x05000022


	//   ....[82]....
        /*01e0*/ 	.word	0x05000022


	//   ....[83]....
        /*01e4*/ 	.word	0x05000022


	//   ....[84]....
        /*01e8*/ 	.word	0x05000022


	//   ....[85]....
        /*01ec*/ 	.word	0x05000022


	//   ....[86]....
        /*01f0*/ 	.word	0x05000022


	//   ....[87]....
        /*01f4*/ 	.word	0x05000022


	//   ....[88]....
        /*01f8*/ 	.word	0x05000022


	//   ....[89]....
        /*01fc*/ 	.word	0x05000022


	//   ....[90]....
        /*0200*/ 	.word	0x05000022


	//   ....[91]....
        /*0204*/ 	.word	0x05000022


	//   ....[92]....
        /*0208*/ 	.word	0x05000022


	//   ....[93]....
        /*020c*/ 	.word	0x05000022


	//   ....[94]....
        /*0210*/ 	.word	0x05000022


	//   ....[95]....
        /*0214*/ 	.word	0x05000022


	//   ....[96]....
        /*0218*/ 	.word	0x05000022


	//   ....[97]....
        /*021c*/ 	.word	0x05000022


	//   ....[98]....
        /*0220*/ 	.word	0x05000022


	//   ....[99]....
        /*0224*/ 	.word	0x05000022


	//----- nvinfo : EIATTR_COOP_GROUP_INSTR_OFFSETS
	.align		4
.L_156:
        /*0228*/ 	.byte	0x04, 0x28
        /*022a*/ 	.short	(.L_158 - .L_157)


	//   ....[0]....
.L_157:
        /*022c*/ 	.word	0x000004f0


	//   ....[1]....
        /*0230*/ 	.word	0x00000670


	//   ....[2]....
        /*0234*/ 	.word	0x000006a0


	//   ....[3]....
        /*0238*/ 	.word	0x000006d0


	//   ....[4]....
        /*023c*/ 	.word	0x00000700


	//   ....[5]....
        /*0240*/ 	.word	0x00000730


	//   ....[6]....
        /*0244*/ 	.word	0x000007b0


	//   ....[7]....
        /*0248*/ 	.word	0x00000b50


	//   ....[8]....
        /*024c*/ 	.word	0x00000b80


	//   ....[9]....
        /*0250*/ 	.word	0x00000bb0


	//   ....[10]....
        /*0254*/ 	.word	0x00000be0


	//   ....[11]....
        /*0258*/ 	.word	0x00000c10


	//   ....[12]....
        /*025c*/ 	.word	0x00000c90


	//   ....[13]....
        /*0260*/ 	.word	0x00000e90


	//   ....[14]....
        /*0264*/ 	.word	0x00000f50


	//   ....[15]....
        /*0268*/ 	.word	0x00000fc0


	//   ....[16]....
        /*026c*/ 	.word	0x00001070


	//   ....[17]....
        /*0270*/ 	.word	0x000010c0


	//   ....[18]....
        /*0274*/ 	.word	0x000010f0


	//   ....[19]....
        /*0278*/ 	.word	0x00001120


	//   ....[20]....
        /*027c*/ 	.word	0x00001160


	//   ....[21]....
        /*0280*/ 	.word	0x00001170


	//   ....[22]....
        /*0284*/ 	.word	0x00001210


	//   ....[23]....
        /*0288*/ 	.word	0x000012e0


	//   ....[24]....
        /*028c*/ 	.word	0x00001340


	//   ....[25]....
        /*0290*/ 	.word	0x000013a0


	//   ....[26]....
        /*0294*/ 	.word	0x000013f0


	//   ....[27]....
        /*0298*/ 	.word	0x00001420


	//   ....[28]....
        /*029c*/ 	.word	0x00001450


	//   ....[29]....
        /*02a0*/ 	.word	0x00001480


	//   ....[30]....
        /*02a4*/ 	.word	0x00001490


	//   ....[31]....
        /*02a8*/ 	.word	0x00001860


	//   ....[32]....
        /*02ac*/ 	.word	0x00002440


	//   ....[33]....
        /*02b0*/ 	.word	0x000025c0


	//   ....[34]....
        /*02b4*/ 	.word	0x000025f0


	//   ....[35]....
        /*02b8*/ 	.word	0x00002620


	//   ....[36]....
        /*02bc*/ 	.word	0x00002650


	//   ....[37]....
        /*02c0*/ 	.word	0x00002680


	//   ....[38]....
        /*02c4*/ 	.word	0x00002700


	//   ....[39]....
        /*02c8*/ 	.word	0x00002a20


	//   ....[40]....
        /*02cc*/ 	.word	0x00002a50


	//   ....[41]....
        /*02d0*/ 	.word	0x00002a80


	//   ....[42]....
        /*02d4*/ 	.word	0x00002ab0


	//   ....[43]....
        /*02d8*/ 	.word	0x00002ae0


	//   ....[44]....
        /*02dc*/ 	.word	0x00002b60


	//   ....[45]....
        /*02e0*/ 	.word	0x00002d60


	//   ....[46]....
        /*02e4*/ 	.word	0x00002e20


	//   ....[47]....
        /*02e8*/ 	.word	0x00002e90


	//   ....[48]....
        /*02ec*/ 	.word	0x00002f30


	//   ....[49]....
        /*02f0*/ 	.word	0x00002f80


	//   ....[50]....
        /*02f4*/ 	.word	0x00002fb0


	//   ....[51]....
        /*02f8*/ 	.word	0x00002fe0


	//   ....[52]....
        /*02fc*/ 	.word	0x00003020


	//   ....[53]....
        /*0300*/ 	.word	0x00003040


	//   ....[54]....
        /*0304*/ 	.word	0x000030d0


	//   ....[55]....
        /*0308*/ 	.word	0x00003190


	//   ....[56]....
        /*030c*/ 	.word	0x000031f0


	//   ....[57]....
        /*0310*/ 	.word	0x00003260


	//   ....[58]....
        /*0314*/ 	.word	0x000032b0


	//   ....[59]....
        /*0318*/ 	.word	0x000032f0


	//   ....[60]....
        /*031c*/ 	.word	0x00003330


	//   ....[61]....
        /*0320*/ 	.word	0x00003360


	//   ....[62]....
        /*0324*/ 	.word	0x00003370


	//   ....[63]....
        /*0328*/ 	.word	0x00003760


	//   ....[64]....
        /*032c*/ 	.word	0x00003df0


	//   ....[65]....
        /*0330*/ 	.word	0x00003e70


	//   ....[66]....
        /*0334*/ 	.word	0x00003f00


	//   ....[67]....
        /*0338*/ 	.word	0x00003ff0


	//   ....[68]....
        /*033c*/ 	.word	0x00004080


	//   ....[69]....
        /*0340*/ 	.word	0x00004100


	//   ....[70]....
        /*0344*/ 	.word	0x00004190


	//   ....[71]....
        /*0348*/ 	.word	0x00004200


	//   ....[72]....
        /*034c*/ 	.word	0x00004230


	//   ....[73]....
        /*0350*/ 	.word	0x000042e0


	//   ....[74]....
        /*0354*/ 	.word	0x00004360


	//   ....[75]....
        /*0358*/ 	.word	0x000043e0


	//   ....[76]....
        /*035c*/ 	.word	0x000044a0


	//   ....[77]....
        /*0360*/ 	.word	0x00004520


	//   ....[78]....
        /*0364*/ 	.word	0x00004590


	//   ....[79]....
        /*0368*/ 	.word	0x00004600


	//   ....[80]....
        /*036c*/ 	.word	0x00004670


	//   ....[81]....
        /*0370*/ 	.word	0x000046d0


	//   ....[82]....
        /*0374*/ 	.word	0x00004740


	//   ....[83]....
        /*0378*/ 	.word	0x000047c0


	//   ....[84]....
        /*037c*/ 	.word	0x00004860


	//   ....[85]....
        /*0380*/ 	.word	0x00004960


	//   ....[86]....
        /*0384*/ 	.word	0x000049d0


	//   ....[87]....
        /*0388*/ 	.word	0x00004a50


	//   ....[88]....
        /*038c*/ 	.word	0x00004ab0


	//   ....[89]....
        /*0390*/ 	.word	0x00004b20


	//   ....[90]....
        /*0394*/ 	.word	0x00004b50


	//   ....[91]....
        /*0398*/ 	.word	0x00004c10


	//   ....[92]....
        /*039c*/ 	.word	0x00004c90


	//   ....[93]....
        /*03a0*/ 	.word	0x00004d10


	//   ....[94]....
        /*03a4*/ 	.word	0x00004de0


	//   ....[95]....
        /*03a8*/ 	.word	0x00004e60


	//   ....[96]....
        /*03ac*/ 	.word	0x00004ee0


	//   ....[97]....
        /*03b0*/ 	.word	0x00004f50


	//   ....[98]....
        /*03b4*/ 	.word	0x00004fb0


	//   ....[99]....
        /*03b8*/ 	.word	0x00005040


	//----- nvinfo : EIATTR_VRC_CTA_INIT_COUNT
	.align		4
.L_158:
        /*03bc*/ 	.byte	0x02, 0x4a
	.zero		1
	.zero		1


	//----- nvinfo : EIATTR_EXIT_INSTR_OFFSETS
	.align		4
        /*03c0*/ 	.byte	0x04, 0x1c
        /*03c2*/ 	.short	(.L_160 - .L_159)


	//   ....[0]....
.L_159:
        /*03c4*/ 	.word	0x00001b90


	//   ....[1]....
        /*03c8*/ 	.word	0x00001bb0


	//   ....[2]....
        /*03cc*/ 	.word	0x00003d80


	//   ....[3]....
        /*03d0*/ 	.word	0x00003da0


	//----- nvinfo : EIATTR_MAX_THREADS
	.align		4
.L_160:
        /*03d4*/ 	.byte	0x04, 0x05
        /*03d6*/ 	.short	(.L_162 - .L_161)
.L_161:
        /*03d8*/ 	.word	0x00000080
        /*03dc*/ 	.word	0x00000001
        /*03e0*/ 	.word	0x00000001


	//----- nvinfo : EIATTR_CRS_STACK_SIZE
	.align		4
.L_162:
        /*03e4*/ 	.byte	0x04, 0x1e
        /*03e6*/ 	.short	(.L_164 - .L_163)
.L_163:
        /*03e8*/ 	.word	0x00000000


	//----- nvinfo : EIATTR_CBANK_PARAM_SIZE
	.align		4
.L_164:
        /*03ec*/ 	.byte	0x03, 0x19
        /*03ee*/ 	.short	0x0024


	//----- nvinfo : EIATTR_PARAM_CBANK
	.align		4
        /*03f0*/ 	.byte	0x04, 0x0a
        /*03f2*/ 	.short	(.L_166 - .L_165)
	.align		4
.L_165:
        /*03f4*/ 	.word	index@(.nv.constant0._ZN3cub18CUB_300001_SM_10006detail4scan16DeviceScanKernelINS2_10policy_hubIiiijN4cuda3__47maximumIiEEE10Policy1000EPiSB_NS0_13ScanTileStateIiLb1EEES8_NS0_8NullTypeEjiLb0ESE_EEvT0_T1_T2_iT3_T4_T5_)
        /*03f8*/ 	.short	0x0380
        /*03fa*/ 	.short	0x0024


	//----- nvinfo : EIATTR_SW_WAR
	.align		4
.L_166:
        /*03fc*/ 	.byte	0x04, 0x36
        /*03fe*/ 	.short	(.L_168 - .L_167)
.L_167:
        /*0400*/ 	.word	0x00000008
.L_168:


//--------------------- .nv.info._ZN3cub18CUB_300001_SM_10006detail4scan20DeviceScanInitKernelINS0_13ScanTileStateIiLb1EEEEEvT_i --------------------------
	.section	.nv.info._ZN3cub18CUB_300001_SM_10006detail4scan20DeviceScanInitKernelINS0_13ScanTileStateIiLb1EEEEEvT_i,"",@"SHT_CUDA_INFO"
	.sectionflags	@""
	.align	4


	//----- nvinfo : EIATTR_CUDA_API_VERSION
	.align		4
        /*0000*/ 	.byte	0x04, 0x37
        /*0002*/ 	.short	(.L_170 - .L_169)
.L_169:
        /*0004*/ 	.word	0x00000082


	//----- nvinfo : EIATTR_KPARAM_INFO
	.align		4
.L_170:
        /*0008*/ 	.byte	0x04, 0x17
        /*000a*/ 	.short	(.L_172 - .L_171)
.L_171:
        /*000c*/ 	.word	0x00000000
        /*0010*/ 	.short	0x0001
        /*0012*/ 	.short	0x0008
        /*0014*/ 	.byte	0x00, 0xf0, 0x11, 0x00


	//----- nvinfo : EIATTR_KPARAM_INFO
	.align		4
.L_172:
        /*0018*/ 	.byte	0x04, 0x17
        /*001a*/ 	.short	(.L_174 - .L_173)
.L_173:
        /*001c*/ 	.word	0x00000000
        /*0020*/ 	.short	0x0000
        /*0022*/ 	.short	0x0000
        /*0024*/ 	.byte	0x00, 0xf0, 0x21, 0x00


	//----- nvinfo : EIATTR_SPARSE_MMA_MASK
	.align		4
.L_174:
        /*0028*/ 	.byte	0x03, 0x50
        /*002a*/ 	.short	0x0000


	//----- nvinfo : EIATTR_MAXREG_COUNT
	.align		4
        /*002c*/ 	.byte	0x03, 0x1b
        /*002e*/ 	.short	0x00ff


	//----- nvinfo : EIATTR_MERCURY_ISA_VERSION
	.align		4
        /*0030*/ 	.byte	0x03, 0x5f
        /*0032*/ 	.short	0x0101


	//----- nvinfo : EIATTR_VRC_CTA_INIT_COUNT
	.align		4
        /*0034*/ 	.byte	0x02, 0x4a
	.zero		1
	.zero		1


	//----- nvinfo : EIATTR_EXIT_INSTR_OFFSETS
	.align		4
        /*0038*/ 	.byte	0x04, 0x1c
        /*003a*/ 	.short	(.L_176 - .L_175)


	//   ....[0]....
.L_175:
        /*003c*/ 	.word	0x000000f0


	//   ....[1]....
        /*0040*/ 	.word	0x00000130


	//----- nvinfo : EIATTR_CBANK_PARAM_SIZE
	.align		4
.L_176:
        /*0044*/ 	.byte	0x03, 0x19
        /*0046*/ 	.short	0x000c


	//----- nvinfo : EIATTR_PARAM_CBANK
	.align		4
        /*0048*/ 	.byte	0x04, 0x0a
        /*004a*/ 	.short	(.L_178 - .L_177)
	.align		4
.L_177:
        /*004c*/ 	.word	index@(.nv.constant0._ZN3cub18CUB_300001_SM_10006detail4scan20DeviceScanInitKernelINS0_13ScanTileStateIiLb1EEEEEvT_i)
        /*0050*/ 	.short	0x0380
        /*0052*/ 	.short	0x000c


	//----- nvinfo : EIATTR_SW_WAR
	.align		4
.L_178:
        /*0054*/ 	.byte	0x04, 0x36
        /*0056*/ 	.short	(.L_180 - .L_179)
.L_179:
        /*0058*/ 	.word	0x00000008
.L_180:


//--------------------- .nv.info._ZN3cub18CUB_300001_SM_10006detail8for_each13static_kernelINS2_12policy_hub_t12policy_500_tElN6thrust24THRUST_300001_SM_1000_NS8cuda_cub10__tabulate7functorIPi2NNIiElEEEEvT0_T1_ --------------------------
	.section	.nv.info._ZN3cub18CUB_300001_SM_10006detail8for_each13static_kernelINS2_12policy_hub_t12policy_500_tElN6thrust24THRUST_300001_SM_1000_NS8cuda_cub10__tabulate7functorIPi2NNIiElEEEEvT0_T1_,"",@"SHT_CUDA_INFO"
	.sectionflags	@""
	.align	4


	//----- nvinfo : EIATTR_CUDA_API_VERSION
	.align		4
        /*0000*/ 	.byte	0x04, 0x37
        /*0002*/ 	.short	(.L_182 - .L_181)
.L_181:
        /*0004*/ 	.word	0x00000082


	//----- nvinfo : EIATTR_KPARAM_INFO
	.align		4
.L_182:
        /*0008*/ 	.byte	0x04, 0x17
        /*000a*/ 	.short	(.L_184 - .L_183)
.L_183:
        /*000c*/ 	.word	0x00000000
        /*0010*/ 	.short	0x0001
        /*0012*/ 	.short	0x0008
        /*0014*/ 	.byte	0x00, 0xf0, 0x41, 0x00


	//----- nvinfo : EIATTR_KPARAM_INFO
	.align		4
.L_184:
        /*0018*/ 	.byte	0x04, 0x17
        /*001a*/ 	.short	(.L_186 - .L_185)
.L_185:
        /*001c*/ 	.word	0x00000000
        /*0020*/ 	.short	0x0000
        /*0022*/ 	.short	0x0000
        /*0024*/ 	.byte	0x00, 0xf0, 0x21, 0x00


	//----- nvinfo : EIATTR_SPARSE_MMA_MASK
	.align		4
.L_186:
        /*0028*/ 	.byte	0x03, 0x50
        /*002a*/ 	.short	0x0000


	//----- nvinfo : EIATTR_MAXREG_COUNT
	.align		4
        /*002c*/ 	.byte	0x03, 0x1b
        /*002e*/ 	.short	0x00ff


	//----- nvinfo : EIATTR_MERCURY_ISA_VERSION
	.align		4
        /*0030*/ 	.byte	0x03, 0x5f
        /*0032*/ 	.short	0x0101


	//----- nvinfo : EIATTR_VRC_CTA_INIT_COUNT
	.align		4
        /*0034*/ 	.byte	0x02, 0x4a
	.zero		1
	.zero		1


	//----- nvinfo : EIATTR_EXIT_INSTR_OFFSETS
	.align		4
        /*0038*/ 	.byte	0x04, 0x1c
        /*003a*/ 	.short	(.L_188 - .L_187)


	//   ....[0]....
.L_187:
        /*003c*/ 	.word	0x000001e0


	//   ....[1]....
        /*0040*/ 	.word	0x00000370


	//   ....[2]....
        /*0044*/ 	.word	0x00000440


	//----- nvinfo : EIATTR_MAX_THREADS
	.align		4
.L_188:
        /*0048*/ 	.byte	0x04, 0x05
        /*004a*/ 	.short	(.L_190 - .L_189)
.L_189:
        /*004c*/ 	.word	0x00000100
        /*0050*/ 	.word	0x00000001
        /*0054*/ 	.word	0x00000001


	//----- nvinfo : EIATTR_CRS_STACK_SIZE
	.align		4
.L_190:
        /*0058*/ 	.byte	0x04, 0x1e
        /*005a*/ 	.short	(.L_192 - .L_191)
.L_191:
        /*005c*/ 	.word	0x00000000


	//----- nvinfo : EIATTR_CBANK_PARAM_SIZE
	.align		4
.L_192:
        /*0060*/ 	.byte	0x03, 0x19
        /*0062*/ 	.short	0x0018


	//----- nvinfo : EIATTR_PARAM_CBANK
	.align		4
        /*0064*/ 	.byte	0x04, 0x0a
        /*0066*/ 	.short	(.L_194 - .L_193)
	.align		4
.L_193:
        /*0068*/ 	.word	index@(.nv.constant0._ZN3cub18CUB_300001_SM_10006detail8for_each13static_kernelINS2_12policy_hub_t12policy_500_tElN6thrust24THRUST_300001_SM_1000_NS8cuda_cub10__tabulate7functorIPi2NNIiElEEEEvT0_T1_)
        /*006c*/ 	.short	0x0380
        /*006e*/ 	.short	0x0018


	//----- nvinfo : EIATTR_SW_WAR
	.align		4
.L_194:
        /*0070*/ 	.byte	0x04, 0x36
        /*0072*/ 	.short	(.L_196 - .L_195)
.L_195:
        /*0074*/ 	.word	0x00000008
.L_196:


//--------------------- .nv.info._ZN3cub18CUB_300001_SM_10006detail8for_each13static_kernelINS2_12policy_hub_t12policy_500_tElN6thrust24THRUST_300001_SM_1000_NS8cuda_cub10__tabulate7functorIPi2MMIiElEEEEvT0_T1_ --------------------------
	.section	.nv.info._ZN3cub18CUB_300001_SM_10006detail8for_each13static_kernelINS2_12policy_hub_t12policy_500_tElN6thrust24THRUST_300001_SM_1000_NS8cuda_cub10__tabulate7functorIPi2MMIiElEEEEvT0_T1_,"",@"SHT_CUDA_INFO"
	.sectionflags	@""
	.align	4


	//----- nvinfo : EIATTR_CUDA_API_VERSION
	.align		4
        /*0000*/ 	.byte	0x04, 0x37
        /*0002*/ 	.short	(.L_198 - .L_197)
.L_197:
        /*0004*/ 	.word	0x00000082


	//----- nvinfo : EIATTR_KPARAM_INFO
	.align		4
.L_198:
        /*0008*/ 	.byte	0x04, 0x17
        /*000a*/ 	.short	(.L_200 - .L_199)
.L_199:
        /*000c*/ 	.word	0x00000000
        /*0010*/ 	.short	0x0001
        /*0012*/ 	.short	0x0008
        /*0014*/ 	.byte	0x00, 0xf0, 0x41, 0x00


	//----- nvinfo : EIATTR_KPARAM_INFO
	.align		4
.L_200:
        /*0018*/ 	.byte	0x04, 0x17
        /*001a*/ 	.short	(.L_202 - .L_201)
.L_201:
        /*001c*/ 	.word	0x00000000
        /*0020*/ 	.short	0x0000
        /*0022*/ 	.short	0x0000
        /*0024*/ 	.byte	0x00, 0xf0, 0x21, 0x00


	//----- nvinfo : EIATTR_SPARSE_MMA_MASK
	.align		4
.L_202:
        /*0028*/ 	.byte	0x03, 0x50
        /*002a*/ 	.short	0x0000


	//----- nvinfo : EIATTR_MAXREG_COUNT
	.align		4
        /*002c*/ 	.byte	0x03, 0x1b
        /*002e*/ 	.short	0x00ff


	//----- nvinfo : EIATTR_MERCURY_ISA_VERSION
	.align		4
        /*0030*/ 	.byte	0x03, 0x5f
        /*0032*/ 	.short	0x0101


	//----- nvinfo : EIATTR_VRC_CTA_INIT_COUNT
	.align		4
        /*0034*/ 	.byte	0x02, 0x4a
	.zero		1
	.zero		1


	//----- nvinfo : EIATTR_EXIT_INSTR_OFFSETS
	.align		4
        /*0038*/ 	.byte	0x04, 0x1c
        /*003a*/ 	.short	(.L_204 - .L_203)


	//   ....[0]....
.L_203:
        /*003c*/ 	.word	0x000001e0


	//   ....[1]....
        /*0040*/ 	.word	0x00000370


	//   ....[2]....
        /*0044*/ 	.word	0x00000440


	//----- nvinfo : EIATTR_MAX_THREADS
	.align		4
.L_204:
        /*0048*/ 	.byte	0x04, 0x05
        /*004a*/ 	.short	(.L_206 - .L_205)
.L_205:
        /*004c*/ 	.word	0x00000100
        /*0050*/ 	.word	0x00000001
        /*0054*/ 	.word	0x00000001


	//----- nvinfo : EIATTR_CRS_STACK_SIZE
	.align		4
.L_206:
        /*0058*/ 	.byte	0x04, 0x1e
        /*005a*/ 	.short	(.L_208 - .L_207)
.L_207:
        /*005c*/ 	.word	0x00000000


	//----- nvinfo : EIATTR_CBANK_PARAM_SIZE
	.align		4
.L_208:
        /*0060*/ 	.byte	0x03, 0x19
        /*0062*/ 	.short	0x0018


	//----- nvinfo : EIATTR_PARAM_CBANK
	.align		4
        /*0064*/ 	.byte	0x04, 0x0a
        /*0066*/ 	.short	(.L_210 - .L_209)
	.align		4
.L_209:
        /*0068*/ 	.word	index@(.nv.constant0._ZN3cub18CUB_300001_SM_10006detail8for_each13static_kernelINS2_12policy_hub_t12policy_500_tElN6thrust24THRUST_300001_SM_1000_NS8cuda_cub10__tabulate7functorIPi2MMIiElEEEEvT0_T1_)
        /*006c*/ 	.short	0x0380
        /*006e*/ 	.short	0x0018


	//----- nvinfo : EIATTR_SW_WAR
	.align		4
.L_210:
        /*0070*/ 	.byte	0x04, 0x36
        /*0072*/ 	.short	(.L_212 - .L_211)
.L_211:
        /*0074*/ 	.word	0x00000008
.L_212:


//--------------------- .nv.info._ZN3cub18CUB_300001_SM_10006detail11EmptyKernelIvEEvv --------------------------
	.section	.nv.info._ZN3cub18CUB_300001_SM_10006detail11EmptyKernelIvEEvv,"",@"SHT_CUDA_INFO"
	.sectionflags	@""
	.align	4


	//----- nvinfo : EIATTR_CUDA_API_VERSION
	.align		4
        /*0000*/ 	.byte	0x04, 0x37
        /*0002*/ 	.short	(.L_214 - .L_213)
.L_213:
        /*0004*/ 	.word	0x00000082


	//----- nvinfo : EIATTR_SPARSE_MMA_MASK
	.align		4
.L_214:
        /*0008*/ 	.byte	0x03, 0x50
        /*000a*/ 	.short	0x0000


	//----- nvinfo : EIATTR_MAXREG_COUNT
	.align		4
        /*000c*/ 	.byte	0x03, 0x1b
        /*000e*/ 	.short	0x00ff


	//----- nvinfo : EIATTR_MERCURY_ISA_VERSION
	.align		4
        /*0010*/ 	.byte	0x03, 0x5f
        /*0012*/ 	.short	0x0101


	//----- nvinfo : EIATTR_VRC_CTA_INIT_COUNT
	.align		4
        /*0014*/ 	.byte	0x02, 0x4a
	.zero		1
	.zero		1


	//----- nvinfo : EIATTR_EXIT_INSTR_OFFSETS
	.align		4
        /*0018*/ 	.byte	0x04, 0x1c
        /*001a*/ 	.short	(.L_216 - .L_215)


	//   ....[0]....
.L_215:
        /*001c*/ 	.word	0x00000010


	//----- nvinfo : EIATTR_SW_WAR
	.align		4
.L_216:
        /*0020*/ 	.byte	0x04, 0x36
        /*0022*/ 	.short	(.L_218 - .L_217)
.L_217:
        /*0024*/ 	.word	0x00000008
.L_218:


//--------------------- .nv.info._Z11stage_thirdiPi --------------------------
	.section	.nv.info._Z11stage_thirdiPi,"",@"SHT_CUDA_INFO"
	.sectionflags	@""
	.align	4


	//----- nvinfo : EIATTR_CUDA_API_VERSION
	.align		4
        /*0000*/ 	.byte	0x04, 0x37
        /*0002*/ 	.short	(.L_220 - .L_219)
.L_219:
        /*0004*/ 	.word	0x00000082


	//----- nvinfo : EIATTR_KPARAM_INFO
	.align		4
.L_220:
        /*0008*/ 	.byte	0x04, 0x17
        /*000a*/ 	.short	(.L_222 - .L_221)
.L_221:
        /*000c*/ 	.word	0x00000000
        /*0010*/ 	.short	0x0001
        /*0012*/ 	.short	0x0008
        /*0014*/ 	.byte	0x00, 0xf5, 0x21, 0x00


	//----- nvinfo : EIATTR_KPARAM_INFO
	.align		4
.L_222:
        /*0018*/ 	.byte	0x04, 0x17
        /*001a*/ 	.short	(.L_224 - .L_223)
.L_223:
        /*001c*/ 	.word	0x00000000
        /*0020*/ 	.short	0x0000
        /*0022*/ 	.short	0x0000
        /*0024*/ 	.byte	0x00, 0xf0, 0x11, 0x00


	//----- nvinfo : EIATTR_SPARSE_MMA_MASK
	.align		4
.L_224:
        /*0028*/ 	.byte	0x03, 0x50
        /*002a*/ 	.short	0x0000


	//----- nvinfo : EIATTR_MAXREG_COUNT
	.align		4
        /*002c*/ 	.byte	0x03, 0x1b
        /*002e*/ 	.short	0x00ff


	//----- nvinfo : EIATTR_MERCURY_ISA_VERSION
	.align		4
        /*0030*/ 	.byte	0x03, 0x5f
        /*0032*/ 	.short	0x0101


	//----- nvinfo : EIATTR_VRC_CTA_INIT_COUNT
	.align		4
        /*0034*/ 	.byte	0x02, 0x4a
	.zero		1
	.zero		1


	//----- nvinfo : EIATTR_EXIT_INSTR_OFFSETS
	.align		4
        /*0038*/ 	.byte	0x04, 0x1c
        /*003a*/ 	.short	(.L_226 - .L_225)


	//   ....[0]....
.L_225:
        /*003c*/ 	.word	0x00000070


	//   ....[1]....
        /*0040*/ 	.word	0x000000e0


	//----- nvinfo : EIATTR_CBANK_PARAM_SIZE
	.align		4
.L_226:
        /*0044*/ 	.byte	0x03, 0x19
        /*0046*/ 	.short	0x0010


	//----- nvinfo : EIATTR_PARAM_CBANK
	.align		4
        /*0048*/ 	.byte	0x04, 0x0a
        /*004a*/ 	.short	(.L_228 - .L_227)
	.align		4
.L_227:
        /*004c*/ 	.word	index@(.nv.constant0._Z11stage_thirdiPi)
        /*0050*/ 	.short	0x0380
        /*0052*/ 	.short	0x0010


	//----- nvinfo : EIATTR_SW_WAR
	.align		4
.L_228:
        /*0054*/ 	.byte	0x04, 0x36
        /*0056*/ 	.short	(.L_230 - .L_229)
.L_229:
        /*0058*/ 	.word	0x00000008
.L_230:


//--------------------- .nv.info._Z11stage_fixediPii --------------------------
	.section	.nv.info._Z11stage_fixediPii,"",@"SHT_CUDA_INFO"
	.sectionflags	@""
	.align	4


	//----- nvinfo : EIATTR_CUDA_API_VERSION
	.align		4
        /*0000*/ 	.byte	0x04, 0x37
        /*0002*/ 	.short	(.L_232 - .L_231)
.L_231:
        /*0004*/ 	.word	0x00000082


	//----- nvinfo : EIATTR_KPARAM_INFO
	.align		4
.L_232:
        /*0008*/ 	.byte	0x04, 0x17
        /*000a*/ 	.short	(.L_234 - .L_233)
.L_233:
        /*000c*/ 	.word	0x00000000
        /*0010*/ 	.short	0x0002
        /*0012*/ 	.short	0x0010
        /*0014*/ 	.byte	0x00, 0xf0, 0x11, 0x00


	//----- nvinfo : EIATTR_KPARAM_INFO
	.align		4
.L_234:
        /*0018*/ 	.byte	0x04, 0x17
        /*001a*/ 	.short	(.L_236 - .L_235)
.L_235:
        /*001c*/ 	.word	0x00000000
        /*0020*/ 	.short	0x0001
        /*0022*/ 	.short	0x0008
        /*0024*/ 	.byte	0x00, 0xf5, 0x21, 0x00


	//----- nvinfo : EIATTR_KPARAM_INFO
	.align		4
.L_236:
        /*0028*/ 	.byte	0x04, 0x17
        /*002a*/ 	.short	(.L_238 - .L_237)
.L_237:
        /*002c*/ 	.word	0x00000000
        /*0030*/ 	.short	0x0000
        /*0032*/ 	.short	0x0000
        /*0034*/ 	.byte	0x00, 0xf0, 0x11, 0x00


	//----- nvinfo : EIATTR_SPARSE_MMA_MASK
	.align		4
.L_238:
        /*0038*/ 	.byte	0x03, 0x50
        /*003a*/ 	.short	0x0000


	//----- nvinfo : EIATTR_MAXREG_COUNT
	.align		4
        /*003c*/ 	.byte	0x03, 0x1b
        /*003e*/ 	.short	0x00ff


	//----- nvinfo : EIATTR_MERCURY_ISA_VERSION
	.align		4
        /*0040*/ 	.byte	0x03, 0x5f
        /*0042*/ 	.short	0x0101


	//----- nvinfo : EIATTR_VRC_CTA_INIT_COUNT
	.align		4
        /*0044*/ 	.byte	0x02, 0x4a
	.zero		1
	.zero		1


	//----- nvinfo : EIATTR_EXIT_INSTR_OFFSETS
	.align		4
        /*0048*/ 	.byte	0x04, 0x1c
        /*004a*/ 	.short	(.L_240 - .L_239)


	//   ....[0]....
.L_239:
        /*004c*/ 	.word	0x00000070


	//   ....[1]....
        /*0050*/ 	.word	0x00000220


	//   ....[2]....
        /*0054*/ 	.word	0x00000280


	//   ....[3]....
        /*0058*/ 	.word	0x00000360


	//----- nvinfo : EIATTR_CBANK_PARAM_SIZE
	.align		4
.L_240:
        /*005c*/ 	.byte	0x03, 0x19
        /*005e*/ 	.short	0x0014


	//----- nvinfo : EIATTR_PARAM_CBANK
	.align		4
        /*0060*/ 	.byte	0x04, 0x0a
        /*0062*/ 	.short	(.L_242 - .L_241)
	.align		4
.L_241:
        /*0064*/ 	.word	index@(.nv.constant0._Z11stage_fixediPii)
        /*0068*/ 	.short	0x0380
        /*006a*/ 	.short	0x0014


	//----- nvinfo : EIATTR_SW_WAR
	.align		4
.L_242:
        /*006c*/ 	.byte	0x04, 0x36
        /*006e*/ 	.short	(.L_244 - .L_243)
.L_243:
        /*0070*/ 	.word	0x00000008
.L_244:


//--------------------- .nv.info._Z12stage_secondiPi --------------------------
	.section	.nv.info._Z12stage_secondiPi,"",@"SHT_CUDA_INFO"
	.sectionflags	@""
	.align	4


	//----- nvinfo : EIATTR_CUDA_API_VERSION
	.align		4
        /*0000*/ 	.byte	0x04, 0x37
        /*0002*/ 	.short	(.L_246 - .L_245)
.L_245:
        /*0004*/ 	.word	0x00000082


	//----- nvinfo : EIATTR_KPARAM_INFO
	.align		4
.L_246:
        /*0008*/ 	.byte	0x04, 0x17
        /*000a*/ 	.short	(.L_248 - .L_247)
.L_247:
        /*000c*/ 	.word	0x00000000
        /*0010*/ 	.short	0x0001
        /*0012*/ 	.short	0x0008
        /*0014*/ 	.byte	0x00, 0xf5, 0x21, 0x00


	//----- nvinfo : EIATTR_KPARAM_INFO
	.align		4
.L_248:
        /*0018*/ 	.byte	0x04, 0x17
        /*001a*/ 	.short	(.L_250 - .L_249)
.L_249:
        /*001c*/ 	.word	0x00000000
        /*0020*/ 	.short	0x0000
        /*0022*/ 	.short	0x0000
        /*0024*/ 	.byte	0x00, 0xf0, 0x11, 0x00


	//----- nvinfo : EIATTR_SPARSE_MMA_MASK
	.align		4
.L_250:
        /*0028*/ 	.byte	0x03, 0x50
        /*002a*/ 	.short	0x0000


	//----- nvinfo : EIATTR_MAXREG_COUNT
	.align		4
        /*002c*/ 	.byte	0x03, 0x1b
        /*002e*/ 	.short	0x00ff


	//----- nvinfo : EIATTR_NUM_BARRIERS
	.align		4
        /*0030*/ 	.byte	0x02, 0x4c
        /*0032*/ 	.byte	0x01
	.zero		1


	//----- nvinfo : EIATTR_MERCURY_ISA_VERSION
	.align		4
        /*0034*/ 	.byte	0x03, 0x5f
        /*0036*/ 	.short	0x0101


	//----- nvinfo : EIATTR_VRC_CTA_INIT_COUNT
	.align		4
        /*0038*/ 	.byte	0x02, 0x4a
	.zero		1
	.zero		1


	//----- nvinfo : EIATTR_EXIT_INSTR_OFFSETS
	.align		4
        /*003c*/ 	.byte	0x04, 0x1c
        /*003e*/ 	.short	(.L_252 - .L_251)


	//   ....[0]....
.L_251:
        /*0040*/ 	.word	0x000003d0


	//----- nvinfo : EIATTR_CBANK_PARAM_SIZE
	.align		4
.L_252:
        /*0044*/ 	.byte	0x03, 0x19
        /*0046*/ 	.short	0x0010


	//----- nvinfo : EIATTR_PARAM_CBANK
	.align		4
        /*0048*/ 	.byte	0x04, 0x0a
        /*004a*/ 	.short	(.L_254 - .L_253)
	.align		4
.L_253:
        /*004c*/ 	.word	index@(.nv.constant0._Z12stage_secondiPi)
        /*0050*/ 	.short	0x0380
        /*0052*/ 	.short	0x0010


	//----- nvinfo : EIATTR_SW_WAR
	.align		4
.L_254:
        /*0054*/ 	.byte	0x04, 0x36
        /*0056*/ 	.short	(.L_256 - .L_255)
.L_255:
        /*0058*/ 	.word	0x00000008
.L_256:


//--------------------- .nv.info._Z11stage_firstiPcPi --------------------------
	.section	.nv.info._Z11stage_firstiPcPi,"",@"SHT_CUDA_INFO"
	.sectionflags	@""
	.align	4


	//----- nvinfo : EIATTR_CUDA_API_VERSION
	.align		4
        /*0000*/ 	.byte	0x04, 0x37
        /*0002*/ 	.short	(.L_258 - .L_257)
.L_257:
        /*0004*/ 	.word	0x00000082


	//----- nvinfo : EIATTR_KPARAM_INFO
	.align		4
.L_258:
        /*0008*/ 	.byte	0x04, 0x17
        /*000a*/ 	.short	(.L_260 - .L_259)
.L_259:
        /*000c*/ 	.word	0x00000000
        /*0010*/ 	.short	0x0002
        /*0012*/ 	.short	0x0010
        /*0014*/ 	.byte	0x00, 0xf5, 0x21, 0x00


	//----- nvinfo : EIATTR_KPARAM_INFO
	.align		4
.L_260:
        /*0018*/ 	.byte	0x04, 0x17
        /*001a*/ 	.short	(.L_262 - .L_261)
.L_261:
        /*001c*/ 	.word	0x00000000
        /*0020*/ 	.short	0x0001
        /*0022*/ 	.short	0x0008
        /*0024*/ 	.byte	0x00, 0xf5, 0x21, 0x00


	//----- nvinfo : EIATTR_KPARAM_INFO
	.align		4
.L_262:
        /*0028*/ 	.byte	0x04, 0x17
        /*002a*/ 	.short	(.L_264 - .L_263)
.L_263:
        /*002c*/ 	.word	0x00000000
        /*0030*/ 	.short	0x0000
        /*0032*/ 	.short	0x0000
        /*0034*/ 	.byte	0x00, 0xf0, 0x11, 0x00


	//----- nvinfo : EIATTR_SPARSE_MMA_MASK
	.align		4
.L_264:
        /*0038*/ 	.byte	0x03, 0x50
        /*003a*/ 	.short	0x0000


	//----- nvinfo : EIATTR_MAXREG_COUNT
	.align		4
        /*003c*/ 	.byte	0x03, 0x1b
        /*003e*/ 	.short	0x00ff


	//----- nvinfo : EIATTR_MERCURY_ISA_VERSION
	.align		4
        /*0040*/ 	.byte	0x03, 0x5f
        /*0042*/ 	.short	0x0101


	//----- nvinfo : EIATTR_VRC_CTA_INIT_COUNT
	.align		4
        /*0044*/ 	.byte	0x02, 0x4a
	.zero		1
	.zero		1


	//----- nvinfo : EIATTR_EXIT_INSTR_OFFSETS
	.align		4
        /*0048*/ 	.byte	0x04, 0x1c
        /*004a*/ 	.short	(.L_266 - .L_265)


	//   ....[0]....
.L_265:
        /*004c*/ 	.word	0x00000070


	//   ....[1]....
        /*0050*/ 	.word	0x00000120


	//----- nvinfo : EIATTR_CBANK_PARAM_SIZE
	.align		4
.L_266:
        /*0054*/ 	.byte	0x03, 0x19
        /*0056*/ 	.short	0x0018


	//----- nvinfo : EIATTR_PARAM_CBANK
	.align		4
        /*0058*/ 	.byte	0x04, 0x0a
        /*005a*/ 	.short	(.L_268 - .L_267)
	.align		4
.L_267:
        /*005c*/ 	.word	index@(.nv.constant0._Z11stage_firstiPcPi)
        /*0060*/ 	.short	0x0380
        /*0062*/ 	.short	0x0018


	//----- nvinfo : EIATTR_SW_WAR
	.align		4
.L_268:
        /*0064*/ 	.byte	0x04, 0x36
        /*0066*/ 	.short	(.L_270 - .L_269)
.L_269:
        /*0068*/ 	.word	0x00000008
.L_270:


//--------------------- .nv.callgraph             --------------------------
	.section	.nv.callgraph,"",@"SHT_CUDA_CALLGRAPH"
	.align	4
	.sectionentsize	8
	.align		4
        /*0000*/ 	.word	0x00000000
	.align		4
        /*0004*/ 	.word	0xffffffff
	.align		4
        /*0008*/ 	.word	0x00000000
	.align		4
        /*000c*/ 	.word	0xfffffffe
	.align		4
        /*0010*/ 	.word	0x00000000
	.align		4
        /*0014*/ 	.word	0xfffffffd
	.align		4
        /*0018*/ 	.word	0x00000000
	.align		4
        /*001c*/ 	.word	0xfffffffc


//--------------------- .nv.constant4             --------------------------
	.section	.nv.constant4,"a",@progbits
	.align	8
	.align		8
.nv.constant4:
        /*0000*/ 	.dword	_ZN34_INTERNAL_a205bf1e_4_k_cu_f0b79d484cuda3std3__45__cpo5beginE
	.align		8
        /*0008*/ 	.dword	_ZN34_INTERNAL_a205bf1e_4_k_cu_f0b79d484cuda3std3__45__cpo3endE
	.align		8
        /*0010*/ 	.dword	_ZN34_INTERNAL_a205bf1e_4_k_cu_f0b79d484cuda3std3__45__cpo6cbeginE
	.align		8
        /*0018*/ 	.dword	_ZN34_INTERNAL_a205bf1e_4_k_cu_f0b79d484cuda3std3__45__cpo4cendE
	.align		8
        /*0020*/ 	.dword	_ZN34_INTERNAL_a205bf1e_4_k_cu_f0b79d484cuda3std3__45__cpo6rbeginE
	.align		8
        /*0028*/ 	.dword	_ZN34_INTERNAL_a205bf1e_4_k_cu_f0b79d484cuda3std3__45__cpo4rendE
	.align		8
        /*0030*/ 	.dword	_ZN34_INTERNAL_a205bf1e_4_k_cu_f0b79d484cuda3std3__45__cpo7crbeginE
	.align		8
        /*0038*/ 	.dword	_ZN34_INTERNAL_a205bf1e_4_k_cu_f0b79d484cuda3std3__45__cpo5crendE
	.align		8
        /*0040*/ 	.dword	_ZN34_INTERNAL_a205bf1e_4_k_cu_f0b79d484cuda3std3__436_GLOBAL__N__a205bf1e_4_k_cu_f0b79d486ignoreE
	.align		8
        /*0048*/ 	.dword	_ZN34_INTERNAL_a205bf1e_4_k_cu_f0b79d484cuda3std3__419piecewise_constructE
	.align		8
        /*0050*/ 	.dword	_ZN34_INTERNAL_a205bf1e_4_k_cu_f0b79d484cuda3std3__48in_placeE
	.align		8
        /*0058*/ 	.dword	_ZN34_INTERNAL_a205bf1e_4_k_cu_f0b79d484cuda3std3__420unreachable_sentinelE
	.align		8
        /*0060*/ 	.dword	_ZN34_INTERNAL_a205bf1e_4_k_cu_f0b79d484cuda3std3__47nulloptE
	.align		8
        /*0068*/ 	.dword	_ZN34_INTERNAL_a205bf1e_4_k_cu_f0b79d484cuda3std3__48unexpectE
	.align		8
        /*0070*/ 	.dword	_ZN34_INTERNAL_a205bf1e_4_k_cu_f0b79d484cuda3std6ranges3__45__cpo4swapE
	.align		8
        /*0078*/ 	.dword	_ZN34_INTERNAL_a205bf1e_4_k_cu_f0b79d484cuda3std6ranges3__45__cpo9iter_moveE
	.align		8
        /*0080*/ 	.dword	_ZN34_INTERNAL_a205bf1e_4_k_cu_f0b79d484cuda3std6ranges3__45__cpo5beginE
	.align		8
        /*0088*/ 	.dword	_ZN34_INTERNAL_a205bf1e_4_k_cu_f0b79d484cuda3std6ranges3__45__cpo3endE
	.align		8
        /*0090*/ 	.dword	_ZN34_INTERNAL_a205bf1e_4_k_cu_f0b79d484cuda3std6ranges3__45__cpo6cbeginE
	.align		8
        /*0098*/ 	.dword	_ZN34_INTERNAL_a205bf1e_4_k_cu_f0b79d484cuda3std6ranges3__45__cpo4cendE
	.align		8
        /*00a0*/ 	.dword	_ZN34_INTERNAL_a205bf1e_4_k_cu_f0b79d484cuda3std6ranges3__45__cpo7advanceE
	.align		8
        /*00a8*/ 	.dword	_ZN34_INTERNAL_a205bf1e_4_k_cu_f0b79d484cuda3std6ranges3__45__cpo9iter_swapE
	.align		8
        /*00b0*/ 	.dword	_ZN34_INTERNAL_a205bf1e_4_k_cu_f0b79d484cuda3std6ranges3__45__cpo4nextE
	.align		8
        /*00b8*/ 	.dword	_ZN34_INTERNAL_a205bf1e_4_k_cu_f0b79d484cuda3std6ranges3__45__cpo4prevE
	.align		8
        /*00c0*/ 	.dword	_ZN34_INTERNAL_a205bf1e_4_k_cu_f0b79d484cuda3std6ranges3__45__cpo4dataE
	.align		8
        /*00c8*/ 	.dword	_ZN34_INTERNAL_a205bf1e_4_k_cu_f0b79d484cuda3std6ranges3__45__cpo5cdataE
	.align		8
        /*00d0*/ 	.dword	_ZN34_INTERNAL_a205bf1e_4_k_cu_f0b79d484cuda3std6ranges3__45__cpo4sizeE
	.align		8
        /*00d8*/ 	.dword	_ZN34_INTERNAL_a205bf1e_4_k_cu_f0b79d484cuda3std6ranges3__45__cpo5ssizeE
	.align		8
        /*00e0*/ 	.dword	_ZN34_INTERNAL_a205bf1e_4_k_cu_f0b79d484cuda3std6ranges3__45__cpo8distanceE
	.align		8
        /*00e8*/ 	.dword	_ZN34_INTERNAL_a205bf1e_4_k_cu_f0b79d486thrust24THRUST_300001_SM_1000_NS8cuda_cub3parE
	.align		8
        /*00f0*/ 	.dword	_ZN34_INTERNAL_a205bf1e_4_k_cu_f0b79d486thrust24THRUST_300001_SM_1000_NS8cuda_cub10par_nosyncE
	.align		8
        /*00f8*/ 	.dword	_ZN34_INTERNAL_a205bf1e_4_k_cu_f0b79d486thrust24THRUST_300001_SM_1000_NS6system6detail10sequential3seqE
	.align		8
        /*0100*/ 	.dword	_ZN34_INTERNAL_a205bf1e_4_k_cu_f0b79d486thrust24THRUST_300001_SM_1000_NS6system3cpp3parE
	.align		8
        /*0108*/ 	.dword	_ZN34_INTERNAL_a205bf1e_4_k_cu_f0b79d486thrust24THRUST_300001_SM_1000_NS12placeholders2_1E
	.align		8
        /*0110*/ 	.dword	_ZN34_INTERNAL_a205bf1e_4_k_cu_f0b79d486thrust24THRUST_300001_SM_1000_NS12placeholders2_2E
	.align		8
        /*0118*/ 	.dword	_ZN34_INTERNAL_a205bf1e_4_k_cu_f0b79d486thrust24THRUST_300001_SM_1000_NS12placeholders2_3E
	.align		8
        /*0120*/ 	.dword	_ZN34_INTERNAL_a205bf1e_4_k_cu_f0b79d486thrust24THRUST_300001_SM_1000_NS12placeholders2_4E
	.align		8
        /*0128*/ 	.dword	_ZN34_INTERNAL_a205bf1e_4_k_cu_f0b79d486thrust24THRUST_300001_SM_1000_NS12placeholders2_5E
	.align		8
        /*0130*/ 	.dword	_ZN34_INTERNAL_a205bf1e_4_k_cu_f0b79d486thrust24THRUST_300001_SM_1000_NS12placeholders2_6E
	.align		8
        /*0138*/ 	.dword	_ZN34_INTERNAL_a205bf1e_4_k_cu_f0b79d486thrust24THRUST_300001_SM_1000_NS12placeholders2_7E
	.align		8
        /*0140*/ 	.dword	_ZN34_INTERNAL_a205bf1e_4_k_cu_f0b79d486thrust24THRUST_300001_SM_1000_NS12placeholders2_8E
	.align		8
        /*0148*/ 	.dword	_ZN34_INTERNAL_a205bf1e_4_k_cu_f0b79d486thrust24THRUST_300001_SM_1000_NS12placeholders2_9E
	.align		8
        /*0150*/ 	.dword	_ZN34_INTERNAL_a205bf1e_4_k_cu_f0b79d486thrust24THRUST_300001_SM_1000_NS12placeholders3_10E
	.align		8
        /*0158*/ 	.dword	_ZN34_INTERNAL_a205bf1e_4_k_cu_f0b79d486thrust24THRUST_300001_SM_1000_NS3seqE
	.align		8
        /*0160*/ 	.dword	_ZN34_INTERNAL_a205bf1e_4_k_cu_f0b79d486thrust24THRUST_300001_SM_1000_NS6deviceE


//--------------------- .text._ZN3cub18CUB_300001_SM_10006detail4scan16DeviceScanKernelINS2_10policy_hubIiiimN4cuda3__47maximumIiEEE10Policy1000EPiSB_NS0_13ScanTileStateIiLb1EEES8_NS0_8NullTypeEmiLb0ESE_EEvT0_T1_T2_iT3_T4_T5_ --------------------------
	.section	.text._ZN3cub18CUB_300001_SM_10006detail4scan16DeviceScanKernelINS2_10policy_hubIiiimN4cuda3__47maximumIiEEE10Policy1000EPiSB_NS0_13ScanTileStateIiLb1EEES8_NS0_8NullTypeEmiLb0ESE_EEvT0_T1_T2_iT3_T4_T5_,"ax",@progbits
	.align	128
        .global         _ZN3cub18CUB_300001_SM_10006detail4scan16DeviceScanKernelINS2_10policy_hubIiiimN4cuda3__47maximumIiEEE10Policy1000EPiSB_NS0_13ScanTileStateIiLb1EEES8_NS0_8NullTypeEmiLb0ESE_EEvT0_T1_T2_iT3_T4_T5_
        .type           _ZN3cub18CUB_300001_SM_10006detail4scan16DeviceScanKernelINS2_10policy_hubIiiimN4cuda3__47maximumIiEEE10Policy1000EPiSB_NS0_13ScanTileStateIiLb1EEES8_NS0_8NullTypeEmiLb0ESE_EEvT0_T1_T2_iT3_T4_T5_,@function
        .size           _ZN3cub18CUB_300001_SM_10006detail4scan16DeviceScanKernelINS2_10policy_hubIiiimN4cuda3__47maximumIiEEE10Policy1000EPiSB_NS0_13ScanTileStateIiLb1EEES8_NS0_8NullTypeEmiLb0ESE_EEvT0_T1_T2_iT3_T4_T5_,(.L_x_226 - _ZN3cub18CUB_300001_SM_10006detail4scan16DeviceScanKernelINS2_10policy_hubIiiimN4cuda3__47maximumIiEEE10Policy1000EPiSB_NS0_13ScanTileStateIiLb1EEES8_NS0_8NullTypeEmiLb0ESE_EEvT0_T1_T2_iT3_T4_T5_)
        .other          _ZN3cub18CUB_300001_SM_10006detail4scan16DeviceScanKernelINS2_10policy_hubIiiimN4cuda3__47maximumIiEEE10Policy1000EPiSB_NS0_13ScanTileStateIiLb1EEES8_NS0_8NullTypeEmiLb0ESE_EEvT0_T1_T2_iT3_T4_T5_,@"STO_CUDA_ENTRY STV_DEFAULT"
_ZN3cub18CUB_300001_SM_10006detail4scan16DeviceScanKernelINS2_10policy_hubIiiimN4cuda3__47maximumIiEEE10Policy1000EPiSB_NS0_13ScanTileStateIiLb1EEES8_NS0_8NullTypeEmiLb0ESE_EEvT0_T1_T2_iT3_T4_T5_:
.text._ZN3cub18CUB_300001_SM_10006detail4scan16DeviceScanKernelINS2_10policy_hubIiiimN4cuda3__47maximumIiEEE10Policy1000EPiSB_NS0_13ScanTileStateIiLb1EEES8_NS0_8NullTypeEmiLb0ESE_EEvT0_T1_T2_iT3_T4_T5_:
[----:B------:R-:W-:Y:S08]  /*0000*/  LDC R1, c[0x0][0x37c] ;  /* 0x0000df00ff017b82 */ /* 0x000ff00000000800 */
[----:B------:R-:W0:Y:S01]  /*0010*/  S2UR UR6, SR_CTAID.X ;  /* 0x00000000000679c3 */ /* 0x000e220000002500 */
[----:B------:R-:W0:Y:S01]  /*0020*/  LDCU UR4, c[0x0][0x398] ;  /* 0x00007300ff0477ac */ /* 0x000e220008000800 */
[----:B------:R-:W1:Y:S01]  /*0030*/  LDCU.64 UR8, c[0x0][0x3a0] ;  /* 0x00007400ff0877ac */ /* 0x000e620008000a00 */
[----:B------:R-:W2:Y:S01]  /*0040*/  LDCU.64 UR12, c[0x0][0x358] ;  /* 0x00006b00ff0c77ac */ /* 0x000ea20008000a00 */
[----:B0-----:R-:W-:-:S04]  /*0050*/  UIADD3 UR6, UPT, UPT, UR6, UR4, URZ ;  /* 0x0000000406067290 */ /* 0x001fc8000fffe0ff */
[----:B------:R-:W-:-:S04]  /*0060*/  UIMAD.WIDE UR10, UR6, 0xc00, URZ ;  /* 0x00000c00060a78a5 */ /* 0x000fc8000f8e02ff */
[----:B-1----:R-:W-:-:S04]  /*0070*/  UIADD3 UR7, UP0, UPT, -UR10, UR8, URZ ;  /* 0x000000080a077290 */ /* 0x002fc8000ff1e1ff */
[----:B------:R-:W-:Y:S02]  /*0080*/  UIADD3.X UR4, UPT, UPT, ~UR11, UR9, URZ, UP0, !UPT ;  /* 0x000000090b047290 */ /* 0x000fe400087fe5ff */
[----:B------:R-:W-:-:S04]  /*0090*/  UISETP.GE.U32.AND UP0, UPT, UR7, 0xc01, UPT ;  /* 0x00000c010700788c */ /* 0x000fc8000bf06070 */
[----:B------:R-:W-:-:S09]  /*00a0*/  UISETP.GE.U32.AND.EX UP0, UPT, UR4, URZ, UPT, UP0 ;  /* 0x000000ff0400728c */ /* 0x000fd2000bf06100 */
[----:B--2---:R-:W-:Y:S05]  /*00b0*/  BRA.U !UP0, `(.L_x_0) ;  /* 0x0000001908c47547 */ /* 0x004fea000b800000 */
[----:B------:R-:W0:Y:S01]  /*00c0*/  S2R R28, SR_TID.X ;  /* 0x00000000001c7919 */ /* 0x000e220000002100 */
[----:B------:R-:W1:Y:S01]  /*00d0*/  LDCU.64 UR4, c[0x0][0x380] ;  /* 0x00007000ff0477ac */ /* 0x000e620008000a00 */
[C---:B0-----:R-:W-:Y:S02]  /*00e0*/  LOP3.LUT R0, R28.reuse, 0x1f, RZ, 0xc0, !PT ;  /* 0x0000001f1c007812 */ /* 0x041fe400078ec0ff */
[----:B------:R-:W-:-:S05]  /*00f0*/  LOP3.LUT R3, R28, 0x3e0, RZ, 0xc0, !PT ;  /* 0x000003e01c037812 */ /* 0x000fca00078ec0ff */
[----:B------:R-:W-:-:S05]  /*0100*/  IMAD R0, R3, 0x18, R0 ;  /* 0x0000001803007824 */ /* 0x000fca00078e0200 */
[----:B------:R-:W-:-:S05]  /*0110*/  IADD3 R0, P0, PT, R0, UR10, RZ ;  /* 0x0000000a00007c10 */ /* 0x000fca000ff1e0ff */
[----:B------:R-:W-:Y:S02]  /*0120*/  IMAD.X R5, RZ, RZ, UR11, P0 ;  /* 0x0000000bff057e24 */ /* 0x000fe400080e06ff */
[----:B------:R-:W-:-:S03]  /*0130*/  IMAD.SHL.U32 R3, R0, 0x4, RZ ;  /* 0x0000000400037824 */ /* 0x000fc600078e00ff */
[----:B------:R-:W-:Y:S02]  /*0140*/  SHF.L.U64.HI R2, R0, 0x2, R5 ;  /* 0x0000000200027819 */ /* 0x000fe40000010205 */
[----:B-1----:R-:W-:-:S04]  /*0150*/  IADD3 R4, P0, PT, R3, UR4, RZ ;  /* 0x0000000403047c10 */ /* 0x002fc8000ff1e0ff */
[----:B------:R-:W-:-:S05]  /*0160*/  IADD3.X R5, PT, PT, R2, UR5, RZ, P0, !PT ;  /* 0x0000000502057c10 */ /* 0x000fca00087fe4ff */
[----:B------:R-:W2:Y:S04]  /*0170*/  LDG.E R0, desc[UR12][R4.64] ;  /* 0x0000000c04007981 */ /* 0x000ea8000c1e1900 */
[----:B------:R-:W3:Y:S04]  /*0180*/  LDG.E R6, desc[UR12][R4.64+0x80] ;  /* 0x0000800c04067981 */ /* 0x000ee8000c1e1900 */
[----:B------:R-:W4:Y:S04]  /*0190*/  LDG.E R8, desc[UR12][R4.64+0x100] ;  /* 0x0001000c04087981 */ /* 0x000f28000c1e1900 */
[----:B------:R-:W5:Y:S04]  /*01a0*/  LDG.E R10, desc[UR12][R4.64+0x180] ;  /* 0x0001800c040a7981 */ /* 0x000f68000c1e1900 */
        /* <DEDUP_REMOVED lines=19> */
[----:B------:R-:W5:Y:S01]  /*02e0*/  LDG.E R33, desc[UR12][R4.64+0xb80] ;  /* 0x000b800c04217981 */ /* 0x000f62000c1e1900 */
[----:B------:R-:W0:Y:S01]  /*02f0*/  S2UR UR5, SR_CgaCtaId ;  /* 0x00000000000579c3 */ /* 0x000e220000008800 */
[----:B------:R-:W-:Y:S01]  /*0300*/  SHF.R.U32.HI R31, RZ, 0x5, R28 ;  /* 0x00000005ff1f7819 */ /* 0x000fe2000001161c */
[----:B------:R-:W-:Y:S01]  /*0310*/  UMOV UR4, 0x400 ;  /* 0x0000040000047882 */ /* 0x000fe20000000000 */
[----:B------:R-:W1:Y:S01]  /*0320*/  S2R R30, SR_LANEID ;  /* 0x00000000001e7919 */ /* 0x000e620000000000 */
[----:B------:R-:W-:Y:S01]  /*0330*/  UISETP.NE.AND UP0, UPT, UR6, URZ, UPT ;  /* 0x000000ff0600728c */ /* 0x000fe2000bf05270 */
[----:B------:R-:W-:Y:S01]  /*0340*/  BSSY.RECONVERGENT B0, `(.L_x_1) ;  /* 0x000014c000007945 */ /* 0x000fe20003800200 */
[----:B0-----:R-:W-:Y:S01]  /*0350*/  ULEA UR4, UR5, UR4, 0x18 ;  /* 0x0000000405047291 */ /* 0x001fe2000f8ec0ff */
[----:B-1----:R-:W-:-:S05]  /*0360*/  IMAD R29, R31, 0x300, R30 ;  /* 0x000003001f1d7824 */ /* 0x002fca00078e021e */
[----:B------:R-:W-:-:S05]  /*0370*/  LEA R29, R29, UR4, 0x2 ;  /* 0x000000041d1d7c11 */ /* 0x000fca000f8e10ff */
[----:B--2---:R0:W-:Y:S04]  /*0380*/  STS [R29], R0 ;  /* 0x000000001d007388 */ /* 0x0041e80000000800 */
[----:B---3--:R1:W-:Y:S04]  /*0390*/  STS [R29+0x80], R6 ;  /* 0x000080061d007388 */ /* 0x0083e80000000800 */
[----:B----4-:R1:W-:Y:S01]  /*03a0*/  STS [R29+0x100], R8 ;  /* 0x000100081d007388 */ /* 0x0103e20000000800 */
[----:B0-----:R-:W-:-:S03]  /*03b0*/  IMAD R0, R30, 0x5c, R29 ;  /* 0x0000005c1e007824 */ /* 0x001fc600078e021d */
[----:B-----5:R1:W-:Y:S04]  /*03c0*/  STS [R29+0x180], R10 ;  /* 0x0001800a1d007388 */ /* 0x0203e80000000800 */
[----:B------:R1:W-:Y:S04]  /*03d0*/  STS [R29+0x200], R12 ;  /* 0x0002000c1d007388 */ /* 0x0003e80000000800 */
        /* <DEDUP_REMOVED lines=18> */
[----:B------:R1:W-:Y:S01]  /*0500*/  STS [R29+0xb80], R33 ;  /* 0x000b80211d007388 */ /* 0x0003e20000000800 */
[----:B------:R-:W-:-:S03]  /*0510*/  NOP ;  /* 0x0000000000007918 */ /* 0x000fc60000000000 */
[----:B------:R1:W0:Y:S04]  /*0520*/  LDS.128 R4, [R0] ;  /* 0x0000000000047984 */ /* 0x0002280000000c00 */
[----:B------:R1:W2:Y:S04]  /*0530*/  LDS.128 R8, [R0+0x10] ;  /* 0x0000100000087984 */ /* 0x0002a80000000c00 */
[----:B------:R1:W3:Y:S04]  /*0540*/  LDS.128 R12, [R0+0x20] ;  /* 0x00002000000c7984 */ /* 0x0002e80000000c00 */
[----:B------:R1:W4:Y:S04]  /*0550*/  LDS.128 R16, [R0+0x30] ;  /* 0x0000300000107984 */ /* 0x0003280000000c00 */
[----:B------:R1:W0:Y:S04]  /*0560*/  LDS.128 R20, [R0+0x40] ;  /* 0x0000400000147984 */ /* 0x0002280000000c00 */
[----:B------:R1:W0:Y:S01]  /*0570*/  LDS.128 R24, [R0+0x50] ;  /* 0x0000500000187984 */ /* 0x0002220000000c00 */
[----:B------:R-:W-:Y:S06]  /*0580*/  BAR.SYNC.DEFER_BLOCKING 0x0 ;  /* 0x0000000000007b1d */ /* 0x000fec0000010000 */
[----:B------:R-:W-:Y:S05]  /*0590*/  BRA.U UP0, `(.L_x_2) ;  /* 0x0000000500387547 */ /* 0x000fea000b800000 */
[----:B01----:R-:W-:Y:S02]  /*05a0*/  VIMNMX3 R32, R4, R5, R6, !PT ;  /* 0x000000050420720f */ /* 0x003fe40007800106 */
[----:B--2---:R-:W-:Y:S02]  /*05b0*/  VIMNMX3 R33, R7, R8, R9, !PT ;  /* 0x000000080721720f */ /* 0x004fe40007800109 */
[----:B---3--:R-:W-:Y:S02]  /*05c0*/  VIMNMX3 R34, R10, R11, R12, !PT ;  /* 0x0000000b0a22720f */ /* 0x008fe4000780010c */
[----:B------:R-:W-:Y:S02]  /*05d0*/  VIMNMX3 R35, R13, R14, R15, !PT ;  /* 0x0000000e0d23720f */ /* 0x000fe4000780010f */
[----:B----4-:R-:W-:Y:S02]  /*05e0*/  VIMNMX3 R36, R16, R17, R18, !PT ;  /* 0x000000111024720f */ /* 0x010fe40007800112 */
[----:B------:R-:W-:-:S02]  /*05f0*/  VIMNMX3 R37, R19, R20, R21, !PT ;  /* 0x000000141325720f */ /* 0x000fc40007800115 */
[----:B------:R-:W-:Y:S02]  /*0600*/  VIMNMX3 R38, R22, R23, R24, !PT ;  /* 0x000000171626720f */ /* 0x000fe40007800118 */
[----:B------:R-:W-:Y:S02]  /*0610*/  VIMNMX3 R39, R25, R26, R27, !PT ;  /* 0x0000001a1927720f */ /* 0x000fe4000780011b */
[----:B------:R-:W-:Y:S02]  /*0620*/  VIMNMX3 R32, R32, R33, R34, !PT ;  /* 0x000000212020720f */ /* 0x000fe40007800122 */
[----:B------:R-:W-:Y:S02]  /*0630*/  VIMNMX3 R35, R35, R36, R37, !PT ;  /* 0x000000242323720f */ /* 0x000fe40007800125 */
[----:B------:R-:W-:Y:S02]  /*0640*/  VIMNMX R38, PT, PT, R38, R39, !PT ;  /* 0x0000002726267248 */ /* 0x000fe40007fe0100 */
[----:B------:R-:W-:-:S02]  /*0650*/  ISETP.GE.AND P0, PT, R30, 0x1, PT ;  /* 0x000000011e00780c */ /* 0x000fc40003f06270 */
[----:B------:R-:W-:Y:S02]  /*0660*/  VIMNMX3 R38, R32, R35, R38, !PT ;  /* 0x000000232026720f */ /* 0x000fe40007800126 */
[----:B------:R-:W-:Y:S02]  /*0670*/  ISETP.NE.AND P2, PT, R30, RZ, PT ;  /* 0x000000ff1e00720c */ /* 0x000fe40003f45270 */
[----:B------:R-:W-:Y:S01]  /*0680*/  ISETP.NE.AND P1, PT, R31, 0x3, PT ;  /* 0x000000031f00780c */ /* 0x000fe20003f25270 */
[----:B------:R-:W0:Y:S06]  /*0690*/  SHFL.UP PT, R33, R38, 0x1, RZ ;  /* 0x0420000026217989 */ /* 0x000e2c00000e00ff */
[----:B0-----:R-:W-:-:S02]  /*06a0*/  @P0 VIMNMX R38, PT, PT, R38, R33, !PT ;  /* 0x0000002126260248 */ /* 0x001fc40007fe0100 */
[----:B------:R-:W-:-:S03]  /*06b0*/  ISETP.GE.AND P0, PT, R30, 0x2, PT ;  /* 0x000000021e00780c */ /* 0x000fc60003f06270 */
[----:B------:R-:W0:Y:S10]  /*06c0*/  SHFL.UP PT, R33, R38, 0x2, RZ ;  /* 0x0440000026217989 */ /* 0x000e3400000e00ff */
[----:B0-----:R-:W-:-:S02]  /*06d0*/  @P0 VIMNMX R38, PT, PT, R38, R33, !PT ;  /* 0x0000002126260248 */ /* 0x001fc40007fe0100 */
[----:B------:R-:W-:-:S03]  /*06e0*/  ISETP.GE.AND P0, PT, R30, 0x4, PT ;  /* 0x000000041e00780c */ /* 0x000fc60003f06270 */
[----:B------:R-:W0:Y:S10]  /*06f0*/  SHFL.UP PT, R33, R38, 0x4, RZ ;  /* 0x0480000026217989 */ /* 0x000e3400000e00ff */
[----:B0-----:R-:W-:-:S02]  /*0700*/  @P0 VIMNMX R38, PT, PT, R38, R33, !PT ;  /* 0x0000002126260248 */ /* 0x001fc40007fe0100 */
[----:B------:R-:W-:-:S03]  /*0710*/  ISETP.GE.AND P0, PT, R30, 0x8, PT ;  /* 0x000000081e00780c */ /* 0x000fc60003f06270 */
[----:B------:R-:W0:Y:S10]  /*0720*/  SHFL.UP PT, R33, R38, 0x8, RZ ;  /* 0x0500000026217989 */ /* 0x000e3400000e00ff */
[----:B0-----:R-:W-:-:S02]  /*0730*/  @P0 VIMNMX R38, PT, PT, R38, R33, !PT ;  /* 0x0000002126260248 */ /* 0x001fc40007fe0100 */
[----:B------:R-:W-:-:S03]  /*0740*/  ISETP.NE.AND P0, PT, R30, 0x1f, PT ;  /* 0x0000001f1e00780c */ /* 0x000fc60003f05270 */
[----:B------:R-:W0:Y:S10]  /*0750*/  SHFL.UP PT, R33, R38, 0x10, RZ ;  /* 0x0600000026217989 */ /* 0x000e3400000e00ff */
[----:B------:R-:W-:-:S02]  /*0760*/  @!P0 LEA R40, R31, UR4, 0x2 ;  /* 0x000000041f288c11 */ /* 0x000fc4000f8e10ff */
[----:B0-----:R-:W-:-:S05]  /*0770*/  VIMNMX R37, PT, PT, R38, R33, !PT ;  /* 0x0000002126257248 */ /* 0x001fca0007fe0100 */
[----:B------:R-:W-:Y:S01]  /*0780*/  @!P0 STS [R40+0x10], R37 ;  /* 0x0000102528008388 */ /* 0x000fe20000000800 */
[----:B------:R-:W-:Y:S01]  /*0790*/  BAR.SYNC.DEFER_BLOCKING 0x0 ;  /* 0x0000000000007b1d */ /* 0x000fe20000010000 */
[----:B------:R-:W-:-:S04]  /*07a0*/  ISETP.GE.AND P0, PT, R30, 0x10, PT ;  /* 0x000000101e00780c */ /* 0x000fc80003f06270 */
[----:B------:R-:W-:Y:S02]  /*07b0*/  SEL R36, R38, R37, !P0 ;  /* 0x0000002526247207 */ /* 0x000fe40004000000 */
[----:B------:R-:W-:-:S04]  /*07c0*/  ISETP.NE.AND P0, PT, R31, 0x2, PT ;  /* 0x000000021f00780c */ /* 0x000fc80003f05270 */
[----:B------:R-:W-:Y:S04]  /*07d0*/  SHFL.UP PT, R36, R36, 0x1, RZ ;  /* 0x0420000024247989 */ /* 0x000fe800000e00ff */
[----:B------:R-:W0:Y:S02]  /*07e0*/  LDS.128 R32, [UR4+0x10] ;  /* 0x00001004ff207984 */ /* 0x000e240008000c00 */
[----:B0-----:R-:W-:-:S04]  /*07f0*/  VIMNMX R33, PT, PT, R32, R33, !PT ;  /* 0x0000002120217248 */ /* 0x001fc80007fe0100 */
[----:B------:R-:W-:Y:S02]  /*0800*/  SEL R31, R33, R32, !P0 ;  /* 0x00000020211f7207 */ /* 0x000fe40004000000 */
[----:B------:R-:W-:Y:S02]  /*0810*/  VIMNMX R34, PT, PT, R34, R33, !PT ;  /* 0x0000002122227248 */ /* 0x000fe40007fe0100 */
[----:B------:R-:W-:Y:S02]  /*0820*/  ISETP.GE.U32.AND P0, PT, R28, 0x20, PT ;  /* 0x000000201c00780c */ /* 0x000fe40003f06070 */
[----:B------:R-:W-:Y:S02]  /*0830*/  SEL R31, R34, R31, !P1 ;  /* 0x0000001f221f7207 */ /* 0x000fe40004800000 */
[----:B------:R-:W-:Y:S02]  /*0840*/  VIMNMX R35, PT, PT, R35, R34, !PT ;  /* 0x0000002223237248 */ /* 0x000fe40007fe0100 */
[----:B------:R-:W-:-:S04]  /*0850*/  @P2 VIMNMX R31, PT, PT, R36, R31, !PT ;  /* 0x0000001f241f2248 */ /* 0x000fc80007fe0100 */
[----:B------:R-:W-:Y:S02]  /*0860*/  SEL R31, R36, R31, !P0 ;  /* 0x0000001f241f7207 */ /* 0x000fe40004000000 */
[----:B------:R-:W-:Y:S02]  /*0870*/  ISETP.NE.AND P0, PT, R28, RZ, PT ;  /* 0x000000ff1c00720c */ /* 0x000fe40003f05270 */
[----:B------:R-:W-:-:S04]  /*0880*/  VIMNMX R36, PT, PT, R4, R31, !PT ;  /* 0x0000001f04247248 */ /* 0x000fc80007fe0100 */
[----:B------:R-:W-:Y:S02]  /*0890*/  SEL R30, R4, R36, !P0 ;  /* 0x00000024041e7207 */ /* 0x000fe40004000000 */
[----:B------:R-:W-:Y:S02]  /*08a0*/  ISETP.NE.AND P0, PT, R28, RZ, PT ;  /* 0x000000ff1c00720c */ /* 0x000fe40003f05270 */
[----:B------:R-:W-:-:S04]  /*08b0*/  VIMNMX R37, PT, PT, R5, R30, !PT ;  /* 0x0000001e05257248 */ /* 0x000fc80007fe0100 */
        /* <DEDUP_REMOVED lines=21> */
[----:B------:R-:W-:Y:S01]  /*0a10*/  VIMNMX R27, PT, PT, R27, R26, !PT ;  /* 0x0000001a1b1b7248 */ /* 0x000fe20007fe0100 */
[----:B------:R-:W-:Y:S06]  /*0a20*/  @P0 BRA `(.L_x_3) ;  /* 0x0000000c00740947 */ /* 0x000fec0003800000 */
[----:B------:R-:W0:Y:S01]  /*0a30*/  LDC.64 R6, c[0x0][0x390] ;  /* 0x0000e400ff067b82 */ /* 0x000e220000000a00 */
[----:B------:R-:W-:Y:S02]  /*0a40*/  IMAD.MOV.U32 R34, RZ, RZ, 0x65 ;  /* 0x00000065ff227424 */ /* 0x000fe400078e00ff */
[----:B------:R-:W-:-:S03]  /*0a50*/  IMAD.MOV.U32 R36, RZ, RZ, R4 ;  /* 0x000000ffff247224 */ /* 0x000fc600078e0004 */
[----:B0-----:R0:W-:Y:S01]  /*0a60*/  ST.E.64.STRONG.GPU desc[UR12][R6.64+0x100], R34 ;  /* 0x0001002206007985 */ /* 0x0011e2000c10fb0c */
[----:B------:R-:W-:Y:S05]  /*0a70*/  BRA `(.L_x_3) ;  /* 0x0000000c00607947 */ /* 0x000fea0003800000 */
.L_x_2:
        /* <DEDUP_REMOVED lines=39> */
[----:B------:R-:W-:Y:S02]  /*0cf0*/  ISETP.GT.U32.AND P0, PT, R28, 0x1f, PT ;  /* 0x0000001f1c00780c */ /* 0x000fe40003f04070 */
[----:B------:R-:W-:-:S04]  /*0d00*/  VIMNMX R34, PT, PT, R34, R33, !PT ;  /* 0x0000002122227248 */ /* 0x000fc80007fe0100 */
[----:B------:R-:W-:Y:S02]  /*0d10*/  SEL R32, R34, R32, !P1 ;  /* 0x0000002022207207 */ /* 0x000fe40004800000 */
[----:B------:R-:W-:Y:S02]  /*0d20*/  ISETP.GE.U32.AND P1, PT, R28, 0x20, PT ;  /* 0x000000201c00780c */ /* 0x000fe40003f26070 */
[----:B------:R-:W-:Y:S02]  /*0d30*/  @P2 VIMNMX R32, PT, PT, R37, R32, !PT ;  /* 0x0000002025202248 */ /* 0x000fe40007fe0100 */
[----:B------:R-:W-:Y:S02]  /*0d40*/  VIMNMX R39, PT, PT, R35, R34, !PT ;  /* 0x0000002223277248 */ /* 0x000fe40007fe0100 */
[----:B------:R-:W-:Y:S01]  /*0d50*/  SEL R40, R37, R32, !P1 ;  /* 0x0000002025287207 */ /* 0x000fe20004800000 */
[----:B------:R-:W-:Y:S06]  /*0d60*/  @P0 BRA `(.L_x_4) ;  /* 0x0000000800240947 */ /* 0x000fec0003800000 */
[----:B------:R-:W0:Y:S01]  /*0d70*/  LDC.64 R36, c[0x0][0x390] ;  /* 0x0000e400ff247b82 */ /* 0x000e220000000a00 */
[----:B------:R-:W-:Y:S01]  /*0d80*/  ISETP.NE.AND P0, PT, R28, RZ, PT ;  /* 0x000000ff1c00720c */ /* 0x000fe20003f05270 */
[----:B------:R-:W-:Y:S01]  /*0d90*/  IMAD.U32 R51, RZ, RZ, UR6 ;  /* 0x00000006ff337e24 */ /* 0x000fe2000f8e00ff */
[----:B------:R-:W-:-:S05]  /*0da0*/  LOP3.LUT R41, RZ, R28, RZ, 0x33, !PT ;  /* 0x0000001cff297212 */ /* 0x000fca00078e33ff */
[----:B------:R-:W1:Y:S01]  /*0db0*/  LDC R31, c[0x0][0x370] ;  /* 0x0000dc00ff1f7b82 */ /* 0x000e620000000800 */
[----:B------:R-:W-:-:S05]  /*0dc0*/  VIADD R41, R41, UR6 ;  /* 0x0000000629297c36 */ /* 0x000fca0008000000 */
[----:B------:R-:W-:Y:S01]  /*0dd0*/  @!P0 IMAD.MOV.U32 R38, RZ, RZ, 0x64 ;  /* 0x00000064ff268424 */ /* 0x000fe200078e00ff */
[----:B------:R2:W-:Y:S01]  /*0de0*/  @!P0 STS [UR4+0xc], R39 ;  /* 0x00000c27ff008988 */ /* 0x0005e20008000804 */
[----:B0-----:R-:W-:-:S05]  /*0df0*/  IMAD.WIDE R50, R51, 0x8, R36 ;  /* 0x0000000833327825 */ /* 0x001fca00078e0224 */
[----:B------:R2:W-:Y:S01]  /*0e00*/  @!P0 ST.E.64.STRONG.GPU desc[UR12][R50.64+0x100], R38 ;  /* 0x0001002632008985 */ /* 0x0005e2000c10fb0c */
[----:B-1----:R-:W-:-:S13]  /*0e10*/  ISETP.GT.U32.AND P1, PT, R31, 0x1f3, PT ;  /* 0x000001f31f00780c */ /* 0x002fda0003f24070 */
[----:B--2---:R-:W-:Y:S05]  /*0e20*/  @P1 BRA `(.L_x_5) ;  /* 0x0000000000081947 */ /* 0x004fea0003800000 */
[----:B------:R0:W-:Y:S06]  /*0e30*/  MEMBAR.SC.CTA ;  /* 0x0000000000007992 */ /* 0x0001ec0000000000 */
[----:B0-----:R-:W-:Y:S05]  /*0e40*/  BRA `(.L_x_6) ;  /* 0x0000000000087947 */ /* 0x001fea0003800000 */
.L_x_5:
[----:B------:R-:W-:Y:S05]  /*0e50*/  NANOSLEEP 0x4dd ;  /* 0x000004dd0000795d */ /* 0x000fea0003800000 */
[----:B------:R-:W-:Y:S01]  /*0e60*/  NOP ;  /* 0x0000000000007918 */ /* 0x000fe20000000000 */
.L_x_6:
[----:B------:R-:W-:-:S05]  /*0e70*/  IMAD.WIDE R36, R41, 0x8, R36 ;  /* 0x0000000829247825 */ /* 0x000fca00078e0224 */
[----:B------:R-:W2:Y:S01]  /*0e80*/  LD.E.64.STRONG.GPU R34, desc[UR12][R36.64+0x100] ;  /* 0x0001000c24227980 */ /* 0x000ea2000c10fb00 */
[----:B------:R-:W-:Y:S01]  /*0e90*/  UMOV UR5, 0xffffffff ;  /* 0xffffffff00057882 */ /* 0x000fe20000000000 */
[----:B--2---:R-:W-:Y:S02]  /*0ea0*/  ISETP.NE.AND P0, PT, R34, 0x63, PT ;  /* 0x000000632200780c */ /* 0x004fe40003f05270 */
[----:B------:R-:W-:Y:S11]  /*0eb0*/  BRA.DIV UR5, `(.L_x_7) ;  /* 0x0000002e05dc7947 */ /* 0x000ff6000b800000 */
[----:B------:R-:W-:-:S13]  /*0ec0*/  VOTE.ANY P0, !P0 ;  /* 0x0000000000ff7806 */ /* 0x000fda0004000100 */
.L_x_46:
[----:B------:R-:W-:Y:S05]  /*0ed0*/  @!P0 BRA `(.L_x_8) ;  /* 0x0000000000308947 */ /* 0x000fea0003800000 */
.L_x_12:
[----:B------:R-:W-:Y:S05]  /*0ee0*/  YIELD ;  /* 0x0000000000007946 */ /* 0x000fea0003800000 */
[----:B------:R-:W-:Y:S05]  /*0ef0*/  @P1 BRA `(.L_x_9) ;  /* 0x0000000000081947 */ /* 0x000fea0003800000 */
[----:B------:R0:W-:Y:S06]  /*0f00*/  MEMBAR.SC.CTA ;  /* 0x0000000000007992 */ /* 0x0001ec0000000000 */
[----:B0-----:R-:W-:Y:S05]  /*0f10*/  BRA `(.L_x_10) ;  /* 0x0000000000087947 */ /* 0x001fea0003800000 */
.L_x_9:
[----:B------:R-:W-:Y:S05]  /*0f20*/  NANOSLEEP 0x288 ;  /* 0x000002880000795d */ /* 0x000fea0003800000 */
[----:B------:R-:W-:Y:S01]  /*0f30*/  NOP ;  /* 0x0000000000007918 */ /* 0x000fe20000000000 */
.L_x_10:
[----:B------:R-:W2:Y:S01]  /*0f40*/  LD.E.64.STRONG.GPU R34, desc[UR12][R36.64+0x100] ;  /* 0x0001000c24227980 */ /* 0x000ea2000c10fb00 */
[----:B------:R-:W-:Y:S01]  /*0f50*/  UMOV UR5, 0xffffffff ;  /* 0xffffffff00057882 */ /* 0x000fe20000000000 */
[----:B--2---:R-:W-:Y:S02]  /*0f60*/  ISETP.NE.AND P0, PT, R34, 0x63, PT ;  /* 0x000000632200780c */ /* 0x004fe40003f05270 */
[----:B------:R-:W-:Y:S11]  /*0f70*/  BRA.DIV UR5, `(.L_x_11) ;  /* 0x0000002e05cc7947 */ /* 0x000ff6000b800000 */
[----:B------:R-:W-:-:S13]  /*0f80*/  VOTE.ANY P0, !P0 ;  /* 0x0000000000ff7806 */ /* 0x000fda0004000100 */
.L_x_49:
[----:B------:R-:W-:Y:S05]  /*0f90*/  @P0 BRA `(.L_x_12) ;  /* 0xfffffffc00d00947 */ /* 0x000fea000383ffff */
.L_x_8:
[----:B------:R-:W-:Y:S01]  /*0fa0*/  UMOV UR5, 0xffffffff ;  /* 0xffffffff00057882 */ /* 0x000fe20000000000 */
[----:B------:R-:W-:Y:S01]  /*0fb0*/  ISETP.NE.AND P0, PT, R34, 0x65, PT ;  /* 0x000000652200780c */ /* 0x000fe20003f05270 */
[----:B------:R-:W-:Y:S01]  /*0fc0*/  IMAD.MOV.U32 R47, RZ, RZ, R35 ;  /* 0x000000ffff2f7224 */ /* 0x000fe200078e0023 */
[----:B------:R-:W-:Y:S11]  /*0fd0*/  BRA.DIV UR5, `(.L_x_13) ;  /* 0x0000002e05d47947 */ /* 0x000ff6000b800000 */
[----:B------:R-:W0:Y:S01]  /*0fe0*/  S2R R44, SR_GEMASK ;  /* 0x00000000002c7919 */ /* 0x000e220000003c00 */
[----:B------:R-:W-:Y:S01]  /*0ff0*/  VOTE.ANY R32, PT, !P0 ;  /* 0x0000000000207806 */ /* 0x000fe200040e0100 */
[C---:B------:R-:W-:Y:S02]  /*1000*/  VIADD R43, R30.reuse, 0x2 ;  /* 0x000000021e2b7836 */ /* 0x040fe40000000000 */
[C---:B------:R-:W-:Y:S02]  /*1010*/  VIADD R42, R30.reuse, 0x4 ;  /* 0x000000041e2a7836 */ /* 0x040fe40000000000 */
[C---:B------:R-:W-:Y:S02]  /*1020*/  VIADD R38, R30.reuse, 0x8 ;  /* 0x000000081e267836 */ /* 0x040fe40000000000 */
[----:B------:R-:W-:Y:S01]  /*1030*/  VIADD R45, R30, 0x10 ;  /* 0x000000101e2d7836 */ /* 0x000fe20000000000 */
[----:B0-----:R-:W-:-:S05]  /*1040*/  LOP3.LUT R32, R32, 0x80000000, R44, 0xec, !PT ;  /* 0x8000000020207812 */ /* 0x001fca00078eec2c */
[----:B------:R-:W-:-:S05]  /*1050*/  VIADD R33, R32, 0xffffffff ;  /* 0xffffffff20217836 */ /* 0x000fca0000000000 */
[----:B------:R-:W-:-:S04]  /*1060*/  LOP3.LUT R33, R32, R33, RZ, 0xc, !PT ;  /* 0x0000002120217212 */ /* 0x000fc800078e0cff */
[----:B------:R0:W1:Y:S02]  /*1070*/  POPC R35, R33 ;  /* 0x0000002100237309 */ /* 0x0000640000000000 */
[----:B0-----:R-:W0:Y:S01]  /*1080*/  LDC.64 R32, c[0x0][0x390] ;  /* 0x0000e400ff207b82 */ /* 0x001e220000000a00 */
[----:B-1----:R-:W1:Y:S01]  /*1090*/  SHFL.DOWN PT, R37, R47, 0x1, R35 ;  /* 0x082000002f257989 */ /* 0x002e6200000e0023 */
[-C--:B------:R-:W-:Y:S02]  /*10a0*/  ISETP.GE.AND P0, PT, R30, R35.reuse, PT ;  /* 0x000000231e00720c */ /* 0x080fe40003f06270 */
[----:B------:R-:W-:Y:S02]  /*10b0*/  ISETP.GT.AND P1, PT, R45, R35, PT ;  /* 0x000000232d00720c */ /* 0x000fe40003f24270 */
[----:B0-----:R-:W-:-:S09]  /*10c0*/  IADD3 R46, P2, PT, R32, 0x100, RZ ;  /* 0x00000100202e7810 */ /* 0x001fd20007f5e0ff */
[----:B-1----:R-:W-:Y:S01]  /*10d0*/  @!P0 VIMNMX R47, PT, PT, R37, R47, !PT ;  /* 0x0000002f252f8248 */ /* 0x002fe20007fe0100 */
[----:B------:R-:W-:Y:S01]  /*10e0*/  IMAD.X R49, RZ, RZ, R33, P2 ;  /* 0x000000ffff317224 */ /* 0x000fe200010e0621 */
[----:B------:R-:W-:-:S03]  /*10f0*/  ISETP.GT.AND P0, PT, R43, R35, PT ;  /* 0x000000232b00720c */ /* 0x000fc60003f04270 */
[----:B------:R-:W0:Y:S10]  /*1100*/  SHFL.DOWN PT, R37, R47, 0x2, R35 ;  /* 0x084000002f257989 */ /* 0x000e3400000e0023 */
[----:B0-----:R-:W-:-:S02]  /*1110*/  @!P0 VIMNMX R47, PT, PT, R47, R37, !PT ;  /* 0x000000252f2f8248 */ /* 0x001fc40007fe0100 */
[----:B------:R-:W-:-:S03]  /*1120*/  ISETP.GT.AND P0, PT, R42, R35, PT ;  /* 0x000000232a00720c */ /* 0x000fc60003f04270 */
[----:B------:R-:W0:Y:S10]  /*1130*/  SHFL.DOWN PT, R37, R47, 0x4, R35 ;  /* 0x088000002f257989 */ /* 0x000e3400000e0023 */
[----:B0-----:R-:W-:-:S02]  /*1140*/  @!P0 VIMNMX R47, PT, PT, R47, R37, !PT ;  /* 0x000000252f2f8248 */ /* 0x001fc40007fe0100 */
[----:B------:R-:W-:-:S03]  /*1150*/  ISETP.GT.AND P0, PT, R38, R35, PT ;  /* 0x000000232600720c */ /* 0x000fc60003f04270 */
[----:B------:R-:W0:Y:S10]  /*1160*/  SHFL.DOWN PT, R37, R47, 0x8, R35 ;  /* 0x090000002f257989 */ /* 0x000e3400000e0023 */
[----:B0-----:R-:W-:-:S02]  /*1170*/  @!P0 VIMNMX R47, PT, PT, R47, R37, !PT ;  /* 0x000000252f2f8248 */ /* 0x001fc40007fe0100 */
[----:B------:R-:W-:-:S03]  /*1180*/  ISETP.NE.AND P0, PT, R34, 0x65, PT ;  /* 0x000000652200780c */ /* 0x000fc60003f05270 */
[----:B------:R-:W0:Y:S10]  /*1190*/  SHFL.DOWN PT, R37, R47, 0x10, R35 ;  /* 0x0a0000002f257989 */ /* 0x000e3400000e0023 */
[----:B------:R-:W-:-:S02]  /*11a0*/  VOTE.ALL P0, P0 ;  /* 0x0000000000ff7806 */ /* 0x000fc40000000000 */
[----:B0-----:R-:W-:-:S11]  /*11b0*/  @!P1 VIMNMX R47, PT, PT, R47, R37, !PT ;  /* 0x000000252f2f9248 */ /* 0x001fd60007fe0100 */
.L_x_58:
[----:B------:R-:W-:Y:S05]  /*11c0*/  @!P0 BRA `(.L_x_14) ;  /* 0x0000000000cc8947 */ /* 0x000fea0003800000 */
.L_x_22:
[----:B------:R-:W-:-:S04]  /*11d0*/  IMAD.MOV.U32 R48, RZ, RZ, R46 ;  /* 0x000000ffff307224 */ /* 0x000fc800078e002e */
[----:B------:R-:W-:-:S05]  /*11e0*/  IMAD.WIDE R34, R41, 0x8, R48 ;  /* 0x0000000829227825 */ /* 0x000fca00078e0230 */
[----:B------:R-:W2:Y:S01]  /*11f0*/  LD.E.64.STRONG.GPU R36, desc[UR12][R34.64+-0x100] ;  /* 0xffff000c22247980 */ /* 0x000ea2000c10fb00 */
[----:B------:R-:W-:Y:S05]  /*1200*/  YIELD ;  /* 0x0000000000007946 */ /* 0x000fea0003800000 */
[----:B------:R-:W-:Y:S01]  /*1210*/  UMOV UR5, 0xffffffff ;  /* 0xffffffff00057882 */ /* 0x000fe20000000000 */
[----:B--2---:R-:W-:Y:S02]  /*1220*/  ISETP.NE.AND P0, PT, R36, 0x63, PT ;  /* 0x000000632400780c */ /* 0x004fe40003f05270 */
[----:B------:R-:W-:Y:S11]  /*1230*/  BRA.DIV UR5, `(.L_x_15) ;  /* 0x00000032052c7947 */ /* 0x000ff6000b800000 */
[----:B------:R-:W-:-:S13]  /*1240*/  VOTE.ANY P0, !P0 ;  /* 0x0000000000ff7806 */ /* 0x000fda0004000100 */
.L_x_61:
[----:B------:R-:W-:Y:S05]  /*1250*/  @!P0 BRA `(.L_x_16) ;  /* 0x0000000000348947 */ /* 0x000fea0003800000 */
[----:B------:R-:W-:-:S13]  /*1260*/  ISETP.GT.U32.AND P1, PT, R31, 0x1f3, PT ;  /* 0x000001f31f00780c */ /* 0x000fda0003f24070 */
.L_x_20:
[----:B------:R-:W-:Y:S05]  /*1270*/  YIELD ;  /* 0x0000000000007946 */ /* 0x000fea0003800000 */
[----:B------:R-:W-:Y:S05]  /*1280*/  @P1 BRA `(.L_x_17) ;  /* 0x0000000000081947 */ /* 0x000fea0003800000 */
[----:B------:R0:W-:Y:S06]  /*1290*/  MEMBAR.SC.CTA ;  /* 0x0000000000007992 */ /* 0x0001ec0000000000 */
[----:B0-----:R-:W-:Y:S05]  /*12a0*/  BRA `(.L_x_18) ;  /* 0x0000000000087947 */ /* 0x001fea0003800000 */
.L_x_17:
[----:B------:R-:W-:Y:S05]  /*12b0*/  NANOSLEEP 0x288 ;  /* 0x000002880000795d */ /* 0x000fea0003800000 */
[----:B------:R-:W-:Y:S01]  /*12c0*/  NOP ;  /* 0x0000000000007918 */ /* 0x000fe20000000000 */
.L_x_18:
[----:B------:R-:W2:Y:S01]  /*12d0*/  LD.E.64.STRONG.GPU R36, desc[UR12][R34.64+-0x100] ;  /* 0xffff000c22247980 */ /* 0x000ea2000c10fb00 */
[----:B------:R-:W-:Y:S01]  /*12e0*/  UMOV UR5, 0xffffffff ;  /* 0xffffffff00057882 */ /* 0x000fe20000000000 */
[----:B--2---:R-:W-:Y:S02]  /*12f0*/  ISETP.NE.AND P0, PT, R36, 0x63, PT ;  /* 0x000000632400780c */ /* 0x004fe40003f05270 */
[----:B------:R-:W-:Y:S11]  /*1300*/  BRA.DIV UR5, `(.L_x_19) ;  /* 0x0000003205187947 */ /* 0x000ff6000b800000 */
[----:B------:R-:W-:-:S13]  /*1310*/  VOTE.ANY P0, !P0 ;  /* 0x0000000000ff7806 */ /* 0x000fda0004000100 */
.L_x_64:
[----:B------:R-:W-:Y:S05]  /*1320*/  @P0 BRA `(.L_x_20) ;  /* 0xfffffffc00d00947 */ /* 0x000fea000383ffff */
.L_x_16:
[----:B------:R-:W-:Y:S01]  /*1330*/  UMOV UR5, 0xffffffff ;  /* 0xffffffff00057882 */ /* 0x000fe20000000000 */
[----:B------:R-:W-:Y:S01]  /*1340*/  ISETP.NE.AND P0, PT, R36, 0x65, PT ;  /* 0x000000652400780c */ /* 0x000fe20003f05270 */
[----:B------:R-:W-:Y:S01]  /*1350*/  IMAD.MOV.U32 R48, RZ, RZ, R37 ;  /* 0x000000ffff307224 */ /* 0x000fe200078e0025 */
[----:B------:R-:W-:Y:S11]  /*1360*/  BRA.DIV UR5, `(.L_x_21) ;  /* 0x0000003205207947 */ /* 0x000ff6000b800000 */
[----:B------:R-:W-:Y:S01]  /*1370*/  VOTE.ANY R32, PT, !P0 ;  /* 0x0000000000207806 */ /* 0x000fe200040e0100 */
[----:B------:R-:W-:-:S03]  /*1380*/  VIADD R41, R41, 0xffffffe0 ;  /* 0xffffffe029297836 */ /* 0x000fc60000000000 */
[----:B------:R-:W-:-:S05]  /*1390*/  LOP3.LUT R32, R32, 0x80000000, R44, 0xec, !PT ;  /* 0x8000000020207812 */ /* 0x000fca00078eec2c */
[----:B------:R-:W-:-:S05]  /*13a0*/  VIADD R33, R32, 0xffffffff ;  /* 0xffffffff20217836 */ /* 0x000fca0000000000 */
[----:B------:R-:W-:-:S04]  /*13b0*/  LOP3.LUT R33, R32, R33, RZ, 0xc, !PT ;  /* 0x0000002120217212 */ /* 0x000fc800078e0cff */
[----:B------:R-:W0:Y:S02]  /*13c0*/  POPC R35, R33 ;  /* 0x0000002100237309 */ /* 0x000e240000000000 */
[----:B0-----:R-:W0:Y:S01]  /*13d0*/  SHFL.DOWN PT, R37, R48, 0x1, R35 ;  /* 0x0820000030257989 */ /* 0x001e2200000e0023 */
[-C--:B------:R-:W-:Y:S02]  /*13e0*/  ISETP.GE.AND P0, PT, R30, R35.reuse, PT ;  /* 0x000000231e00720c */ /* 0x080fe40003f06270 */
[----:B------:R-:W-:-:S11]  /*13f0*/  ISETP.GT.AND P1, PT, R45, R35, PT ;  /* 0x000000232d00720c */ /* 0x000fd60003f24270 */
[----:B0-----:R-:W-:Y:S02]  /*1400*/  @!P0 VIMNMX R48, PT, PT, R37, R48, !PT ;  /* 0x0000003025308248 */ /* 0x001fe40007fe0100 */
        /* <DEDUP_REMOVED lines=12> */
[----:B0-----:R-:W-:-:S04]  /*14d0*/  @!P1 VIMNMX R48, PT, PT, R48, R37, !PT ;  /* 0x0000002530309248 */ /* 0x001fc80007fe0100 */
[----:B------:R-:W-:-:S07]  /*14e0*/  VIMNMX R47, PT, PT, R48, R47, !PT ;  /* 0x0000002f302f7248 */ /* 0x000fce0007fe0100 */
.L_x_73:
[----:B------:R-:W-:Y:S05]  /*14f0*/  @P0 BRA `(.L_x_22) ;  /* 0xfffffffc00340947 */ /* 0x000fea000383ffff */
.L_x_14:
[----:B------:R-:W-:Y:S02]  /*1500*/  ISETP.NE.AND P1, PT, R28, RZ, PT ;  /* 0x000000ff1c00720c */ /* 0x000fe40003f25270 */
[----:B------:R-:W-:-:S11]  /*1510*/  ISETP.NE.AND P0, PT, R30, RZ, PT ;  /* 0x000000ff1e00720c */ /* 0x000fd60003f05270 */
[----:B------:R-:W0:Y:S01]  /*1520*/  @!P1 S2R R31, SR_CgaCtaId ;  /* 0x00000000001f9919 */ /* 0x000e220000008800 */
[----:B------:R-:W-:Y:S01]  /*1530*/  @!P1 MOV R30, 0x400 ;  /* 0x00000400001e9802 */ /* 0x000fe20000000f00 */
[----:B------:R-:W-:Y:S01]  /*1540*/  @!P1 IMAD.MOV.U32 R38, RZ, RZ, 0x65 ;  /* 0x00000065ff269424 */ /* 0x000fe200078e00ff */
[----:B------:R-:W-:Y:S01]  /*1550*/  @!P0 MOV R32, 0x400 ;  /* 0x0000040000208802 */ /* 0x000fe20000000f00 */
[----:B------:R-:W1:Y:S01]  /*1560*/  @!P0 S2R R33, SR_CgaCtaId ;  /* 0x0000000000218919 */ /* 0x000e620000008800 */
[----:B------:R-:W-:-:S05]  /*1570*/  @!P1 VIMNMX R39, PT, PT, R39, R47, !PT ;  /* 0x0000002f27279248 */ /* 0x000fca0007fe0100 */
[----:B------:R2:W-:Y:S01]  /*1580*/  @!P1 ST.E.64.STRONG.GPU desc[UR12][R50.64+0x100], R38 ;  /* 0x0001002632009985 */ /* 0x0005e2000c10fb0c */
[----:B0-----:R-:W-:Y:S02]  /*1590*/  @!P1 LEA R30, R31, R30, 0x18 ;  /* 0x0000001e1f1e9211 */ /* 0x001fe400078ec0ff */
[----:B-1----:R-:W-:-:S03]  /*15a0*/  @!P0 LEA R34, R33, R32, 0x18 ;  /* 0x0000002021228211 */ /* 0x002fc600078ec0ff */
[----:B------:R2:W-:Y:S01]  /*15b0*/  @!P1 STS [R30+0x8], R39 ;  /* 0x000008271e009388 */ /* 0x0005e20000000800 */
[----:B------:R-:W-:Y:S02]  /*15c0*/  IMAD.MOV.U32 R32, RZ, RZ, R40 ;  /* 0x000000ffff207224 */ /* 0x000fe400078e0028 */
[----:B------:R-:W-:Y:S01]  /*15d0*/  @!P0 IMAD.MOV.U32 R32, RZ, RZ, R47 ;  /* 0x000000ffff208224 */ /* 0x000fe200078e002f */
[----:B------:R2:W-:Y:S04]  /*15e0*/  @!P1 STS [R30+0x4], R47 ;  /* 0x0000042f1e009388 */ /* 0x0005e80000000800 */
[----:B------:R2:W-:Y:S02]  /*15f0*/  @!P0 STS [R34+0x24], R47 ;  /* 0x0000242f22008388 */ /* 0x0005e40000000800 */
.L_x_4:
[----:B------:R-:W-:Y:S05]  /*1600*/  WARPSYNC.ALL ;  /* 0x0000000000007948 */ /* 0x000fea0003800000 */
[----:B------:R-:W0:Y:S08]  /*1610*/  S2UR UR7, SR_CgaCtaId ;  /* 0x00000000000779c3 */ /* 0x000e300000008800 */
[----:B------:R-:W-:Y:S01]  /*1620*/  BAR.SYNC.DEFER_BLOCKING 0x0 ;  /* 0x0000000000007b1d */ /* 0x000fe20000010000 */
[----:B------:R-:W-:-:S05]  /*1630*/  ISETP.NE.AND P0, PT, R28, RZ, PT ;  /* 0x000000ff1c00720c */ /* 0x000fca0003f05270 */
[----:B------:R-:W-:Y:S02]  /*1640*/  UMOV UR5, 0x400 ;  /* 0x0000040000057882 */ /* 0x000fe40000000000 */
[----:B0-----:R-:W-:-:S09]  /*1650*/  ULEA UR5, UR7, UR5, 0x18 ;  /* 0x0000000507057291 */ /* 0x001fd2000f8ec0ff */
[----:B--2---:R-:W0:Y:S02]  /*1660*/  LDS R30, [UR5+0x24] ;  /* 0x00002405ff1e7984 */ /* 0x004e240008000800 */
[----:B0-----:R-:W-:-:S04]  /*1670*/  @P0 VIMNMX R32, PT, PT, R30, R32, !PT ;  /* 0x000000201e200248 */ /* 0x001fc80007fe0100 */
        /* <DEDUP_REMOVED lines=23> */
[----:B------:R-:W-:-:S07]  /*17f0*/  VIMNMX R27, PT, PT, R27, R26, !PT ;  /* 0x0000001a1b1b7248 */ /* 0x000fce0007fe0100 */
.L_x_3:
[----:B------:R-:W-:Y:S05]  /*1800*/  BSYNC.RECONVERGENT B0 ;  /* 0x0000000000007941 */ /* 0x000fea0003800200 */
.L_x_1:
[----:B------:R-:W-:Y:S06]  /*1810*/  BAR.SYNC.DEFER_BLOCKING 0x0 ;  /* 0x0000000000007b1d */ /* 0x000fec0000010000 */
[----:B------:R-:W1:Y:S01]  /*1820*/  LDCU.64 UR8, c[0x0][0x388] ;  /* 0x00007100ff0877ac */ /* 0x000e620008000a00 */
[----:B------:R-:W-:Y:S01]  /*1830*/  STS.128 [R0], R36 ;  /* 0x0000002400007388 */ /* 0x000fe20000000c00 */
[----:B-1----:R-:W-:-:S03]  /*1840*/  IADD3 R4, P0, PT, R3, UR8, RZ ;  /* 0x0000000803047c10 */ /* 0x002fc6000ff1e0ff */
[----:B------:R-:W-:Y:S01]  /*1850*/  STS.128 [R0+0x10], R8 ;  /* 0x0000100800007388 */ /* 0x000fe20000000c00 */
[----:B------:R-:W-:-:S03]  /*1860*/  IADD3.X R5, PT, PT, R2, UR9, RZ, P0, !PT ;  /* 0x0000000902057c10 */ /* 0x000fc600087fe4ff */
[----:B------:R-:W-:Y:S04]  /*1870*/  STS.128 [R0+0x20], R12 ;  /* 0x0000200c00007388 */ /* 0x000fe80000000c00 */
[----:B------:R-:W-:Y:S04]  /*1880*/  STS.128 [R0+0x30], R16 ;  /* 0x0000301000007388 */ /* 0x000fe80000000c00 */
[----:B------:R-:W-:Y:S04]  /*1890*/  STS.128 [R0+0x40], R20 ;  /* 0x0000401400007388 */ /* 0x000fe80000000c00 */
[----:B------:R-:W-:Y:S01]  /*18a0*/  STS.128 [R0+0x50], R24 ;  /* 0x0000501800007388 */ /* 0x000fe20000000c00 */
[----:B------:R-:W-:-:S03]  /*18b0*/  NOP ;  /* 0x0000000000007918 */ /* 0x000fc60000000000 */
[----:B0-----:R-:W0:Y:S04]  /*18c0*/  LDS R7, [R29] ;  /* 0x000000001d077984 */ /* 0x001e280000000800 */
[----:B------:R-:W1:Y:S04]  /*18d0*/  LDS R31, [R29+0x80] ;  /* 0x000080001d1f7984 */ /* 0x000e680000000800 */
[----:B------:R-:W2:Y:S04]  /*18e0*/  LDS R33, [R29+0x100] ;  /* 0x000100001d217984 */ /* 0x000ea80000000800 */
[----:B------:R-:W3:Y:S04]  /*18f0*/  LDS R35, [R29+0x180] ;  /* 0x000180001d237984 */ /* 0x000ee80000000800 */
[----:B------:R-:W4:Y:S04]  /*1900*/  LDS R9, [R29+0x200] ;  /* 0x000200001d097984 */ /* 0x000f280000000800 */
[----:B------:R-:W5:Y:S04]  /*1910*/  LDS R11, [R29+0x280] ;  /* 0x000280001d0b7984 */ /* 0x000f680000000800 */
        /* <DEDUP_REMOVED lines=18> */
[----:B0-----:R-:W-:Y:S04]  /*1a40*/  STG.E desc[UR12][R4.64], R7 ;  /* 0x0000000704007986 */ /* 0x001fe8000c10190c */
[----:B-1----:R-:W-:Y:S04]  /*1a50*/  STG.E desc[UR12][R4.64+0x80], R31 ;  /* 0x0000801f04007986 */ /* 0x002fe8000c10190c */
[----:B--2---:R-:W-:Y:S04]  /*1a60*/  STG.E desc[UR12][R4.64+0x100], R33 ;  /* 0x0001002104007986 */ /* 0x004fe8000c10190c */
[----:B---3--:R-:W-:Y:S04]  /*1a70*/  STG.E desc[UR12][R4.64+0x180], R35 ;  /* 0x0001802304007986 */ /* 0x008fe8000c10190c */
[----:B----4-:R-:W-:Y:S04]  /*1a80*/  STG.E desc[UR12][R4.64+0x200], R9 ;  /* 0x0002000904007986 */ /* 0x010fe8000c10190c */
[----:B-----5:R-:W-:Y:S04]  /*1a90*/  STG.E desc[UR12][R4.64+0x280], R11 ;  /* 0x0002800b04007986 */ /* 0x020fe8000c10190c */
[----:B------:R-:W-:Y:S04]  /*1aa0*/  STG.E desc[UR12][R4.64+0x300], R13 ;  /* 0x0003000d04007986 */ /* 0x000fe8000c10190c */
        /* <DEDUP_REMOVED lines=16> */
[----:B------:R-:W-:Y:S01]  /*1bb0*/  STG.E desc[UR12][R4.64+0xb80], R0 ;  /* 0x000b800004007986 */ /* 0x000fe2000c10190c */
[----:B------:R-:W-:Y:S05]  /*1bc0*/  EXIT ;  /* 0x000000000000794d */ /* 0x000fea0003800000 */
.L_x_0:
[----:B------:R-:W-:-:S04]  /*1bd0*/  ISETP.NE.U32.AND P0, PT, RZ, UR7, PT ;  /* 0x00000007ff007c0c */ /* 0x000fc8000bf05070 */
[----:B------:R-:W-:-:S13]  /*1be0*/  ISETP.NE.AND.EX P0, PT, RZ, UR4, PT, P0 ;  /* 0x00000004ff007c0c */ /* 0x000fda000bf05300 */
[----:B------:R-:W-:Y:S05]  /*1bf0*/  @!P0 EXIT ;  /* 0x000000000000894d */ /* 0x000fea0003800000 */
[----:B------:R-:W0:Y:S02]  /*1c00*/  LDCU.64 UR4, c[0x0][0x380] ;  /* 0x00007000ff0477ac */ /* 0x000e240008000a00 */
[----:B0-----:R-:W-:-:S06]  /*1c10*/  UIMAD.WIDE UR4, UR6, 0x3000, UR4 ;  /* 0x00003000060478a5 */ /* 0x001fcc000f8e0204 */
[----:B------:R-:W-:Y:S02]  /*1c20*/  IMAD.U32 R2, RZ, RZ, UR4 ;  /* 0x00000004ff027e24 */ /* 0x000fe4000f8e00ff */
[----:B------:R-:W-:-:S05]  /*1c30*/  IMAD.U32 R3, RZ, RZ, UR5 ;  /* 0x00000005ff037e24 */ /* 0x000fca000f8e00ff */
[----:B------:R0:W2:Y:S01]  /*1c40*/  LDG.E R11, desc[UR12][R2.64] ;  /* 0x0000000c020b7981 */ /* 0x0000a2000c1e1900 */
[----:B------:R-:W1:Y:S02]  /*1c50*/  S2R R6, SR_TID.X ;  /* 0x0000000000067919 */ /* 0x000e640000002100 */
[C---:B-1----:R-:W-:Y:S02]  /*1c60*/  LOP3.LUT R5, R6.reuse, 0x1f, RZ, 0xc0, !PT ;  /* 0x0000001f06057812 */ /* 0x042fe400078ec0ff */
[----:B------:R-:W-:-:S05]  /*1c70*/  LOP3.LUT R0, R6, 0x3e0, RZ, 0xc0, !PT ;  /* 0x000003e006007812 */ /* 0x000fca00078ec0ff */
[----:B------:R-:W-:-:S04]  /*1c80*/  IMAD R5, R0, 0x18, R5 ;  /* 0x0000001800057824 */ /* 0x000fc800078e0205 */
[C---:B------:R-:W-:Y:S01]  /*1c90*/  VIADD R0, R5.reuse, 0x20 ;  /* 0x0000002005007836 */ /* 0x040fe20000000000 */
[C---:B------:R-:W-:Y:S01]  /*1ca0*/  ISETP.GE.U32.AND P2, PT, R5.reuse, UR7, PT ;  /* 0x0000000705007c0c */ /* 0x040fe2000bf46070 */
[C---:B------:R-:W-:Y:S01]  /*1cb0*/  VIADD R7, R5.reuse, 0x60 ;  /* 0x0000006005077836 */ /* 0x040fe20000000000 */
[C---:B------:R-:W-:Y:S01]  /*1cc0*/  LEA R8, P3, R5.reuse, UR4, 0x2 ;  /* 0x0000000405087c11 */ /* 0x040fe2000f8610ff */
[C---:B------:R-:W-:Y:S01]  /*1cd0*/  VIADD R4, R5.reuse, 0x40 ;  /* 0x0000004005047836 */ /* 0x040fe20000000000 */
[----:B------:R-:W-:Y:S01]  /*1ce0*/  ISETP.GE.U32.AND P6, PT, R0, UR7, PT ;  /* 0x0000000700007c0c */ /* 0x000fe2000bfc6070 */
[----:B------:R-:W-:Y:S01]  /*1cf0*/  VIADD R0, R5, 0x80 ;  /* 0x0000008005007836 */ /* 0x000fe20000000000 */
[----:B------:R-:W-:Y:S01]  /*1d00*/  ISETP.GE.U32.AND P1, PT, R7, UR7, PT ;  /* 0x0000000707007c0c */ /* 0x000fe2000bf26070 */
[----:B------:R-:W-:Y:S01]  /*1d10*/  IMAD.X R9, RZ, RZ, UR5, P3 ;  /* 0x00000005ff097e24 */ /* 0x000fe200098e06ff */
[----:B------:R-:W-:Y:S01]  /*1d20*/  ISETP.GE.U32.AND P5, PT, R4, UR7, PT ;  /* 0x0000000704007c0c */ /* 0x000fe2000bfa6070 */
[C---:B0-----:R-:W-:Y:S01]  /*1d30*/  VIADD R3, R5.reuse, 0xc0 ;  /* 0x000000c005037836 */ /* 0x041fe20000000000 */
[----:B------:R-:W-:Y:S01]  /*1d40*/  ISETP.GE.U32.AND P0, PT, R0, UR7, PT ;  /* 0x0000000700007c0c */ /* 0x000fe2000bf06070 */
[----:B------:R-:W-:-:S02]  /*1d50*/  VIADD R0, R5, 0xe0 ;  /* 0x000000e005007836 */ /* 0x000fc40000000000 */
[----:B------:R-:W-:Y:S01]  /*1d60*/  VIADD R2, R5, 0xa0 ;  /* 0x000000a005027836 */ /* 0x000fe20000000000 */
[----:B------:R-:W-:-:S04]  /*1d70*/  ISETP.GE.U32.AND P3, PT, R3, UR7, PT ;  /* 0x0000000703007c0c */ /* 0x000fc8000bf66070 */
[----:B------:R-:W-:Y:S01]  /*1d80*/  ISETP.GE.U32.AND P4, PT, R2, UR7, PT ;  /* 0x0000000702007c0c */ /* 0x000fe2000bf86070 */
[C---:B------:R-:W-:Y:S02]  /*1d90*/  VIADD R2, R5.reuse, 0x120 ;  /* 0x0000012005027836 */ /* 0x040fe40000000000 */
[C---:B------:R-:W-:Y:S02]  /*1da0*/  VIADD R36, R5.reuse, 0x280 ;  /* 0x0000028005247836 */ /* 0x040fe40000000000 */
[C---:B------:R-:W-:Y:S02]  /*1db0*/  VIADD R7, R5.reuse, 0x2a0 ;  /* 0x000002a005077836 */ /* 0x040fe40000000000 */
[C---:B------:R-:W-:Y:S02]  /*1dc0*/  VIADD R4, R5.reuse, 0x2c0 ;  /* 0x000002c005047836 */ /* 0x040fe40000000000 */
[----:B------:R-:W-:Y:S02]  /*1dd0*/  VIADD R3, R5, 0x2e0 ;  /* 0x000002e005037836 */ /* 0x000fe40000000000 */
[----:B--2---:R-:W-:-:S02]  /*1de0*/  IMAD.MOV.U32 R33, RZ, RZ, R11 ;  /* 0x000000ffff217224 */ /* 0x004fc400078e000b */
[----:B------:R-:W2:Y:S01]  /*1df0*/  @!P2 LDG.E R11, desc[UR12][R8.64] ;  /* 0x0000000c080ba981 */ /* 0x000ea2000c1e1900 */
[----:B------:R-:W-:Y:S01]  /*1e00*/  ISETP.GE.U32.AND P2, PT, R0, UR7, PT ;  /* 0x0000000700007c0c */ /* 0x000fe2000bf46070 */
[--C-:B------:R-:W-:Y:S02]  /*1e10*/  IMAD.MOV.U32 R13, RZ, RZ, R33.reuse ;  /* 0x000000ffff0d7224 */ /* 0x100fe400078e0021 */
[C---:B------:R-:W-:Y:S02]  /*1e20*/  VIADD R0, R5.reuse, 0x100 ;  /* 0x0000010005007836 */ /* 0x040fe40000000000 */
[----:B------:R-:W-:Y:S02]  /*1e30*/  IMAD.MOV.U32 R17, RZ, RZ, R33 ;  /* 0x000000ffff117224 */ /* 0x000fe400078e0021 */
[----:B------:R-:W3:Y:S01]  /*1e40*/  @!P6 LDG.E R13, desc[UR12][R8.64+0x80] ;  /* 0x0000800c080de981 */ /* 0x000ee2000c1e1900 */
[----:B------:R-:W-:Y:S01]  /*1e50*/  ISETP.GE.U32.AND P6, PT, R0, UR7, PT ;  /* 0x0000000700007c0c */ /* 0x000fe2000bfc6070 */
[----:B------:R-:W-:-:S02]  /*1e60*/  VIADD R0, R5, 0x140 ;  /* 0x0000014005007836 */ /* 0x000fc40000000000 */
[----:B------:R-:W4:Y:S01]  /*1e70*/  @!P1 LDG.E R17, desc[UR12][R8.64+0x180] ;  /* 0x0001800c08119981 */ /* 0x000f22000c1e1900 */
[--C-:B------:R-:W-:Y:S02]  /*1e80*/  IMAD.MOV.U32 R19, RZ, RZ, R33.reuse ;  /* 0x000000ffff137224 */ /* 0x100fe400078e0021 */
[----:B------:R-:W-:Y:S01]  /*1e90*/  ISETP.GE.U32.AND P1, PT, R0, UR7, PT ;  /* 0x0000000700007c0c */ /* 0x000fe2000bf26070 */
[C---:B------:R-:W-:Y:S02]  /*1ea0*/  VIADD R0, R5.reuse, 0x160 ;  /* 0x0000016005007836 */ /* 0x040fe40000000000 */
[--C-:B------:R-:W-:Y:S01]  /*1eb0*/  IMAD.MOV.U32 R15, RZ, RZ, R33.reuse ;  /* 0x000000ffff0f7224 */ /* 0x100fe200078e0021 */
[----:B------:R-:W5:Y:S01]  /*1ec0*/  @!P0 LDG.E R19, desc[UR12][R8.64+0x200] ;  /* 0x0002000c08138981 */ /* 0x000f62000c1e1900 */
[----:B------:R-:W-:Y:S01]  /*1ed0*/  IMAD.MOV.U32 R23, RZ, RZ, R33 ;  /* 0x000000ffff177224 */ /* 0x000fe200078e0021 */
[----:B------:R-:W-:Y:S01]  /*1ee0*/  ISETP.GE.U32.AND P0, PT, R0, UR7, PT ;  /* 0x0000000700007c0c */ /* 0x000fe2000bf06070 */
[----:B------:R-:W-:-:S02]  /*1ef0*/  VIADD R0, R5, 0x1a0 ;  /* 0x000001a005007836 */ /* 0x000fc40000000000 */
[----:B------:R-:W5:Y:S01]  /*1f00*/  @!P5 LDG.E R15, desc[UR12][R8.64+0x100] ;  /* 0x0001000c080fd981 */ /* 0x000f62000c1e1900 */
[----:B------:R-:W-:Y:S01]  /*1f10*/  ISETP.GE.U32.AND P5, PT, R2, UR7, PT ;  /* 0x0000000702007c0c */ /* 0x000fe2000bfa6070 */
[--C-:B------:R-:W-:Y:S02]  /*1f20*/  IMAD.MOV.U32 R21, RZ, RZ, R33.reuse ;  /* 0x000000ffff157224 */ /* 0x100fe400078e0021 */
[----:B------:R-:W5:Y:S01]  /*1f30*/  @!P3 LDG.E R23, desc[UR12][R8.64+0x300] ;  /* 0x0003000c0817b981 */ /* 0x000f62000c1e1900 */
[--C-:B------:R-:W-:Y:S01]  /*1f40*/  IMAD.MOV.U32 R25, RZ, RZ, R33.reuse ;  /* 0x000000ffff197224 */ /* 0x100fe200078e0021 */
[----:B------:R-:W-:Y:S01]  /*1f50*/  ISETP.GE.U32.AND P3, PT, R0, UR7, PT ;  /* 0x0000000700007c0c */ /* 0x000fe2000bf66070 */
[C---:B------:R-:W-:Y:S01]  /*1f60*/  VIADD R2, R5.reuse, 0x180 ;  /* 0x0000018005027836 */ /* 0x040fe20000000000 */
[----:B------:R-:W5:Y:S01]  /*1f70*/  @!P4 LDG.E R21, desc[UR12][R8.64+0x280] ;  /* 0x0002800c0815c981 */ /* 0x000f62000c1e1900 */
[C---:B------:R-:W-:Y:S02]  /*1f80*/  VIADD R0, R5.reuse, 0x1c0 ;  /* 0x000001c005007836 */ /* 0x040fe40000000000 */
[--C-:B------:R-:W-:Y:S01]  /*1f90*/  IMAD.MOV.U32 R27, RZ, RZ, R33.reuse ;  /* 0x000000ffff1b7224 */ /* 0x100fe200078e0021 */
[----:B------:R-:W5:Y:S01]  /*1fa0*/  @!P2 LDG.E R25, desc[UR12][R8.64+0x380] ;  /* 0x0003800c0819a981 */ /* 0x000f62000c1e1900 */
[--C-:B------:R-:W-:Y:S01]  /*1fb0*/  IMAD.MOV.U32 R29, RZ, RZ, R33.reuse ;  /* 0x000000ffff1d7224 */ /* 0x100fe200078e0021 */
[----:B------:R-:W-:Y:S01]  /*1fc0*/  ISETP.GE.U32.AND P4, PT, R2, UR7, PT ;  /* 0x0000000702007c0c */ /* 0x000fe2000bf86070 */
[C---:B------:R-:W-:Y:S01]  /*1fd0*/  VIADD R2, R5.reuse, 0x1e0 ;  /* 0x000001e005027836 */ /* 0x040fe20000000000 */
[----:B------:R-:W-:Y:S01]  /*1fe0*/  ISETP.GE.U32.AND P2, PT, R0, UR7, PT ;  /* 0x0000000700007c0c */ /* 0x000fe2000bf46070 */
[----:B------:R-:W-:Y:S01]  /*1ff0*/  VIADD R0, R5, 0x200 ;  /* 0x0000020005007836 */ /* 0x000fe20000000000 */
[----:B------:R-:W5:Y:S01]  /*2000*/  @!P6 LDG.E R27, desc[UR12][R8.64+0x400] ;  /* 0x0004000c081be981 */ /* 0x000f62000c1e1900 */
[----:B------:R-:W-:Y:S01]  /*2010*/  IMAD.MOV.U32 R31, RZ, RZ, R33 ;  /* 0x000000ffff1f7224 */ /* 0x000fe200078e0021 */
[----:B------:R-:W-:-:S02]  /*2020*/  ISETP.GE.U32.AND P6, PT, R2, UR7, PT ;  /* 0x0000000702007c0c */ /* 0x000fc4000bfc6070 */
[----:B------:R-:W5:Y:S01]  /*2030*/  @!P5 LDG.E R29, desc[UR12][R8.64+0x480] ;  /* 0x0004800c081dd981 */ /* 0x000f62000c1e1900 */
[----:B------:R-:W-:Y:S01]  /*2040*/  ISETP.GE.U32.AND P5, PT, R0, UR7, PT ;  /* 0x0000000700007c0c */ /* 0x000fe2000bfa6070 */
[----:B------:R-:W-:Y:S02]  /*2050*/  VIADD R0, R5, 0x220 ;  /* 0x0000022005007836 */ /* 0x000fe40000000000 */
[--C-:B------:R-:W-:Y:S01]  /*2060*/  IMAD.MOV.U32 R35, RZ, RZ, R33.reuse ;  /* 0x000000ffff237224 */ /* 0x100fe200078e0021 */
[----:B------:R-:W5:Y:S01]  /*2070*/  @!P1 LDG.E R31, desc[UR12][R8.64+0x500] ;  /* 0x0005000c081f9981 */ /* 0x000f62000c1e1900 */
[--C-:B------:R-:W-:Y:S01]  /*2080*/  IMAD.MOV.U32 R37, RZ, RZ, R33.reuse ;  /* 0x000000ffff257224 */ /* 0x100fe200078e0021 */
[----:B------:R-:W-:Y:S01]  /*2090*/  ISETP.GE.U32.AND P1, PT, R0, UR7, PT ;  /* 0x0000000700007c0c */ /* 0x000fe2000bf26070 */
[--C-:B------:R-:W-:Y:S02]  /*20a0*/  IMAD.MOV.U32 R39, RZ, RZ, R33.reuse ;  /* 0x000000ffff277224 */ /* 0x100fe400078e0021 */
[--C-:B------:R-:W-:Y:S01]  /*20b0*/  IMAD.MOV.U32 R41, RZ, RZ, R33.reuse ;  /* 0x000000ffff297224 */ /* 0x100fe200078e0021 */
[----:B------:R-:W5:Y:S01]  /*20c0*/  @!P0 LDG.E R35, desc[UR12][R8.64+0x580] ;  /* 0x0005800c08238981 */ /* 0x000f62000c1e1900 */
[----:B------:R-:W-:-:S02]  /*20d0*/  IMAD.MOV.U32 R45, RZ, RZ, R33 ;  /* 0x000000ffff2d7224 */ /* 0x000fc400078e0021 */
[----:B------:R-:W-:Y:S01]  /*20e0*/  IMAD.MOV.U32 R47, RZ, RZ, R33 ;  /* 0x000000ffff2f7224 */ /* 0x000fe200078e0021 */
[----:B------:R-:W5:Y:S01]  /*20f0*/  @!P4 LDG.E R37, desc[UR12][R8.64+0x600] ;  /* 0x0006000c0825c981 */ /* 0x000f62000c1e1900 */
[C---:B------:R-:W-:Y:S02]  /*2100*/  VIADD R2, R5.reuse, 0x240 ;  /* 0x0000024005027836 */ /* 0x040fe40000000000 */
[----:B------:R-:W-:Y:S01]  /*2110*/  VIADD R0, R5, 0x260 ;  /* 0x0000026005007836 */ /* 0x000fe20000000000 */
[----:B------:R-:W5:Y:S01]  /*2120*/  @!P3 LDG.E R39, desc[UR12][R8.64+0x680] ;  /* 0x0006800c0827b981 */ /* 0x000f62000c1e1900 */
[----:B------:R-:W-:Y:S02]  /*2130*/  ISETP.GE.U32.AND P3, PT, R36, UR7, PT ;  /* 0x0000000724007c0c */ /* 0x000fe4000bf66070 */
[----:B------:R-:W-:Y:S01]  /*2140*/  ISETP.GE.U32.AND P0, PT, R2, UR7, PT ;  /* 0x0000000702007c0c */ /* 0x000fe2000bf06070 */
[----:B------:R-:W5:Y:S01]  /*2150*/  @!P2 LDG.E R41, desc[UR12][R8.64+0x700] ;  /* 0x0007000c0829a981 */ /* 0x000f62000c1e1900 */
[----:B------:R-:W-:-:S02]  /*2160*/  ISETP.GE.U32.AND P4, PT, R0, UR7, PT ;  /* 0x0000000700007c0c */ /* 0x000fc4000bf86070 */
[----:B------:R-:W-:Y:S01]  /*2170*/  ISETP.GE.U32.AND P2, PT, R7, UR7, PT ;  /* 0x0000000707007c0c */ /* 0x000fe2000bf46070 */
[----:B------:R-:W5:Y:S01]  /*2180*/  @!P6 LDG.E R45, desc[UR12][R8.64+0x780] ;  /* 0x0007800c082de981 */ /* 0x000f62000c1e1900 */
[----:B------:R-:W-:-:S03]  /*2190*/  ISETP.GE.U32.AND P6, PT, R4, UR7, PT ;  /* 0x0000000704007c0c */ /* 0x000fc6000bfc6070 */
[----:B------:R-:W5:Y:S01]  /*21a0*/  @!P5 LDG.E R47, desc[UR12][R8.64+0x800] ;  /* 0x0008000c082fd981 */ /* 0x000f62000c1e1900 */
[----:B------:R-:W-:Y:S01]  /*21b0*/  ISETP.GE.U32.AND P5, PT, R3, UR7, PT ;  /* 0x0000000703007c0c */ /* 0x000fe2000bfa6070 */
[--C-:B------:R-:W-:Y:S02]  /*21c0*/  IMAD.MOV.U32 R49, RZ, RZ, R33.reuse ;  /* 0x000000ffff317224 */ /* 0x100fe400078e0021 */
[--C-:B------:R-:W-:Y:S02]  /*21d0*/  IMAD.MOV.U32 R51, RZ, RZ, R33.reuse ;  /* 0x000000ffff337224 */ /* 0x100fe400078e0021 */
[--C-:B------:R-:W-:Y:S02]  /*21e0*/  IMAD.MOV.U32 R53, RZ, RZ, R33.reuse ;  /* 0x000000ffff357224 */ /* 0x100fe400078e0021 */
[--C-:B------:R-:W-:Y:S01]  /*21f0*/  IMAD.MOV.U32 R28, RZ, RZ, R33.reuse ;  /* 0x000000ffff1c7224 */ /* 0x100fe200078e0021 */
[----:B------:R-:W5:Y:S01]  /*2200*/  @!P1 LDG.E R49, desc[UR12][R8.64+0x880] ;  /* 0x0008800c08319981 */ /* 0x000f62000c1e1900 */
[----:B------:R-:W-:-:S02]  /*2210*/  IMAD.MOV.U32 R32, RZ, RZ, R33 ;  /* 0x000000ffff207224 */ /* 0x000fc400078e0021 */
[----:B------:R-:W-:Y:S01]  /*2220*/  IMAD.MOV.U32 R34, RZ, RZ, R33 ;  /* 0x000000ffff227224 */ /* 0x000fe200078e0021 */
[----:B------:R-:W5:Y:S04]  /*2230*/  @!P0 LDG.E R51, desc[UR12][R8.64+0x900] ;  /* 0x0009000c08338981 */ /* 0x000f68000c1e1900 */
[----:B------:R-:W5:Y:S04]  /*2240*/  @!P4 LDG.E R53, desc[UR12][R8.64+0x980] ;  /* 0x0009800c0835c981 */ /* 0x000f68000c1e1900 */
[----:B------:R-:W5:Y:S04]  /*2250*/  @!P3 LDG.E R28, desc[UR12][R8.64+0xa00] ;  /* 0x000a000c081cb981 */ /* 0x000f68000c1e1900 */
[----:B------:R-:W5:Y:S04]  /*2260*/  @!P2 LDG.E R32, desc[UR12][R8.64+0xa80] ;  /* 0x000a800c0820a981 */ /* 0x000f68000c1e1900 */
[----:B------:R-:W5:Y:S04]  /*2270*/  @!P6 LDG.E R34, desc[UR12][R8.64+0xb00] ;  /* 0x000b000c0822e981 */ /* 0x000f68000c1e1900 */
[----:B------:R-:W5:Y:S01]  /*2280*/  @!P5 LDG.E R33, desc[UR12][R8.64+0xb80] ;  /* 0x000b800c0821d981 */ /* 0x000f62000c1e1900 */
[----:B------:R-:W0:Y:S01]  /*2290*/  S2R R43, SR_LANEID ;  /* 0x00000000002b7919 */ /* 0x000e220000000000 */
[----:B------:R-:W1:Y:S01]  /*22a0*/  S2UR UR5, SR_CgaCtaId ;  /* 0x00000000000579c3 */ /* 0x000e620000008800 */
[----:B------:R-:W-:Y:S01]  /*22b0*/  SHF.R.U32.HI R38, RZ, 0x5, R6 ;  /* 0x00000005ff267819 */ /* 0x000fe20000011606 */
[----:B------:R-:W-:-:S02]  /*22c0*/  UMOV UR4, 0x400 ;  /* 0x0000040000047882 */ /* 0x000fc40000000000 */
[----:B-1----:R-:W-:Y:S02]  /*22d0*/  ULEA UR4, UR5, UR4, 0x18 ;  /* 0x0000000405047291 */ /* 0x002fe4000f8ec0ff */
[----:B0-----:R-:W-:-:S05]  /*22e0*/  IMAD R2, R38, 0x300, R43 ;  /* 0x0000030026027824 */ /* 0x001fca00078e022b */
[----:B------:R-:W-:-:S05]  /*22f0*/  LEA R2, R2, UR4, 0x2 ;  /* 0x0000000402027c11 */ /* 0x000fca000f8e10ff */
[----:B------:R-:W-:Y:S01]  /*2300*/  IMAD R0, R43, 0x5c, R2 ;  /* 0x0000005c2b007824 */ /* 0x000fe200078e0202 */
[----:B------:R-:W-:Y:S01]  /*2310*/  UISETP.NE.AND UP0, UPT, UR6, URZ, UPT ;  /* 0x000000ff0600728c */ /* 0x000fe2000bf05270 */
[----:B--2---:R0:W-:Y:S04]  /*2320*/  STS [R2], R11 ;  /* 0x0000000b02007388 */ /* 0x0041e80000000800 */
[----:B---3--:R0:W-:Y:S04]  /*2330*/  STS [R2+0x80], R13 ;  /* 0x0000800d02007388 */ /* 0x0081e80000000800 */
[----:B----4-:R0:W-:Y:S04]  /*2340*/  STS [R2+0x180], R17 ;  /* 0x0001801102007388 */ /* 0x0101e80000000800 */
        /* <DEDUP_REMOVED lines=22> */
[----:B------:R0:W1:Y:S04]  /*24b0*/  LDS.128 R8, [R0] ;  /* 0x0000000000087984 */ /* 0x0000680000000c00 */
        /* <DEDUP_REMOVED lines=20> */
[----:B------:R-:W-:Y:S02]  /*2600*/  ISETP.NE.AND P1, PT, R38, 0x3, PT ;  /* 0x000000032600780c */ /* 0x000fe40003f25270 */
[----:B------:R-:W-:Y:S01]  /*2610*/  ISETP.NE.AND P2, PT, R43, RZ, PT ;  /* 0x000000ff2b00720c */ /* 0x000fe20003f45270 */
        /* <DEDUP_REMOVED lines=24> */
[----:B------:R-:W-:Y:S02]  /*27a0*/  @!P1 VIMNMX R32, PT, PT, R34, R33, !PT ;  /* 0x0000002122209248 */ /* 0x000fe40007fe0100 */
[----:B------:R-:W-:Y:S02]  /*27b0*/  ISETP.GE.U32.AND P0, PT, R6, 0x20, PT ;  /* 0x000000200600780c */ /* 0x000fe40003f06070 */
[----:B------:R-:W-:-:S04]  /*27c0*/  @P2 VIMNMX R32, PT, PT, R37, R32, !PT ;  /* 0x0000002025202248 */ /* 0x000fc80007fe0100 */
[----:B------:R-:W-:Y:S02]  /*27d0*/  SEL R33, R37, R32, !P0 ;  /* 0x0000002025217207 */ /* 0x000fe40004000000 */
[----:B------:R-:W-:Y:S02]  /*27e0*/  ISETP.NE.AND P0, PT, R6, RZ, PT ;  /* 0x000000ff0600720c */ /* 0x000fe40003f05270 */
[----:B------:R-:W-:-:S04]  /*27f0*/  VIMNMX R33, PT, PT, R8, R33, !PT ;  /* 0x0000002108217248 */ /* 0x000fc80007fe0100 */
[----:B------:R-:W-:-:S04]  /*2800*/  SEL R8, R8, R33, !P0 ;  /* 0x0000002108087207 */ /* 0x000fc80004000000 */
        /* <DEDUP_REMOVED lines=23> */
[----:B------:R-:W-:Y:S06]  /*2980*/  BRA `(.L_x_24) ;  /* 0x0000000c005c7947 */ /* 0x000fec0003800000 */
.L_x_23:
        /* <DEDUP_REMOVED lines=34> */
[----:B------:R-:W-:-:S03]  /*2bb0*/  ISETP.NE.AND P0, PT, R38, 0x2, PT ;  /* 0x000000022600780c */ /* 0x000fc60003f05270 */
        /* <DEDUP_REMOVED lines=8> */
[C---:B------:R-:W-:Y:S02]  /*2c40*/  @P2 VIMNMX R33, PT, PT, R42.reuse, R33, !PT ;  /* 0x000000212a212248 */ /* 0x040fe40007fe0100 */
        /* <DEDUP_REMOVED lines=17> */
.L_x_26:
[----:B------:R-:W-:Y:S05]  /*2d60*/  NANOSLEEP 0x4dd ;  /* 0x000004dd0000795d */ /* 0x000fea0003800000 */
[----:B------:R-:W-:Y:S01]  /*2d70*/  NOP ;  /* 0x0000000000007918 */ /* 0x000fe20000000000 */
.L_x_27:
[----:B------:R-:W-:-:S05]  /*2d80*/  IMAD.WIDE R40, R44, 0x8, R40 ;  /* 0x000000082c287825 */ /* 0x000fca00078e0228 */
[----:B------:R-:W2:Y:S01]  /*2d90*/  LD.E.64.STRONG.GPU R34, desc[UR12][R40.64+0x100] ;  /* 0x0001000c28227980 */ /* 0x000ea2000c10fb00 */
[----:B------:R-:W-:Y:S01]  /*2da0*/  UMOV UR5, 0xffffffff ;  /* 0xffffffff00057882 */ /* 0x000fe20000000000 */
[----:B--2---:R-:W-:Y:S02]  /*2db0*/  ISETP.NE.AND P0, PT, R34, 0x63, PT ;  /* 0x000000632200780c */ /* 0x004fe40003f05270 */
[----:B------:R-:W-:Y:S11]  /*2dc0*/  BRA.DIV UR5, `(.L_x_28) ;  /* 0x0000001a05607947 */ /* 0x000ff6000b800000 */
[----:B------:R-:W-:-:S13]  /*2dd0*/  VOTE.ANY P0, !P0 ;  /* 0x0000000000ff7806 */ /* 0x000fda0004000100 */
.L_x_76:
[----:B------:R-:W-:Y:S05]  /*2de0*/  @!P0 BRA `(.L_x_29) ;  /* 0x0000000000308947 */ /* 0x000fea0003800000 */
.L_x_33:
[----:B------:R-:W-:Y:S05]  /*2df0*/  YIELD ;  /* 0x0000000000007946 */ /* 0x000fea0003800000 */
[----:B------:R-:W-:Y:S05]  /*2e00*/  @P1 BRA `(.L_x_30) ;  /* 0x0000000000081947 */ /* 0x000fea0003800000 */
[----:B------:R0:W-:Y:S06]  /*2e10*/  MEMBAR.SC.CTA ;  /* 0x0000000000007992 */ /* 0x0001ec0000000000 */
[----:B0-----:R-:W-:Y:S05]  /*2e20*/  BRA `(.L_x_31) ;  /* 0x0000000000087947 */ /* 0x001fea0003800000 */
.L_x_30:
[----:B------:R-:W-:Y:S05]  /*2e30*/  NANOSLEEP 0x288 ;  /* 0x000002880000795d */ /* 0x000fea0003800000 */
[----:B------:R-:W-:Y:S01]  /*2e40*/  NOP ;  /* 0x0000000000007918 */ /* 0x000fe20000000000 */
.L_x_31:
[----:B------:R-:W2:Y:S01]  /*2e50*/  LD.E.64.STRONG.GPU R34, desc[UR12][R40.64+0x100] ;  /* 0x0001000c28227980 */ /* 0x000ea2000c10fb00 */
[----:B------:R-:W-:Y:S01]  /*2e60*/  UMOV UR5, 0xffffffff ;  /* 0xffffffff00057882 */ /* 0x000fe20000000000 */
[----:B--2---:R-:W-:Y:S02]  /*2e70*/  ISETP.NE.AND P0, PT, R34, 0x63, PT ;  /* 0x000000632200780c */ /* 0x004fe40003f05270 */
[----:B------:R-:W-:Y:S11]  /*2e80*/  BRA.DIV UR5, `(.L_x_32) ;  /* 0x0000001a05507947 */ /* 0x000ff6000b800000 */
[----:B------:R-:W-:-:S13]  /*2e90*/  VOTE.ANY P0, !P0 ;  /* 0x0000000000ff7806 */ /* 0x000fda0004000100 */
.L_x_79:
[----:B------:R-:W-:Y:S05]  /*2ea0*/  @P0 BRA `(.L_x_33) ;  /* 0xfffffffc00d00947 */ /* 0x000fea000383ffff */
.L_x_29:
[----:B------:R-:W-:Y:S01]  /*2eb0*/  UMOV UR5, 0xffffffff ;  /* 0xffffffff00057882 */ /* 0x000fe20000000000 */
[----:B------:R-:W-:Y:S01]  /*2ec0*/  ISETP.NE.AND P3, PT, R34, 0x65, PT ;  /* 0x000000652200780c */ /* 0x000fe20003f65270 */
[----:B------:R-:W-:Y:S01]  /*2ed0*/  IMAD.MOV.U32 R50, RZ, RZ, R35 ;  /* 0x000000ffff327224 */ /* 0x000fe200078e0023 */
[----:B------:R-:W-:Y:S11]  /*2ee0*/  BRA.DIV UR5, `(.L_x_34) ;  /* 0x0000001a05587947 */ /* 0x000ff6000b800000 */
[----:B------:R-:W0:Y:S01]  /*2ef0*/  S2R R38, SR_GEMASK ;  /* 0x0000000000267919 */ /* 0x000e220000003c00 */
[----:B------:R-:W-:Y:S01]  /*2f00*/  VOTE.ANY R32, PT, !P3 ;  /* 0x0000000000207806 */ /* 0x000fe200058e0100 */
[----:B------:R-:W-:-:S03]  /*2f10*/  VIADD R45, R43, 0x8 ;  /* 0x000000082b2d7836 */ /* 0x000fc60000000000 */
[----:B0-----:R-:W-:-:S05]  /*2f20*/  LOP3.LUT R32, R32, 0x80000000, R38, 0xec, !PT ;  /* 0x8000000020207812 */ /* 0x001fca00078eec26 */
[----:B------:R-:W-:-:S05]  /*2f30*/  VIADD R33, R32, 0xffffffff ;  /* 0xffffffff20217836 */ /* 0x000fca0000000000 */
[----:B------:R-:W-:Y:S01]  /*2f40*/  LOP3.LUT R33, R32, R33, RZ, 0xc, !PT ;  /* 0x0000002120217212 */ /* 0x000fe200078e0cff */
[----:B------:R-:W-:-:S03]  /*2f50*/  VIADD R32, R43, 0x2 ;  /* 0x000000022b207836 */ /* 0x000fc60000000000 */
[----:B------:R-:W0:Y:S02]  /*2f60*/  POPC R35, R33 ;  /* 0x0000002100237309 */ /* 0x000e240000000000 */
[----:B0-----:R-:W0:Y:S01]  /*2f70*/  SHFL.DOWN PT, R37, R50, 0x1, R35 ;  /* 0x0820000032257989 */ /* 0x001e2200000e0023 */
[----:B------:R-:W-:-:S13]  /*2f80*/  ISETP.GE.AND P0, PT, R43, R35, PT ;  /* 0x000000232b00720c */ /* 0x000fda0003f06270 */
[----:B0-----:R-:W-:Y:S02]  /*2f90*/  @!P0 VIMNMX R50, PT, PT, R37, R50, !PT ;  /* 0x0000003225328248 */ /* 0x001fe40007fe0100 */
[----:B------:R-:W-:Y:S01]  /*2fa0*/  ISETP.GT.AND P0, PT, R32, R35, PT ;  /* 0x000000232000720c */ /* 0x000fe20003f04270 */
[----:B------:R-:W-:Y:S02]  /*2fb0*/  VIADD R32, R43, 0x4 ;  /* 0x000000042b207836 */ /* 0x000fe40000000000 */
[----:B------:R-:W0:Y:S10]  /*2fc0*/  SHFL.DOWN PT, R37, R50, 0x2, R35 ;  /* 0x0840000032257989 */ /* 0x000e3400000e0023 */
[----:B0-----:R-:W-:-:S02]  /*2fd0*/  @!P0 VIMNMX R50, PT, PT, R50, R37, !PT ;  /* 0x0000002532328248 */ /* 0x001fc40007fe0100 */
[----:B------:R-:W-:Y:S02]  /*2fe0*/  ISETP.GT.AND P0, PT, R32, R35, PT ;  /* 0x000000232000720c */ /* 0x000fe40003f04270 */
[----:B------:R-:W0:Y:S01]  /*2ff0*/  LDC.64 R32, c[0x0][0x390] ;  /* 0x0000e400ff207b82 */ /* 0x000e220000000a00 */
[----:B------:R-:W1:Y:S01]  /*3000*/  SHFL.DOWN PT, R37, R50, 0x4, R35 ;  /* 0x0880000032257989 */ /* 0x000e6200000e0023 */
[----:B0-----:R-:W-:-:S09]  /*3010*/  IADD3 R48, P4, PT, R32, 0x100, RZ ;  /* 0x0000010020307810 */ /* 0x001fd20007f9e0ff */
[----:B-1----:R-:W-:Y:S02]  /*3020*/  @!P0 VIMNMX R50, PT, PT, R50, R37, !PT ;  /* 0x0000002532328248 */ /* 0x002fe40007fe0100 */
[----:B------:R-:W-:Y:S01]  /*3030*/  ISETP.GT.AND P0, PT, R45, R35, PT ;  /* 0x000000232d00720c */ /* 0x000fe20003f04270 */
[----:B------:R-:W-:Y:S02]  /*3040*/  IMAD.X R49, RZ, RZ, R33, P4 ;  /* 0x000000ffff317224 */ /* 0x000fe400020e0621 */
[----:B------:R-:W0:Y:S10]  /*3050*/  SHFL.DOWN PT, R37, R50, 0x8, R35 ;  /* 0x0900000032257989 */ /* 0x000e3400000e0023 */
[----:B0-----:R-:W-:-:S02]  /*3060*/  @!P0 VIMNMX R50, PT, PT, R50, R37, !PT ;  /* 0x0000002532328248 */ /* 0x001fc40007fe0100 */
[----:B------:R-:W-:Y:S01]  /*3070*/  ISETP.NE.AND P0, PT, R34, 0x65, PT ;  /* 0x000000652200780c */ /* 0x000fe20003f05270 */
[----:B------:R-:W-:Y:S02]  /*3080*/  VIADD R34, R43, 0x10 ;  /* 0x000000102b227836 */ /* 0x000fe40000000000 */
[----:B------:R-:W0:Y:S03]  /*3090*/  SHFL.DOWN PT, R37, R50, 0x10, R35 ;  /* 0x0a00000032257989 */ /* 0x000e2600000e0023 */
[----:B------:R-:W-:-:S07]  /*30a0*/  ISETP.GT.AND P3, PT, R34, R35, PT ;  /* 0x000000232200720c */ /* 0x000fce0003f64270 */
[----:B------:R-:W-:-:S06]  /*30b0*/  VOTE.ALL P0, P0 ;  /* 0x0000000000ff7806 */ /* 0x000fcc0000000000 */
[----:B0-----:R-:W-:-:S07]  /*30c0*/  @!P3 VIMNMX R50, PT, PT, R50, R37, !PT ;  /* 0x000000253232b248 */ /* 0x001fce0007fe0100 */
.L_x_88:
[----:B------:R-:W-:Y:S05]  /*30d0*/  @!P0 BRA `(.L_x_35) ;  /* 0x0000000000cc8947 */ /* 0x000fea0003800000 */
.L_x_43:
[----:B------:R-:W-:-:S05]  /*30e0*/  IMAD.WIDE R34, R44, 0x8, R48 ;  /* 0x000000082c227825 */ /* 0x000fca00078e0230 */
[----:B------:R-:W2:Y:S01]  /*30f0*/  LD.E.64.STRONG.GPU R40, desc[UR12][R34.64+-0x100] ;  /* 0xffff000c22287980 */ /* 0x000ea2000c10fb00 */
[----:B------:R-:W-:Y:S05]  /*3100*/  YIELD ;  /* 0x0000000000007946 */ /* 0x000fea0003800000 */
[----:B------:R-:W-:Y:S01]  /*3110*/  UMOV UR5, 0xffffffff ;  /* 0xffffffff00057882 */ /* 0x000fe20000000000 */
[----:B--2---:R-:W-:Y:S02]  /*3120*/  ISETP.NE.AND P0, PT, R40, 0x63, PT ;  /* 0x000000632800780c */ /* 0x004fe40003f05270 */
[----:B------:R-:W-:Y:S11]  /*3130*/  BRA.DIV UR5, `(.L_x_36) ;  /* 0x0000001a05b47947 */ /* 0x000ff6000b800000 */
[----:B------:R-:W-:-:S13]  /*3140*/  VOTE.ANY P0, !P0 ;  /* 0x0000000000ff7806 */ /* 0x000fda0004000100 */
.L_x_91:
[----:B------:R-:W-:Y:S05]  /*3150*/  @!P0 BRA `(.L_x_37) ;  /* 0x0000000000308947 */ /* 0x000fea0003800000 */
.L_x_41:
[----:B------:R-:W-:Y:S05]  /*3160*/  YIELD ;  /* 0x0000000000007946 */ /* 0x000fea0003800000 */
[----:B------:R-:W-:Y:S05]  /*3170*/  @P1 BRA `(.L_x_38) ;  /* 0x0000000000081947 */ /* 0x000fea0003800000 */
[----:B------:R0:W-:Y:S06]  /*3180*/  MEMBAR.SC.CTA ;  /* 0x0000000000007992 */ /* 0x0001ec0000000000 */
[----:B0-----:R-:W-:Y:S05]  /*3190*/  BRA `(.L_x_39) ;  /* 0x0000000000087947 */ /* 0x001fea0003800000 */
.L_x_38:
[----:B------:R-:W-:Y:S05]  /*31a0*/  NANOSLEEP 0x288 ;  /* 0x000002880000795d */ /* 0x000fea0003800000 */
[----:B------:R-:W-:Y:S01]  /*31b0*/  NOP ;  /* 0x0000000000007918 */ /* 0x000fe20000000000 */
.L_x_39:
[----:B------:R-:W2:Y:S01]  /*31c0*/  LD.E.64.STRONG.GPU R40, desc[UR12][R34.64+-0x100] ;  /* 0xffff000c22287980 */ /* 0x000ea2000c10fb00 */
[----:B------:R-:W-:Y:S01]  /*31d0*/  UMOV UR5, 0xffffffff ;  /* 0xffffffff00057882 */ /* 0x000fe20000000000 */
[----:B--2---:R-:W-:Y:S02]  /*31e0*/  ISETP.NE.AND P0, PT, R40, 0x63, PT ;  /* 0x000000632800780c */ /* 0x004fe40003f05270 */
[----:B------:R-:W-:Y:S11]  /*31f0*/  BRA.DIV UR5, `(.L_x_40) ;  /* 0x0000001a05a47947 */ /* 0x000ff6000b800000 */
[----:B------:R-:W-:-:S13]  /*3200*/  VOTE.ANY P0, !P0 ;  /* 0x0000000000ff7806 */ /* 0x000fda0004000100 */
.L_x_94:
[----:B------:R-:W-:Y:S05]  /*3210*/  @P0 BRA `(.L_x_41) ;  /* 0xfffffffc00d00947 */ /* 0x000fea000383ffff */
.L_x_37:
[----:B------:R-:W-:Y:S01]  /*3220*/  UMOV UR5, 0xffffffff ;  /* 0xffffffff00057882 */ /* 0x000fe20000000000 */
[----:B------:R-:W-:Y:S02]  /*3230*/  ISETP.NE.AND P0, PT, R40, 0x65, PT ;  /* 0x000000652800780c */ /* 0x000fe40003f05270 */
[----:B------:R-:W-:Y:S11]  /*3240*/  BRA.DIV UR5, `(.L_x_42) ;  /* 0x0000001a05b07947 */ /* 0x000ff6000b800000 */
[----:B------:R-:W-:Y:S01]  /*3250*/  VOTE.ANY R32, PT, !P0 ;  /* 0x0000000000207806 */ /* 0x000fe200040e0100 */
[----:B------:R-:W-:-:S03]  /*3260*/  VIADD R44, R44, 0xffffffe0 ;  /* 0xffffffe02c2c7836 */ /* 0x000fc60000000000 */
[----:B------:R-:W-:-:S05]  /*3270*/  LOP3.LUT R32, R32, 0x80000000, R38, 0xec, !PT ;  /* 0x8000000020207812 */ /* 0x000fca00078eec26 */
        /* <DEDUP_REMOVED lines=11> */
[-C--:B------:R-:W-:Y:S01]  /*3330*/  ISETP.GT.AND P0, PT, R32, R35.reuse, PT ;  /* 0x000000232000720c */ /* 0x080fe20003f04270 */
[----:B------:R-:W-:Y:S02]  /*3340*/  VIADD R32, R43, 0x10 ;  /* 0x000000102b207836 */ /* 0x000fe40000000000 */
[----:B------:R-:W0:Y:S03]  /*3350*/  SHFL.DOWN PT, R37, R41, 0x4, R35 ;  /* 0x0880000029257989 */ /* 0x000e2600000e0023 */
[----:B------:R-:W-:-:S07]  /*3360*/  ISETP.GT.AND P3, PT, R32, R35, PT ;  /* 0x000000232000720c */ /* 0x000fce0003f64270 */
[----:B0-----:R-:W-:Y:S02]  /*3370*/  @!P0 VIMNMX R41, PT, PT, R41, R37, !PT ;  /* 0x0000002529298248 */ /* 0x001fe40007fe0100 */
        /* <DEDUP_REMOVED lines=8> */
.L_x_103:
[----:B------:R-:W-:Y:S05]  /*3400*/  @P0 BRA `(.L_x_43) ;  /* 0xfffffffc00340947 */ /* 0x000fea000383ffff */
.L_x_35:
[----:B------:R-:W-:Y:S01]  /*3410*/  ISETP.NE.AND P0, PT, R43, RZ, PT ;  /* 0x000000ff2b00720c */ /* 0x000fe20003f05270 */
[----:B------:R-:W0:Y:S01]  /*3420*/  @!P2 S2R R33, SR_CgaCtaId ;  /* 0x000000000021a919 */ /* 0x000e220000008800 */
[----:B------:R-:W-:Y:S01]  /*3430*/  @!P2 MOV R32, 0x400 ;  /* 0x000004000020a802 */ /* 0x000fe20000000f00 */
[----:B------:R-:W-:Y:S01]  /*3440*/  @!P2 IMAD.MOV.U32 R38, RZ, RZ, 0x65 ;  /* 0x00000065ff26a424 */ /* 0x000fe200078e00ff */
[----:B------:R-:W-:-:S05]  /*3450*/  @!P2 VIMNMX R39, PT, PT, R39, R50, !PT ;  /* 0x000000322727a248 */ /* 0x000fca0007fe0100 */
[----:B------:R1:W-:Y:S04]  /*3460*/  @!P2 ST.E.64.STRONG.GPU desc[UR12][R46.64+0x100], R38 ;  /* 0x000100262e00a985 */ /* 0x0003e8000c10fb0c */
[----:B------:R-:W2:Y:S01]  /*3470*/  @!P0 S2R R35, SR_CgaCtaId ;  /* 0x0000000000238919 */ /* 0x000ea20000008800 */
[----:B------:R-:W-:Y:S02]  /*3480*/  @!P0 MOV R34, 0x400 ;  /* 0x0000040000228802 */ /* 0x000fe40000000f00 */
[----:B0-----:R-:W-:Y:S01]  /*3490*/  @!P2 LEA R32, R33, R32, 0x18 ;  /* 0x000000202120a211 */ /* 0x001fe200078ec0ff */
[----:B------:R-:W-:Y:S02]  /*34a0*/  IMAD.MOV.U32 R33, RZ, RZ, R42 ;  /* 0x000000ffff217224 */ /* 0x000fe400078e002a */
[----:B------:R-:W-:-:S02]  /*34b0*/  @!P0 IMAD.MOV.U32 R33, RZ, RZ, R50 ;  /* 0x000000ffff218224 */ /* 0x000fc400078e0032 */
[----:B------:R1:W-:Y:S04]  /*34c0*/  @!P2 STS [R32+0x8], R39 ;  /* 0x000008272000a388 */ /* 0x0003e80000000800 */
[----:B------:R1:W-:Y:S01]  /*34d0*/  @!P2 STS [R32+0x4], R50 ;  /* 0x000004322000a388 */ /* 0x0003e20000000800 */
[----:B--2---:R-:W-:-:S05]  /*34e0*/  @!P0 LEA R35, R35, R34, 0x18 ;  /* 0x0000002223238211 */ /* 0x004fca00078ec0ff */
[----:B------:R1:W-:Y:S02]  /*34f0*/  @!P0 STS [R35+0x24], R50 ;  /* 0x0000243223008388 */ /* 0x0003e40000000800 */
.L_x_25:
[----:B------:R-:W-:Y:S05]  /*3500*/  WARPSYNC.ALL ;  /* 0x0000000000007948 */ /* 0x000fea0003800000 */
[----:B------:R-:W0:Y:S08]  /*3510*/  S2UR UR5, SR_CgaCtaId ;  /* 0x00000000000579c3 */ /* 0x000e300000008800 */
[----:B------:R-:W-:Y:S01]  /*3520*/  BAR.SYNC.DEFER_BLOCKING 0x0 ;  /* 0x0000000000007b1d */ /* 0x000fe20000010000 */
[----:B------:R-:W-:-:S05]  /*3530*/  ISETP.NE.AND P0, PT, R6, RZ, PT ;  /* 0x000000ff0600720c */ /* 0x000fca0003f05270 */
[----:B------:R-:W-:Y:S02]  /*3540*/  UMOV UR4, 0x400 ;  /* 0x0000040000047882 */ /* 0x000fe40000000000 */
[----:B0-----:R-:W-:-:S09]  /*3550*/  ULEA UR4, UR5, UR4, 0x18 ;  /* 0x0000000405047291 */ /* 0x001fd2000f8ec0ff */
[----:B-1----:R-:W0:Y:S02]  /*3560*/  LDS R32, [UR4+0x24] ;  /* 0x00002404ff207984 */ /* 0x002e240008000800 */
        /* <DEDUP_REMOVED lines=25> */
.L_x_24:
[----:B------:R-:W-:Y:S01]  /*3700*/  BAR.SYNC.DEFER_BLOCKING 0x0 ;  /* 0x0000000000007b1d */ /* 0x000fe20000010000 */
[----:B------:R-:W-:Y:S01]  /*3710*/  ISETP.NE.AND P0, PT, R6, RZ, PT ;  /* 0x000000ff0600720c */ /* 0x000fe20003f05270 */
[----:B------:R-:W-:-:S04]  /*3720*/  IMAD.U32 R34, RZ, RZ, UR7 ;  /* 0x00000007ff227e24 */ /* 0x000fc8000f8e00ff */
[----:B------:R-:W0:Y:S01]  /*3730*/  LDCU.64 UR8, c[0x0][0x388] ;  /* 0x00007100ff0877ac */ /* 0x000e220008000a00 */
[----:B------:R-:W1:Y:S01]  /*3740*/  S2R R32, SR_TID.X ;  /* 0x0000000000207919 */ /* 0x000e620000002100 */
[----:B------:R1:W-:Y:S04]  /*3750*/  STS.128 [R0], R8 ;  /* 0x0000000800007388 */ /* 0x0003e80000000c00 */
[----:B------:R2:W-:Y:S04]  /*3760*/  STS.128 [R0+0x10], R12 ;  /* 0x0000100c00007388 */ /* 0x0005e80000000c00 */
[----:B------:R-:W-:Y:S04]  /*3770*/  STS.128 [R0+0x20], R16 ;  /* 0x0000201000007388 */ /* 0x000fe80000000c00 */
[----:B------:R-:W-:Y:S04]  /*3780*/  STS.128 [R0+0x30], R20 ;  /* 0x0000301400007388 */ /* 0x000fe80000000c00 */
[----:B------:R-:W-:Y:S01]  /*3790*/  STS.128 [R0+0x40], R24 ;  /* 0x0000401800007388 */ /* 0x000fe20000000c00 */
[----:B-1----:R-:W-:-:S02]  /*37a0*/  LOP3.LUT R8, R32, 0x1f, RZ, 0xc0, !PT ;  /* 0x0000001f20087812 */ /* 0x002fc400078ec0ff */
[----:B------:R-:W-:Y:S01]  /*37b0*/  LOP3.LUT R32, R32, 0x3e0, RZ, 0xc0, !PT ;  /* 0x000003e020207812 */ /* 0x000fe200078ec0ff */
[----:B------:R-:W-:Y:S01]  /*37c0*/  STS.128 [R0+0x50], R28 ;  /* 0x0000501c00007388 */ /* 0x000fe20000000c00 */
[----:B------:R-:W-:-:S03]  /*37d0*/  NOP ;  /* 0x0000000000007918 */ /* 0x000fc60000000000 */
[----:B------:R-:W-:Y:S01]  /*37e0*/  LDS R45, [R2] ;  /* 0x00000000022d7984 */ /* 0x000fe20000000800 */
[----:B------:R-:W-:-:S03]  /*37f0*/  IMAD R32, R32, 0x18, R8 ;  /* 0x0000001820207824 */ /* 0x000fc600078e0208 */
[----:B------:R-:W-:Y:S01]  /*3800*/  LDS R47, [R2+0x80] ;  /* 0x00008000022f7984 */ /* 0x000fe20000000800 */
[----:B--2---:R-:W-:-:S03]  /*3810*/  VIADD R14, R32, 0x40 ;  /* 0x00000040200e7836 */ /* 0x004fc60000000000 */
[----:B------:R-:W-:Y:S04]  /*3820*/  LDS R49, [R2+0x100] ;  /* 0x0001000002317984 */ /* 0x000fe80000000800 */
        /* <DEDUP_REMOVED lines=20> */
[----:B------:R1:W-:Y:S04]  /*3970*/  LDS R41, [R2+0xb80] ;  /* 0x000b800002297984 */ /* 0x0003e80000000800 */
[----:B------:R-:W-:Y:S01]  /*3980*/  @!P0 STS [UR4+0x3000], R34 ;  /* 0x00300022ff008988 */ /* 0x000fe20008000804 */
[----:B------:R-:W-:Y:S01]  /*3990*/  BAR.SYNC.DEFER_BLOCKING 0x0 ;  /* 0x0000000000007b1d */ /* 0x000fe20000010000 */
[----:B------:R-:W-:Y:S01]  /*39a0*/  IADD3 R9, P0, PT, R5, UR10, RZ ;  /* 0x0000000a05097c10 */ /* 0x000fe2000ff1e0ff */
[----:B-1----:R-:W-:-:S04]  /*39b0*/  VIADD R2, R32, 0x20 ;  /* 0x0000002020027836 */ /* 0x002fc80000000000 */
[----:B------:R-:W-:Y:S01]  /*39c0*/  IMAD.X R12, RZ, RZ, UR11, P0 ;  /* 0x0000000bff0c7e24 */ /* 0x000fe200080e06ff */
[----:B0-----:R-:W-:-:S04]  /*39d0*/  LEA R8, P0, R9, UR8, 0x2 ;  /* 0x0000000809087c11 */ /* 0x001fc8000f8010ff */
[----:B------:R-:W-:Y:S01]  /*39e0*/  LEA.HI.X R9, R9, UR9, R12, 0x2, P0 ;  /* 0x0000000909097c11 */ /* 0x000fe200080f140c */
[C---:B------:R-:W-:Y:S01]  /*39f0*/  VIADD R12, R32.reuse, 0xa0 ;  /* 0x000000a0200c7836 */ /* 0x040fe20000000000 */
[----:B------:R-:W0:Y:S02]  /*3a00*/  LDS R0, [UR4+0x3000] ;  /* 0x00300004ff007984 */ /* 0x000e240008000800 */
[-C--:B0-----:R-:W-:Y:S01]  /*3a10*/  ISETP.GE.AND P2, PT, R5, R0.reuse, PT ;  /* 0x000000000500720c */ /* 0x081fe20003f46270 */
[----:B------:R-:W-:Y:S01]  /*3a20*/  VIADD R5, R32, 0x60 ;  /* 0x0000006020057836 */ /* 0x000fe20000000000 */
[-C--:B------:R-:W-:Y:S01]  /*3a30*/  ISETP.GE.AND P6, PT, R2, R0.reuse, PT ;  /* 0x000000000200720c */ /* 0x080fe20003fc6270 */
[----:B------:R-:W-:Y:S01]  /*3a40*/  VIADD R2, R32, 0x80 ;  /* 0x0000008020027836 */ /* 0x000fe20000000000 */
[-C--:B------:R-:W-:Y:S01]  /*3a50*/  ISETP.GE.AND P5, PT, R14, R0.reuse, PT ;  /* 0x000000000e00720c */ /* 0x080fe20003fa6270 */
[C---:B------:R-:W-:Y:S01]  /*3a60*/  VIADD R14, R32.reuse, 0xc0 ;  /* 0x000000c0200e7836 */ /* 0x040fe20000000000 */
[-C--:B------:R-:W-:Y:S01]  /*3a70*/  ISETP.GE.AND P1, PT, R5, R0.reuse, PT ;  /* 0x000000000500720c */ /* 0x080fe20003f26270 */
[----:B------:R-:W-:Y:S01]  /*3a80*/  VIADD R5, R32, 0xe0 ;  /* 0x000000e020057836 */ /* 0x000fe20000000000 */
[-C--:B------:R-:W-:Y:S01]  /*3a90*/  ISETP.GE.AND P0, PT, R2, R0.reuse, PT ;  /* 0x000000000200720c */ /* 0x080fe20003f06270 */
[----:B------:R-:W-:Y:S01]  /*3aa0*/  VIADD R2, R32, 0x100 ;  /* 0x0000010020027836 */ /* 0x000fe20000000000 */
[----:B------:R-:W-:-:S02]  /*3ab0*/  ISETP.GE.AND P4, PT, R12, R0, PT ;  /* 0x000000000c00720c */ /* 0x000fc40003f86270 */
[-C--:B------:R-:W-:Y:S01]  /*3ac0*/  ISETP.GE.AND P3, PT, R14, R0.reuse, PT ;  /* 0x000000000e00720c */ /* 0x080fe20003f66270 */
[----:B------:R0:W-:Y:S01]  /*3ad0*/  @!P2 STG.E desc[UR12][R8.64], R45 ;  /* 0x0000002d0800a986 */ /* 0x0001e2000c10190c */
[-C--:B------:R-:W-:Y:S01]  /*3ae0*/  ISETP.GE.AND P2, PT, R5, R0.reuse, PT ;  /* 0x000000000500720c */ /* 0x080fe20003f46270 */
[C---:B------:R-:W-:Y:S02]  /*3af0*/  VIADD R5, R32.reuse, 0x120 ;  /* 0x0000012020057836 */ /* 0x040fe40000000000 */
[----:B------:R1:W-:Y:S03]  /*3b00*/  @!P5 STG.E desc[UR12][R8.64+0x100], R49 ;  /* 0x000100310800d986 */ /* 0x0003e6000c10190c */
[-C--:B------:R-:W-:Y:S01]  /*3b10*/  ISETP.GE.AND P5, PT, R5, R0.reuse, PT ;  /* 0x000000000500720c */ /* 0x080fe20003fa6270 */
[----:B------:R-:W-:Y:S01]  /*3b20*/  VIADD R5, R32, 0x160 ;  /* 0x0000016020057836 */ /* 0x000fe20000000000 */
[----:B------:R1:W-:Y:S01]  /*3b30*/  @!P6 STG.E desc[UR12][R8.64+0x80], R47 ;  /* 0x0000802f0800e986 */ /* 0x0003e2000c10190c */
[----:B------:R-:W-:Y:S01]  /*3b40*/  ISETP.GE.AND P6, PT, R2, R0, PT ;  /* 0x000000000200720c */ /* 0x000fe20003fc6270 */
[----:B------:R-:W-:-:S02]  /*3b50*/  VIADD R2, R32, 0x140 ;  /* 0x0000014020027836 */ /* 0x000fc40000000000 */
[C---:B0-----:R-:W-:Y:S01]  /*3b60*/  VIADD R45, R32.reuse, 0x180 ;  /* 0x00000180202d7836 */ /* 0x041fe20000000000 */
[----:B------:R1:W-:Y:S01]  /*3b70*/  @!P0 STG.E desc[UR12][R8.64+0x200], R53 ;  /* 0x0002003508008986 */ /* 0x0003e2000c10190c */
[-C--:B------:R-:W-:Y:S01]  /*3b80*/  ISETP.GE.AND P0, PT, R5, R0.reuse, PT ;  /* 0x000000000500720c */ /* 0x080fe20003f06270 */
[C---:B------:R-:W-:Y:S02]  /*3b90*/  VIADD R5, R32.reuse, 0x1a0 ;  /* 0x000001a020057836 */ /* 0x040fe40000000000 */
[----:B------:R1:W-:Y:S01]  /*3ba0*/  @!P4 STG.E desc[UR12][R8.64+0x280], R6 ;  /* 0x000280060800c986 */ /* 0x0003e2000c10190c */
[-C--:B------:R-:W-:Y:S01]  /*3bb0*/  ISETP.GE.AND P4, PT, R45, R0.reuse, PT ;  /* 0x000000002d00720c */ /* 0x080fe20003f86270 */
[----:B------:R-:W-:Y:S02]  /*3bc0*/  VIADD R45, R32, 0x1c0 ;  /* 0x000001c0202d7836 */ /* 0x000fe40000000000 */
[----:B------:R1:W-:Y:S01]  /*3bd0*/  @!P1 STG.E desc[UR12][R8.64+0x180], R51 ;  /* 0x0001803308009986 */ /* 0x0003e2000c10190c */
[----:B------:R-:W-:-:S03]  /*3be0*/  ISETP.GE.AND P1, PT, R2, R0, PT ;  /* 0x000000000200720c */ /* 0x000fc60003f26270 */
[----:B------:R1:W-:Y:S01]  /*3bf0*/  @!P3 STG.E desc[UR12][R8.64+0x300], R10 ;  /* 0x0003000a0800b986 */ /* 0x0003e2000c10190c */
[-C--:B------:R-:W-:Y:S01]  /*3c00*/  ISETP.GE.AND P3, PT, R5, R0.reuse, PT ;  /* 0x000000000500720c */ /* 0x080fe20003f66270 */
[C---:B------:R-:W-:Y:S02]  /*3c10*/  VIADD R5, R32.reuse, 0x1e0 ;  /* 0x000001e020057836 */ /* 0x040fe40000000000 */
[----:B------:R1:W-:Y:S01]  /*3c20*/  @!P2 STG.E desc[UR12][R8.64+0x380], R43 ;  /* 0x0003802b0800a986 */ /* 0x0003e2000c10190c */
[-C--:B------:R-:W-:Y:S01]  /*3c30*/  ISETP.GE.AND P2, PT, R45, R0.reuse, PT ;  /* 0x000000002d00720c */ /* 0x080fe20003f46270 */
[C---:B------:R-:W-:Y:S02]  /*3c40*/  VIADD R45, R32.reuse, 0x200 ;  /* 0x00000200202d7836 */ /* 0x040fe40000000000 */
[----:B------:R1:W-:Y:S01]  /*3c50*/  @!P6 STG.E desc[UR12][R8.64+0x400], R39 ;  /* 0x000400270800e986 */ /* 0x0003e2000c10190c */
[----:B------:R-:W-:Y:S01]  /*3c60*/  ISETP.GE.AND P6, PT, R5, R0, PT ;  /* 0x000000000500720c */ /* 0x000fe20003fc6270 */
[----:B------:R-:W-:-:S02]  /*3c70*/  VIADD R5, R32, 0x220 ;  /* 0x0000022020057836 */ /* 0x000fc40000000000 */
        /* <DEDUP_REMOVED lines=18> */
[----:B------:R1:W-:Y:S04]  /*3da0*/  @!P1 STG.E desc[UR12][R8.64+0x880], R21 ;  /* 0x0008801508009986 */ /* 0x0003e8000c10190c */
[----:B------:R1:W-:Y:S04]  /*3db0*/  @!P0 STG.E desc[UR12][R8.64+0x900], R19 ;  /* 0x0009001308008986 */ /* 0x0003e8000c10190c */
[----:B------:R1:W-:Y:S04]  /*3dc0*/  @!P4 STG.E desc[UR12][R8.64+0x980], R17 ;  /* 0x000980110800c986 */ /* 0x0003e8000c10190c */
[----:B------:R1:W-:Y:S04]  /*3dd0*/  @!P3 STG.E desc[UR12][R8.64+0xa00], R15 ;  /* 0x000a000f0800b986 */ /* 0x0003e8000c10190c */
[----:B------:R1:W-:Y:S04]  /*3de0*/  @!P2 STG.E desc[UR12][R8.64+0xa80], R13 ;  /* 0x000a800d0800a986 */ /* 0x0003e8000c10190c */
[----:B------:R1:W-:Y:S01]  /*3df0*/  @!P6 STG.E desc[UR12][R8.64+0xb00], R11 ;  /* 0x000b000b0800e986 */ /* 0x0003e2000c10190c */
[----:B------:R-:W-:Y:S05]  /*3e00*/  @P5 EXIT ;  /* 0x000000000000594d */ /* 0x000fea0003800000 */
[----:B------:R-:W-:Y:S01]  /*3e10*/  STG.E desc[UR12][R8.64+0xb80], R41 ;  /* 0x000b802908007986 */ /* 0x000fe2000c10190c */
[----:B------:R-:W-:Y:S05]  /*3e20*/  EXIT ;  /* 0x000000000000794d */ /* 0x000fea0003800000 */
.L_x_7:
[----:B------:R-:W-:Y:S01]  /*3e30*/  BSSY B1, `(.L_x_44) ;  /* 0x0000006000017945 */ /* 0x000fe20003800000 */
[----:B------:R-:W-:Y:S01]  /*3e40*/  PLOP3.LUT P0, PT, P0, PT, PT, 0x8, 0x80 ;  /* 0x000000000080781c */ /* 0x000fe2000070e170 */
[----:B------:R-:W-:-:S12]  /*3e50*/  IMAD.MOV.U32 R32, RZ, RZ, -0x1 ;  /* 0xffffffffff207424 */ /* 0x000fd800078e00ff */
[----:B------:R-:W-:Y:S05]  /*3e60*/  WARPSYNC.COLLECTIVE R32, `(.L_x_45) ;  /* 0x0000000020087348 */ /* 0x000fea0003c00000 */
[----:B------:R-:W-:Y:S01]  /*3e70*/  VOTE.ANY P0, P0 ;  /* 0x0000000000ff7806 */ /* 0x000fe20000000100 */
[----:B------:R-:W-:-:S12]  /*3e80*/  ENDCOLLECTIVE ;  /* 0x000000000000791b */ /* 0x000fd80003800000 */
.L_x_45:
[----:B------:R-:W-:Y:S05]  /*3e90*/  BSYNC B1 ;  /* 0x0000000000017941 */ /* 0x000fea0003800000 */
.L_x_44:
[----:B------:R-:W-:Y:S05]  /*3ea0*/  BRA `(.L_x_46) ;  /* 0xffffffd000087947 */ /* 0x000fea000383ffff */
.L_x_11:
[----:B------:R-:W-:Y:S01]  /*3eb0*/  BSSY B1, `(.L_x_47) ;  /* 0x0000006000017945 */ /* 0x000fe20003800000 */
[----:B------:R-:W-:Y:S01]  /*3ec0*/  PLOP3.LUT P0, PT, P0, PT, PT, 0x8, 0x80 ;  /* 0x000000000080781c */ /* 0x000fe2000070e170 */
[----:B------:R-:W-:-:S12]  /*3ed0*/  IMAD.MOV.U32 R32, RZ, RZ, -0x1 ;  /* 0xffffffffff207424 */ /* 0x000fd800078e00ff */
[----:B------:R-:W-:Y:S05]  /*3ee0*/  WARPSYNC.COLLECTIVE R32, `(.L_x_48) ;  /* 0x0000000020087348 */ /* 0x000fea0003c00000 */
[----:B------:R-:W-:Y:S01]  /*3ef0*/  VOTE.ANY P0, P0 ;  /* 0x0000000000ff7806 */ /* 0x000fe20000000100 */
[----:B------:R-:W-:-:S12]  /*3f00*/  ENDCOLLECTIVE ;  /* 0x000000000000791b */ /* 0x000fd80003800000 */
.L_x_48:
[----:B------:R-:W-:Y:S05]  /*3f10*/  BSYNC B1 ;  /* 0x0000000000017941 */ /* 0x000fea0003800000 */
.L_x_47:
[----:B------:R-:W-:Y:S05]  /*3f20*/  BRA `(.L_x_49) ;  /* 0xffffffd000187947 */ /* 0x000fea000383ffff */
.L_x_13:
[----:B------:R-:W0:Y:S01]  /*3f30*/  S2R R44, SR_GEMASK ;  /* 0x00000000002c7919 */ /* 0x000e220000003c00 */
[----:B------:R-:W-:Y:S01]  /*3f40*/  BSSY B1, `(.L_x_50) ;  /* 0x0000006000017945 */ /* 0x000fe20003800000 */
[----:B------:R-:W-:Y:S01]  /*3f50*/  PLOP3.LUT P3, PT, P0, PT, PT, 0x8, 0x80 ;  /* 0x000000000080781c */ /* 0x000fe2000076e170 */
[----:B------:R-:W-:-:S12]  /*3f60*/  IMAD.MOV.U32 R32, RZ, RZ, -0x1 ;  /* 0xffffffffff207424 */ /* 0x000fd800078e00ff */
[----:B0-----:R-:W-:Y:S05]  /*3f70*/  WARPSYNC.COLLECTIVE R32, `(.L_x_51) ;  /* 0x0000000020087348 */ /* 0x001fea0003c00000 */
[----:B------:R-:W-:Y:S01]  /*3f80*/  VOTE.ANY R32, PT, P3 ;  /* 0x0000000000207806 */ /* 0x000fe200018e0100 */
[----:B0-----:R-:W-:Y:S06]  /*3f90*/  ENDCOLLECTIVE ;  /* 0x000000000000791b */ /* 0x001fec0003800000 */
.L_x_51:
[----:B------:R-:W-:Y:S05]  /*3fa0*/  BSYNC B1 ;  /* 0x0000000000017941 */ /* 0x000fea0003800000 */
.L_x_50:
[----:B------:R-:W-:Y:S01]  /*3fb0*/  LOP3.LUT R32, R32, 0x80000000, R44, 0xec, !PT ;  /* 0x8000000020207812 */ /* 0x000fe200078eec2c */
[----:B------:R-:W-:Y:S01]  /*3fc0*/  VIADD R43, R30, 0x2 ;  /* 0x000000021e2b7836 */ /* 0x000fe20000000000 */
[----:B------:R-:W-:Y:S01]  /*3fd0*/  ISETP.NE.AND P0, PT, R34, 0x65, PT ;  /* 0x000000652200780c */ /* 0x000fe20003f05270 */
[----:B------:R-:W-:Y:S02]  /*3fe0*/  IMAD.MOV.U32 R34, RZ, RZ, 0x1 ;  /* 0x00000001ff227424 */ /* 0x000fe400078e00ff */
[----:B------:R-:W-:Y:S02]  /*3ff0*/  VIADD R33, R32, 0xffffffff ;  /* 0xffffffff20217836 */ /* 0x000fe40000000000 */
[C---:B------:R-:W-:Y:S02]  /*4000*/  VIADD R42, R30.reuse, 0x4 ;  /* 0x000000041e2a7836 */ /* 0x040fe40000000000 */
[----:B------:R-:W-:Y:S01]  /*4010*/  VIADD R38, R30, 0x8 ;  /* 0x000000081e267836 */ /* 0x000fe20000000000 */
[----:B------:R-:W-:Y:S01]  /*4020*/  LOP3.LUT R36, R32, R33, RZ, 0xc, !PT ;  /* 0x0000002120247212 */ /* 0x000fe200078e0cff */
[----:B------:R-:W-:-:S02]  /*4030*/  IMAD.MOV.U32 R33, RZ, RZ, R47 ;  /* 0x000000ffff217224 */ /* 0x000fc400078e002f */
[----:B------:R-:W-:Y:S01]  /*4040*/  IMAD.MOV.U32 R32, RZ, RZ, -0x1 ;  /* 0xffffffffff207424 */ /* 0x000fe200078e00ff */
[----:B------:R0:W1:Y:S01]  /*4050*/  POPC R35, R36 ;  /* 0x0000002400237309 */ /* 0x0000620000000000 */
[----:B------:R-:W-:-:S07]  /*4060*/  VIADD R45, R30, 0x10 ;  /* 0x000000101e2d7836 */ /* 0x000fce0000000000 */
[----:B01----:R-:W-:Y:S05]  /*4070*/  WARPSYNC.COLLECTIVE R32, `(.L_x_52) ;  /* 0x0000000020087348 */ /* 0x003fea0003c00000 */
[----:B-1----:R1:W2:Y:S02]  /*4080*/  SHFL.DOWN P3, R37, R33, R34, R35 ;  /* 0x0800002221257389 */ /* 0x0022a40000060023 */
[----:B012---:R-:W-:Y:S05]  /*4090*/  ENDCOLLECTIVE ;  /* 0x000000000000791b */ /* 0x007fea0003800000 */
.L_x_52:
[----:B------:R-:W-:Y:S01]  /*40a0*/  ISETP.GE.AND P1, PT, R30, R35, PT ;  /* 0x000000231e00720c */ /* 0x000fe20003f26270 */
[----:B------:R-:W-:-:S12]  /*40b0*/  IMAD.MOV.U32 R34, RZ, RZ, 0x2 ;  /* 0x00000002ff227424 */ /* 0x000fd800078e00ff */
[----:B------:R-:W-:Y:S02]  /*40c0*/  @!P1 VIMNMX R47, PT, PT, R37, R47, !PT ;  /* 0x0000002f252f9248 */ /* 0x000fe40007fe0100 */
[----:B------:R-:W-:-:S03]  /*40d0*/  ISETP.GT.AND P1, PT, R43, R35, PT ;  /* 0x000000232b00720c */ /* 0x000fc60003f24270 */
[----:B------:R-:W-:-:S10]  /*40e0*/  IMAD.MOV.U32 R33, RZ, RZ, R47 ;  /* 0x000000ffff217224 */ /* 0x000fd400078e002f */
[----:B------:R-:W-:Y:S05]  /*40f0*/  WARPSYNC.COLLECTIVE R32, `(.L_x_53) ;  /* 0x0000000020087348 */ /* 0x000fea0003c00000 */
[----:B------:R0:W1:Y:S02]  /*4100*/  SHFL.DOWN P3, R37, R33, R34, R35 ;  /* 0x0800002221257389 */ /* 0x0000640000060023 */
[----:B01----:R-:W-:Y:S05]  /*4110*/  ENDCOLLECTIVE ;  /* 0x000000000000791b */ /* 0x003fea0003800000 */
.L_x_53:
[----:B------:R-:W-:Y:S01]  /*4120*/  IMAD.MOV.U32 R34, RZ, RZ, 0x4 ;  /* 0x00000004ff227424 */ /* 0x000fe200078e00ff */
[----:B------:R-:W-:Y:S02]  /*4130*/  @!P1 VIMNMX R47, PT, PT, R47, R37, !PT ;  /* 0x000000252f2f9248 */ /* 0x000fe40007fe0100 */
[----:B------:R-:W-:-:S03]  /*4140*/  ISETP.GT.AND P1, PT, R42, R35, PT ;  /* 0x000000232a00720c */ /* 0x000fc60003f24270 */
[----:B------:R-:W-:-:S10]  /*4150*/  IMAD.MOV.U32 R33, RZ, RZ, R47 ;  /* 0x000000ffff217224 */ /* 0x000fd400078e002f */
[----:B------:R-:W-:Y:S05]  /*4160*/  WARPSYNC.COLLECTIVE R32, `(.L_x_54) ;  /* 0x0000000020087348 */ /* 0x000fea0003c00000 */
[----:B------:R0:W1:Y:S02]  /*4170*/  SHFL.DOWN P3, R37, R33, R34, R35 ;  /* 0x0800002221257389 */ /* 0x0000640000060023 */
[----:B01----:R-:W-:Y:S05]  /*4180*/  ENDCOLLECTIVE ;  /* 0x000000000000791b */ /* 0x003fea0003800000 */
.L_x_54:
[----:B------:R-:W-:Y:S01]  /*4190*/  IMAD.MOV.U32 R34, RZ, RZ, 0x8 ;  /* 0x00000008ff227424 */ /* 0x000fe200078e00ff */
[----:B------:R-:W-:Y:S02]  /*41a0*/  @!P1 VIMNMX R47, PT, PT, R47, R37, !PT ;  /* 0x000000252f2f9248 */ /* 0x000fe40007fe0100 */
[----:B------:R-:W-:-:S03]  /*41b0*/  ISETP.GT.AND P1, PT, R38, R35, PT ;  /* 0x000000232600720c */ /* 0x000fc60003f24270 */
[----:B------:R-:W-:-:S10]  /*41c0*/  IMAD.MOV.U32 R33, RZ, RZ, R47 ;  /* 0x000000ffff217224 */ /* 0x000fd400078e002f */
[----:B------:R-:W-:Y:S05]  /*41d0*/  WARPSYNC.COLLECTIVE R32, `(.L_x_55) ;  /* 0x0000000020087348 */ /* 0x000fea0003c00000 */
[----:B------:R0:W1:Y:S02]  /*41e0*/  SHFL.DOWN P3, R37, R33, R34, R35 ;  /* 0x0800002221257389 */ /* 0x0000640000060023 */
[----:B01----:R-:W-:Y:S05]  /*41f0*/  ENDCOLLECTIVE ;  /* 0x000000000000791b */ /* 0x003fea0003800000 */
.L_x_55:
[----:B------:R-:W-:Y:S01]  /*4200*/  IMAD.MOV.U32 R34, RZ, RZ, 0x10 ;  /* 0x00000010ff227424 */ /* 0x000fe200078e00ff */
[----:B------:R-:W-:Y:S02]  /*4210*/  @!P1 VIMNMX R47, PT, PT, R47, R37, !PT ;  /* 0x000000252f2f9248 */ /* 0x000fe40007fe0100 */
[----:B------:R-:W-:-:S03]  /*4220*/  ISETP.GT.AND P1, PT, R45, R35, PT ;  /* 0x000000232d00720c */ /* 0x000fc60003f24270 */
[----:B------:R-:W-:-:S10]  /*4230*/  IMAD.MOV.U32 R33, RZ, RZ, R47 ;  /* 0x000000ffff217224 */ /* 0x000fd400078e002f */
[----:B------:R-:W-:Y:S05]  /*4240*/  WARPSYNC.COLLECTIVE R32, `(.L_x_56) ;  /* 0x0000000020087348 */ /* 0x000fea0003c00000 */
[----:B------:R0:W1:Y:S02]  /*4250*/  SHFL.DOWN P3, R37, R33, R34, R35 ;  /* 0x0800002221257389 */ /* 0x0000640000060023 */
[----:B01----:R-:W-:Y:S05]  /*4260*/  ENDCOLLECTIVE ;  /* 0x000000000000791b */ /* 0x003fea0003800000 */
.L_x_56:
[----:B------:R-:W-:Y:S05]  /*4270*/  WARPSYNC.COLLECTIVE R32, `(.L_x_57) ;  /* 0x0000000020087348 */ /* 0x000fea0003c00000 */
[----:B------:R-:W-:Y:S01]  /*4280*/  VOTE.ALL P0, P0 ;  /* 0x0000000000ff7806 */ /* 0x000fe20000000000 */
[----:B------:R-:W-:-:S12]  /*4290*/  ENDCOLLECTIVE ;  /* 0x000000000000791b */ /* 0x000fd80003800000 */
.L_x_57:
[----:B------:R-:W-:Y:S02]  /*42a0*/  @!P1 VIMNMX R47, PT, PT, R47, R37, !PT ;  /* 0x000000252f2f9248 */ /* 0x000fe40007fe0100 */
[----:B------:R-:W0:Y:S02]  /*42b0*/  LDC.64 R36, c[0x0][0x390] ;  /* 0x0000e400ff247b82 */ /* 0x000e240000000a00 */
[----:B0-----:R-:W-:-:S05]  /*42c0*/  IADD3 R46, P1, PT, R36, 0x100, RZ ;  /* 0x00000100242e7810 */ /* 0x001fca0007f3e0ff */
[----:B------:R-:W-:Y:S01]  /*42d0*/  IMAD.X R49, RZ, RZ, R37, P1 ;  /* 0x000000ffff317224 */ /* 0x000fe200008e0625 */
[----:B------:R-:W-:Y:S07]  /*42e0*/  BRA `(.L_x_58) ;  /* 0xffffffcc00b47947 */ /* 0x000fee000383ffff */
.L_x_15:
[----:B------:R-:W-:Y:S01]  /*42f0*/  BSSY B1, `(.L_x_59) ;  /* 0x0000006000017945 */ /* 0x000fe20003800000 */
[----:B------:R-:W-:Y:S01]  /*4300*/  PLOP3.LUT P0, PT, P0, PT, PT, 0x8, 0x80 ;  /* 0x000000000080781c */ /* 0x000fe2000070e170 */
[----:B------:R-:W-:-:S12]  /*4310*/  IMAD.MOV.U32 R32, RZ, RZ, -0x1 ;  /* 0xffffffffff207424 */ /* 0x000fd800078e00ff */
[----:B------:R-:W-:Y:S05]  /*4320*/  WARPSYNC.COLLECTIVE R32, `(.L_x_60) ;  /* 0x0000000020087348 */ /* 0x000fea0003c00000 */
[----:B------:R-:W-:Y:S01]  /*4330*/  VOTE.ANY P0, P0 ;  /* 0x0000000000ff7806 */ /* 0x000fe20000000100 */
[----:B------:R-:W-:-:S12]  /*4340*/  ENDCOLLECTIVE ;  /* 0x000000000000791b */ /* 0x000fd80003800000 */
.L_x_60:
[----:B------:R-:W-:Y:S05]  /*4350*/  BSYNC B1 ;  /* 0x0000000000017941 */ /* 0x000fea0003800000 */
.L_x_59:
[----:B------:R-:W-:Y:S05]  /*4360*/  BRA `(.L_x_61) ;  /* 0xffffffcc00b87947 */ /* 0x000fea000383ffff */
.L_x_19:
[----:B------:R-:W-:Y:S01]  /*4370*/  BSSY B1, `(.L_x_62) ;  /* 0x0000006000017945 */ /* 0x000fe20003800000 */
[----:B------:R-:W-:Y:S01]  /*4380*/  PLOP3.LUT P0, PT, P0, PT, PT, 0x8, 0x80 ;  /* 0x000000000080781c */ /* 0x000fe2000070e170 */
[----:B------:R-:W-:-:S12]  /*4390*/  IMAD.MOV.U32 R32, RZ, RZ, -0x1 ;  /* 0xffffffffff207424 */ /* 0x000fd800078e00ff */
[----:B------:R-:W-:Y:S05]  /*43a0*/  WARPSYNC.COLLECTIVE R32, `(.L_x_63) ;  /* 0x0000000020087348 */ /* 0x000fea0003c00000 */
[----:B------:R-:W-:Y:S01]  /*43b0*/  VOTE.ANY P0, P0 ;  /* 0x0000000000ff7806 */ /* 0x000fe20000000100 */
[----:B------:R-:W-:-:S12]  /*43c0*/  ENDCOLLECTIVE ;  /* 0x000000000000791b */ /* 0x000fd80003800000 */
.L_x_63:
[----:B------:R-:W-:Y:S05]  /*43d0*/  BSYNC B1 ;  /* 0x0000000000017941 */ /* 0x000fea0003800000 */
.L_x_62:
[----:B------:R-:W-:Y:S05]  /*43e0*/  BRA `(.L_x_64) ;  /* 0xffffffcc00cc7947 */ /* 0x000fea000383ffff */
.L_x_21:
[----:B------:R-:W-:Y:S01]  /*43f0*/  BSSY B1, `(.L_x_65) ;  /* 0x0000006000017945 */ /* 0x000fe20003800000 */
[----:B------:R-:W-:Y:S01]  /*4400*/  PLOP3.LUT P3, PT, P0, PT, PT, 0x8, 0x80 ;  /* 0x000000000080781c */ /* 0x000fe2000076e170 */
[----:B------:R-:W-:-:S12]  /*4410*/  IMAD.MOV.U32 R32, RZ, RZ, -0x1 ;  /* 0xffffffffff207424 */ /* 0x000fd800078e00ff */
[----:B------:R-:W-:Y:S05]  /*4420*/  WARPSYNC.COLLECTIVE R32, `(.L_x_66) ;  /* 0x0000000020087348 */ /* 0x000fea0003c00000 */
[----:B------:R-:W-:Y:S01]  /*4430*/  VOTE.ANY R32, PT, P3 ;  /* 0x0000000000207806 */ /* 0x000fe200018e0100 */
[----:B------:R-:W-:Y:S06]  /*4440*/  ENDCOLLECTIVE ;  /* 0x000000000000791b */ /* 0x000fec0003800000 */
.L_x_66:
[----:B------:R-:W-:Y:S05]  /*4450*/  BSYNC B1 ;  /* 0x0000000000017941 */ /* 0x000fea0003800000 */
.L_x_65:
[----:B------:R-:W-:Y:S01]  /*4460*/  LOP3.LUT R32, R32, 0x80000000, R44, 0xec, !PT ;  /* 0x8000000020207812 */ /* 0x000fe200078eec2c */
[----:B------:R-:W-:Y:S02]  /*4470*/  IMAD.MOV.U32 R34, RZ, RZ, 0x1 ;  /* 0x00000001ff227424 */ /* 0x000fe400078e00ff */
[----:B------:R-:W-:Y:S02]  /*4480*/  VIADD R41, R41, 0xffffffe0 ;  /* 0xffffffe029297836 */ /* 0x000fe40000000000 */
[----:B------:R-:W-:-:S05]  /*4490*/  VIADD R33, R32, 0xffffffff ;  /* 0xffffffff20217836 */ /* 0x000fca0000000000 */
[----:B------:R-:W-:Y:S01]  /*44a0*/  LOP3.LUT R52, R32, R33, RZ, 0xc, !PT ;  /* 0x0000002120347212 */ /* 0x000fe200078e0cff */
[----:B------:R-:W-:Y:S02]  /*44b0*/  IMAD.MOV.U32 R33, RZ, RZ, R48 ;  /* 0x000000ffff217224 */ /* 0x000fe400078e0030 */
[----:B------:R-:W-:Y:S01]  /*44c0*/  IMAD.MOV.U32 R32, RZ, RZ, -0x1 ;  /* 0xffffffffff207424 */ /* 0x000fe200078e00ff */
[----:B------:R0:W1:Y:S06]  /*44d0*/  POPC R35, R52 ;  /* 0x0000003400237309 */ /* 0x00006c0000000000 */
[----:B01----:R-:W-:Y:S05]  /*44e0*/  WARPSYNC.COLLECTIVE R32, `(.L_x_67) ;  /* 0x0000000020087348 */ /* 0x003fea0003c00000 */
[----:B-1----:R1:W2:Y:S02]  /*44f0*/  SHFL.DOWN P3, R37, R33, R34, R35 ;  /* 0x0800002221257389 */ /* 0x0022a40000060023 */
[----:B012---:R-:W-:Y:S05]  /*4500*/  ENDCOLLECTIVE ;  /* 0x000000000000791b */ /* 0x007fea0003800000 */
.L_x_67:
        /* <DEDUP_REMOVED lines=8> */
.L_x_68:
[----:B------:R-:W-:Y:S01]  /*4590*/  IMAD.MOV.U32 R34, RZ, RZ, 0x4 ;  /* 0x00000004ff227424 */ /* 0x000fe200078e00ff */
[----:B------:R-:W-:Y:S02]  /*45a0*/  @!P0 VIMNMX R48, PT, PT, R48, R37, !PT ;  /* 0x0000002530308248 */ /* 0x000fe40007fe0100 */
[----:B------:R-:W-:-:S03]  /*45b0*/  ISETP.GT.AND P0, PT, R42, R35, PT ;  /* 0x000000232a00720c */ /* 0x000fc60003f04270 */
[----:B------:R-:W-:-:S10]  /*45c0*/  IMAD.MOV.U32 R33, RZ, RZ, R48 ;  /* 0x000000ffff217224 */ /* 0x000fd400078e0030 */
[----:B------:R-:W-:Y:S05]  /*45d0*/  WARPSYNC.COLLECTIVE R32, `(.L_x_69) ;  /* 0x0000000020087348 */ /* 0x000fea0003c00000 */
[----:B------:R0:W1:Y:S02]  /*45e0*/  SHFL.DOWN P3, R37, R33, R34, R35 ;  /* 0x0800002221257389 */ /* 0x0000640000060023 */
[----:B01----:R-:W-:Y:S05]  /*45f0*/  ENDCOLLECTIVE ;  /* 0x000000000000791b */ /* 0x003fea0003800000 */
.L_x_69:
[----:B------:R-:W-:Y:S01]  /*4600*/  IMAD.MOV.U32 R34, RZ, RZ, 0x8 ;  /* 0x00000008ff227424 */ /* 0x000fe200078e00ff */
[----:B------:R-:W-:Y:S02]  /*4610*/  @!P0 VIMNMX R48, PT, PT, R48, R37, !PT ;  /* 0x0000002530308248 */ /* 0x000fe40007fe0100 */
[----:B------:R-:W-:-:S03]  /*4620*/  ISETP.GT.AND P0, PT, R38, R35, PT ;  /* 0x000000232600720c */ /* 0x000fc60003f04270 */
[----:B------:R-:W-:-:S10]  /*4630*/  IMAD.MOV.U32 R33, RZ, RZ, R48 ;  /* 0x000000ffff217224 */ /* 0x000fd400078e0030 */
[----:B------:R-:W-:Y:S05]  /*4640*/  WARPSYNC.COLLECTIVE R32, `(.L_x_70) ;  /* 0x0000000020087348 */ /* 0x000fea0003c00000 */
[----:B------:R0:W1:Y:S02]  /*4650*/  SHFL.DOWN P3, R37, R33, R34, R35 ;  /* 0x0800002221257389 */ /* 0x0000640000060023 */
[----:B01----:R-:W-:Y:S05]  /*4660*/  ENDCOLLECTIVE ;  /* 0x000000000000791b */ /* 0x003fea0003800000 */
.L_x_70:
[----:B------:R-:W-:Y:S01]  /*4670*/  IMAD.MOV.U32 R34, RZ, RZ, 0x10 ;  /* 0x00000010ff227424 */ /* 0x000fe200078e00ff */
[----:B------:R-:W-:Y:S02]  /*4680*/  @!P0 VIMNMX R48, PT, PT, R48, R37, !PT ;  /* 0x0000002530308248 */ /* 0x000fe40007fe0100 */
[----:B------:R-:W-:-:S03]  /*4690*/  ISETP.GT.AND P0, PT, R45, R35, PT ;  /* 0x000000232d00720c */ /* 0x000fc60003f04270 */
[----:B------:R-:W-:-:S10]  /*46a0*/  IMAD.MOV.U32 R33, RZ, RZ, R48 ;  /* 0x000000ffff217224 */ /* 0x000fd400078e0030 */
[----:B------:R-:W-:Y:S05]  /*46b0*/  WARPSYNC.COLLECTIVE R32, `(.L_x_71) ;  /* 0x0000000020087348 */ /* 0x000fea0003c00000 */
[----:B------:R0:W1:Y:S02]  /*46c0*/  SHFL.DOWN P3, R37, R33, R34, R35 ;  /* 0x0800002221257389 */ /* 0x0000640000060023 */
[----:B01----:R-:W-:Y:S05]  /*46d0*/  ENDCOLLECTIVE ;  /* 0x000000000000791b */ /* 0x003fea0003800000 */
.L_x_71:
[----:B------:R-:W-:Y:S02]  /*46e0*/  @!P0 VIMNMX R48, PT, PT, R48, R37, !PT ;  /* 0x0000002530308248 */ /* 0x000fe40007fe0100 */
[----:B------:R-:W-:Y:S02]  /*46f0*/  ISETP.NE.AND P0, PT, R36, 0x65, PT ;  /* 0x000000652400780c */ /* 0x000fe40003f05270 */
[----:B------:R-:W-:-:S11]  /*4700*/  VIMNMX R47, PT, PT, R48, R47, !PT ;  /* 0x0000002f302f7248 */ /* 0x000fd60007fe0100 */
[----:B------:R-:W-:Y:S05]  /*4710*/  WARPSYNC.COLLECTIVE R32, `(.L_x_72) ;  /* 0x0000000020087348 */ /* 0x000fea0003c00000 */
[----:B------:R-:W-:Y:S01]  /*4720*/  VOTE.ALL P0, P0 ;  /* 0x0000000000ff7806 */ /* 0x000fe20000000000 */
[----:B------:R-:W-:-:S12]  /*4730*/  ENDCOLLECTIVE ;  /* 0x000000000000791b */ /* 0x000fd80003800000 */
.L_x_72:
[----:B------:R-:W-:Y:S05]  /*4740*/  BRA `(.L_x_73) ;  /* 0xffffffcc00687947 */ /* 0x000fea000383ffff */
.L_x_28:
[----:B------:R-:W-:Y:S01]  /*4750*/  BSSY B0, `(.L_x_74) ;  /* 0x0000006000007945 */ /* 0x000fe20003800000 */
[----:B------:R-:W-:Y:S01]  /*4760*/  PLOP3.LUT P0, PT, P0, PT, PT, 0x8, 0x80 ;  /* 0x000000000080781c */ /* 0x000fe2000070e170 */
[----:B------:R-:W-:-:S12]  /*4770*/  IMAD.MOV.U32 R32, RZ, RZ, -0x1 ;  /* 0xffffffffff207424 */ /* 0x000fd800078e00ff */
[----:B------:R-:W-:Y:S05]  /*4780*/  WARPSYNC.COLLECTIVE R32, `(.L_x_75) ;  /* 0x0000000020087348 */ /* 0x000fea0003c00000 */
[----:B------:R-:W-:Y:S01]  /*4790*/  VOTE.ANY P0, P0 ;  /* 0x0000000000ff7806 */ /* 0x000fe20000000100 */
[----:B------:R-:W-:-:S12]  /*47a0*/  ENDCOLLECTIVE ;  /* 0x000000000000791b */ /* 0x000fd80003800000 */
.L_x_75:
[----:B------:R-:W-:Y:S05]  /*47b0*/  BSYNC B0 ;  /* 0x0000000000007941 */ /* 0x000fea0003800000 */
.L_x_74:
[----:B------:R-:W-:Y:S05]  /*47c0*/  BRA `(.L_x_76) ;  /* 0xffffffe400847947 */ /* 0x000fea000383ffff */
.L_x_32:
[----:B------:R-:W-:Y:S01]  /*47d0*/  BSSY B0, `(.L_x_77) ;  /* 0x0000006000007945 */ /* 0x000fe20003800000 */
[----:B------:R-:W-:Y:S01]  /*47e0*/  PLOP3.LUT P0, PT, P0, PT, PT, 0x8, 0x80 ;  /* 0x000000000080781c */ /* 0x000fe2000070e170 */
[----:B------:R-:W-:-:S12]  /*47f0*/  IMAD.MOV.U32 R32, RZ, RZ, -0x1 ;  /* 0xffffffffff207424 */ /* 0x000fd800078e00ff */
[----:B------:R-:W-:Y:S05]  /*4800*/  WARPSYNC.COLLECTIVE R32, `(.L_x_78) ;  /* 0x0000000020087348 */ /* 0x000fea0003c00000 */
[----:B------:R-:W-:Y:S01]  /*4810*/  VOTE.ANY P0, P0 ;  /* 0x0000000000ff7806 */ /* 0x000fe20000000100 */
[----:B------:R-:W-:-:S12]  /*4820*/  ENDCOLLECTIVE ;  /* 0x000000000000791b */ /* 0x000fd80003800000 */
.L_x_78:
[----:B------:R-:W-:Y:S05]  /*4830*/  BSYNC B0 ;  /* 0x0000000000007941 */ /* 0x000fea0003800000 */
.L_x_77:
[----:B------:R-:W-:Y:S05]  /*4840*/  BRA `(.L_x_79) ;  /* 0xffffffe400947947 */ /* 0x000fea000383ffff */
.L_x_34:
[----:B------:R-:W0:Y:S01]  /*4850*/  S2R R38, SR_GEMASK ;  /* 0x0000000000267919 */ /* 0x000e220000003c00 */
[----:B------:R-:W-:Y:S01]  /*4860*/  BSSY B0, `(.L_x_80) ;  /* 0x0000007000007945 */ /* 0x000fe20003800000 */
[----:B------:R-:W-:Y:S01]  /*4870*/  ISETP.NE.AND P0, PT, R34, 0x65, PT ;  /* 0x000000652200780c */ /* 0x000fe20003f05270 */
[----:B------:R-:W-:Y:S01]  /*4880*/  IMAD.MOV.U32 R32, RZ, RZ, -0x1 ;  /* 0xffffffffff207424 */ /* 0x000fe200078e00ff */
[----:B------:R-:W-:-:S13]  /*4890*/  PLOP3.LUT P3, PT, P3, PT, PT, 0x8, 0x80 ;  /* 0x000000000080781c */ /* 0x000fda0001f6e170 */
[----:B0-----:R-:W-:Y:S05]  /*48a0*/  WARPSYNC.COLLECTIVE R32, `(.L_x_81) ;  /* 0x0000000020087348 */ /* 0x001fea0003c00000 */
[----:B------:R-:W-:Y:S01]  /*48b0*/  VOTE.ANY R32, PT, P3 ;  /* 0x0000000000207806 */ /* 0x000fe200018e0100 */
[----:B0-----:R-:W-:Y:S06]  /*48c0*/  ENDCOLLECTIVE ;  /* 0x000000000000791b */ /* 0x001fec0003800000 */
.L_x_81:
[----:B------:R-:W-:Y:S05]  /*48d0*/  BSYNC B0 ;  /* 0x0000000000007941 */ /* 0x000fea0003800000 */
.L_x_80:
[----:B------:R-:W-:Y:S01]  /*48e0*/  LOP3.LUT R32, R32, 0x80000000, R38, 0xec, !PT ;  /* 0x8000000020207812 */ /* 0x000fe200078eec26 */
[----:B------:R-:W-:Y:S02]  /*48f0*/  IMAD.MOV.U32 R34, RZ, RZ, 0x1 ;  /* 0x00000001ff227424 */ /* 0x000fe400078e00ff */
[C---:B------:R-:W-:Y:S02]  /*4900*/  VIADD R48, R43.reuse, 0x2 ;  /* 0x000000022b307836 */ /* 0x040fe40000000000 */
[----:B------:R-:W-:Y:S02]  /*4910*/  VIADD R33, R32, 0xffffffff ;  /* 0xffffffff20217836 */ /* 0x000fe40000000000 */
[----:B------:R-:W-:-:S03]  /*4920*/  VIADD R45, R43, 0x8 ;  /* 0x000000082b2d7836 */ /* 0x000fc60000000000 */
[----:B------:R-:W-:Y:S01]  /*4930*/  LOP3.LUT R40, R32, R33, RZ, 0xc, !PT ;  /* 0x0000002120287212 */ /* 0x000fe200078e0cff */
[----:B------:R-:W-:Y:S02]  /*4940*/  IMAD.MOV.U32 R33, RZ, RZ, R50 ;  /* 0x000000ffff217224 */ /* 0x000fe400078e0032 */
[----:B------:R-:W-:Y:S01]  /*4950*/  IMAD.MOV.U32 R32, RZ, RZ, -0x1 ;  /* 0xffffffffff207424 */ /* 0x000fe200078e00ff */
[----:B------:R0:W1:Y:S02]  /*4960*/  POPC R35, R40 ;  /* 0x0000002800237309 */ /* 0x0000640000000000 */
[----:B0-----:R-:W-:-:S07]  /*4970*/  VIADD R40, R43, 0x4 ;  /* 0x000000042b287836 */ /* 0x001fce0000000000 */
[----:B-1----:R-:W-:Y:S05]  /*4980*/  WARPSYNC.COLLECTIVE R32, `(.L_x_82) ;  /* 0x0000000020087348 */ /* 0x002fea0003c00000 */
[----:B-1----:R0:W1:Y:S02]  /*4990*/  SHFL.DOWN P3, R37, R33, R34, R35 ;  /* 0x0800002221257389 */ /* 0x0020640000060023 */
[----:B01----:R-:W-:Y:S05]  /*49a0*/  ENDCOLLECTIVE ;  /* 0x000000000000791b */ /* 0x003fea0003800000 */
.L_x_82:
[-C--:B------:R-:W-:Y:S01]  /*49b0*/  ISETP.GT.AND P4, PT, R48, R35.reuse, PT ;  /* 0x000000233000720c */ /* 0x080fe20003f84270 */
[----:B------:R-:W-:Y:S01]  /*49c0*/  IMAD.MOV.U32 R34, RZ, RZ, 0x2 ;  /* 0x00000002ff227424 */ /* 0x000fe200078e00ff */
[----:B------:R-:W-:-:S13]  /*49d0*/  ISETP.GE.AND P3, PT, R43, R35, PT ;  /* 0x000000232b00720c */ /* 0x000fda0003f66270 */
[----:B------:R-:W-:-:S05]  /*49e0*/  @!P3 VIMNMX R50, PT, PT, R37, R50, !PT ;  /* 0x000000322532b248 */ /* 0x000fca0007fe0100 */
[----:B------:R-:W-:-:S07]  /*49f0*/  IMAD.MOV.U32 R33, RZ, RZ, R50 ;  /* 0x000000ffff217224 */ /* 0x000fce00078e0032 */
[----:B------:R-:W-:Y:S05]  /*4a00*/  WARPSYNC.COLLECTIVE R32, `(.L_x_83) ;  /* 0x0000000020087348 */ /* 0x000fea0003c00000 */
[----:B------:R0:W1:Y:S02]  /*4a10*/  SHFL.DOWN P3, R37, R33, R34, R35 ;  /* 0x0800002221257389 */ /* 0x0000640000060023 */
[----:B01----:R-:W-:Y:S05]  /*4a20*/  ENDCOLLECTIVE ;  /* 0x000000000000791b */ /* 0x003fea0003800000 */
.L_x_83:
[----:B------:R-:W-:Y:S01]  /*4a30*/  IMAD.MOV.U32 R34, RZ, RZ, 0x4 ;  /* 0x00000004ff227424 */ /* 0x000fe200078e00ff */
[----:B------:R-:W-:Y:S02]  /*4a40*/  @!P4 VIMNMX R50, PT, PT, R50, R37, !PT ;  /* 0x000000253232c248 */ /* 0x000fe40007fe0100 */
[----:B------:R-:W-:Y:S01]  /*4a50*/  ISETP.GT.AND P4, PT, R40, R35, PT ;  /* 0x000000232800720c */ /* 0x000fe20003f84270 */
[----:B------:R-:W-:Y:S02]  /*4a60*/  VIADD R40, R43, 0x10 ;  /* 0x000000102b287836 */ /* 0x000fe40000000000 */
[----:B------:R-:W-:-:S10]  /*4a70*/  IMAD.MOV.U32 R33, RZ, RZ, R50 ;  /* 0x000000ffff217224 */ /* 0x000fd400078e0032 */
[----:B------:R-:W-:Y:S05]  /*4a80*/  WARPSYNC.COLLECTIVE R32, `(.L_x_84) ;  /* 0x0000000020087348 */ /* 0x000fea0003c00000 */
[----:B------:R0:W1:Y:S02]  /*4a90*/  SHFL.DOWN P3, R37, R33, R34, R35 ;  /* 0x0800002221257389 */ /* 0x0000640000060023 */
[----:B01----:R-:W-:Y:S05]  /*4aa0*/  ENDCOLLECTIVE ;  /* 0x000000000000791b */ /* 0x003fea0003800000 */
.L_x_84:
[----:B------:R-:W-:Y:S01]  /*4ab0*/  IMAD.MOV.U32 R34, RZ, RZ, 0x8 ;  /* 0x00000008ff227424 */ /* 0x000fe200078e00ff */
[----:B------:R-:W-:-:S05]  /*4ac0*/  @!P4 VIMNMX R50, PT, PT, R50, R37, !PT ;  /* 0x000000253232c248 */ /* 0x000fca0007fe0100 */
[----:B------:R-:W-:-:S07]  /*4ad0*/  IMAD.MOV.U32 R33, RZ, RZ, R50 ;  /* 0x000000ffff217224 */ /* 0x000fce00078e0032 */
[----:B------:R-:W-:Y:S05]  /*4ae0*/  WARPSYNC.COLLECTIVE R32, `(.L_x_85) ;  /* 0x0000000020087348 */ /* 0x000fea0003c00000 */
[----:B------:R0:W1:Y:S02]  /*4af0*/  SHFL.DOWN P3, R37, R33, R34, R35 ;  /* 0x0800002221257389 */ /* 0x0000640000060023 */
[----:B01----:R-:W-:Y:S05]  /*4b00*/  ENDCOLLECTIVE ;  /* 0x000000000000791b */ /* 0x003fea0003800000 */
.L_x_85:
[----:B------:R-:W-:Y:S01]  /*4b10*/  IMAD.MOV.U32 R34, RZ, RZ, 0x10 ;  /* 0x00000010ff227424 */ /* 0x000fe200078e00ff */
[----:B------:R-:W-:-:S13]  /*4b20*/  ISETP.GT.AND P3, PT, R45, R35, PT ;  /* 0x000000232d00720c */ /* 0x000fda0003f64270 */
[----:B------:R-:W-:-:S05]  /*4b30*/  @!P3 VIMNMX R50, PT, PT, R50, R37, !PT ;  /* 0x000000253232b248 */ /* 0x000fca0007fe0100 */
[----:B------:R-:W-:-:S07]  /*4b40*/  IMAD.MOV.U32 R33, RZ, RZ, R50 ;  /* 0x000000ffff217224 */ /* 0x000fce00078e0032 */
[----:B------:R-:W-:Y:S05]  /*4b50*/  WARPSYNC.COLLECTIVE R32, `(.L_x_86) ;  /* 0x0000000020087348 */ /* 0x000fea0003c00000 */
[----:B------:R0:W1:Y:S02]  /*4b60*/  SHFL.DOWN P3, R37, R33, R34, R35 ;  /* 0x0800002221257389 */ /* 0x0000640000060023 */
[----:B01----:R-:W-:Y:S05]  /*4b70*/  ENDCOLLECTIVE ;  /* 0x000000000000791b */ /* 0x003fea0003800000 */
.L_x_86:
[----:B------:R-:W-:Y:S05]  /*4b80*/  WARPSYNC.COLLECTIVE R32, `(.L_x_87) ;  /* 0x0000000020087348 */ /* 0x000fea0003c00000 */
[----:B------:R-:W-:Y:S01]  /*4b90*/  VOTE.ALL P0, P0 ;  /* 0x0000000000ff7806 */ /* 0x000fe20000000000 */
[----:B------:R-:W-:-:S12]  /*4ba0*/  ENDCOLLECTIVE ;  /* 0x000000000000791b */ /* 0x000fd80003800000 */
.L_x_87:
[----:B------:R-:W-:Y:S02]  /*4bb0*/  ISETP.GT.AND P3, PT, R40, R35, PT ;  /* 0x000000232800720c */ /* 0x000fe40003f64270 */
[----:B------:R-:W0:Y:S11]  /*4bc0*/  LDC.64 R40, c[0x0][0x390] ;  /* 0x0000e400ff287b82 */ /* 0x000e360000000a00 */
[----:B------:R-:W-:-:S02]  /*4bd0*/  @!P3 VIMNMX R50, PT, PT, R50, R37, !PT ;  /* 0x000000253232b248 */ /* 0x000fc40007fe0100 */
[----:B0-----:R-:W-:-:S05]  /*4be0*/  IADD3 R48, P3, PT, R40, 0x100, RZ ;  /* 0x0000010028307810 */ /* 0x001fca0007f7e0ff */
[----:B------:R-:W-:Y:S01]  /*4bf0*/  IMAD.X R49, RZ, RZ, R41, P3 ;  /* 0x000000ffff317224 */ /* 0x000fe200018e0629 */
[----:B------:R-:W-:Y:S07]  /*4c00*/  BRA `(.L_x_88) ;  /* 0xffffffe400307947 */ /* 0x000fee000383ffff */
.L_x_36:
[----:B------:R-:W-:Y:S01]  /*4c10*/  BSSY B0, `(.L_x_89) ;  /* 0x0000006000007945 */ /* 0x000fe20003800000 */
[----:B------:R-:W-:Y:S01]  /*4c20*/  PLOP3.LUT P0, PT, P0, PT, PT, 0x8, 0x80 ;  /* 0x000000000080781c */ /* 0x000fe2000070e170 */
[----:B------:R-:W-:-:S12]  /*4c30*/  IMAD.MOV.U32 R32, RZ, RZ, -0x1 ;  /* 0xffffffffff207424 */ /* 0x000fd800078e00ff */
[----:B------:R-:W-:Y:S05]  /*4c40*/  WARPSYNC.COLLECTIVE R32, `(.L_x_90) ;  /* 0x0000000020087348 */ /* 0x000fea0003c00000 */
[----:B------:R-:W-:Y:S01]  /*4c50*/  VOTE.ANY P0, P0 ;  /* 0x0000000000ff7806 */ /* 0x000fe20000000100 */
[----:B------:R-:W-:-:S12]  /*4c60*/  ENDCOLLECTIVE ;  /* 0x000000000000791b */ /* 0x000fd80003800000 */
.L_x_90:
[----:B------:R-:W-:Y:S05]  /*4c70*/  BSYNC B0 ;  /* 0x0000000000007941 */ /* 0x000fea0003800000 */
.L_x_89:
[----:B------:R-:W-:Y:S05]  /*4c80*/  BRA `(.L_x_91) ;  /* 0xffffffe400307947 */ /* 0x000fea000383ffff */
.L_x_40:
[----:B------:R-:W-:Y:S01]  /*4c90*/  BSSY B0, `(.L_x_92) ;  /* 0x0000006000007945 */ /* 0x000fe20003800000 */
[----:B------:R-:W-:Y:S01]  /*4ca0*/  PLOP3.LUT P0, PT, P0, PT, PT, 0x8, 0x80 ;  /* 0x000000000080781c */ /* 0x000fe2000070e170 */
[----:B------:R-:W-:-:S12]  /*4cb0*/  IMAD.MOV.U32 R32, RZ, RZ, -0x1 ;  /* 0xffffffffff207424 */ /* 0x000fd800078e00ff */
[----:B------:R-:W-:Y:S05]  /*4cc0*/  WARPSYNC.COLLECTIVE R32, `(.L_x_93) ;  /* 0x0000000020087348 */ /* 0x000fea0003c00000 */
[----:B------:R-:W-:Y:S01]  /*4cd0*/  VOTE.ANY P0, P0 ;  /* 0x0000000000ff7806 */ /* 0x000fe20000000100 */
[----:B------:R-:W-:-:S12]  /*4ce0*/  ENDCOLLECTIVE ;  /* 0x000000000000791b */ /* 0x000fd80003800000 */
.L_x_93:
[----:B------:R-:W-:Y:S05]  /*4cf0*/  BSYNC B0 ;  /* 0x0000000000007941 */ /* 0x000fea0003800000 */
.L_x_92:
[----:B------:R-:W-:Y:S05]  /*4d00*/  BRA `(.L_x_94) ;  /* 0xffffffe400407947 */ /* 0x000fea000383ffff */
.L_x_42:
[----:B------:R-:W-:Y:S01]  /*4d10*/  BSSY B0, `(.L_x_95) ;  /* 0x0000006000007945 */ /* 0x000fe20003800000 */
[----:B------:R-:W-:Y:S01]  /*4d20*/  PLOP3.LUT P3, PT, P0, PT, PT, 0x8, 0x80 ;  /* 0x000000000080781c */ /* 0x000fe2000076e170 */
[----:B------:R-:W-:-:S12]  /*4d30*/  IMAD.MOV.U32 R32, RZ, RZ, -0x1 ;  /* 0xffffffffff207424 */ /* 0x000fd800078e00ff */
[----:B------:R-:W-:Y:S05]  /*4d40*/  WARPSYNC.COLLECTIVE R32, `(.L_x_96) ;  /* 0x0000000020087348 */ /* 0x000fea0003c00000 */
[----:B------:R-:W-:Y:S01]  /*4d50*/  VOTE.ANY R32, PT, P3 ;  /* 0x0000000000207806 */ /* 0x000fe200018e0100 */
[----:B------:R-:W-:Y:S06]  /*4d60*/  ENDCOLLECTIVE ;  /* 0x000000000000791b */ /* 0x000fec0003800000 */
.L_x_96:
[----:B------:R-:W-:Y:S05]  /*4d70*/  BSYNC B0 ;  /* 0x0000000000007941 */ /* 0x000fea0003800000 */
.L_x_95:
[----:B------:R-:W-:Y:S01]  /*4d80*/  LOP3.LUT R32, R32, 0x80000000, R38, 0xec, !PT ;  /* 0x8000000020207812 */ /* 0x000fe200078eec26 */
[----:B------:R-:W-:Y:S02]  /*4d90*/  IMAD.MOV.U32 R34, RZ, RZ, 0x1 ;  /* 0x00000001ff227424 */ /* 0x000fe400078e00ff */
[----:B------:R-:W-:Y:S02]  /*4da0*/  VIADD R52, R43, 0x2 ;  /* 0x000000022b347836 */ /* 0x000fe40000000000 */
[----:B------:R-:W-:Y:S02]  /*4db0*/  VIADD R33, R32, 0xffffffff ;  /* 0xffffffff20217836 */ /* 0x000fe40000000000 */
[----:B------:R-:W-:-:S03]  /*4dc0*/  VIADD R44, R44, 0xffffffe0 ;  /* 0xffffffe02c2c7836 */ /* 0x000fc60000000000 */
[----:B------:R-:W-:Y:S01]  /*4dd0*/  LOP3.LUT R51, R32, R33, RZ, 0xc, !PT ;  /* 0x0000002120337212 */ /* 0x000fe200078e0cff */
[----:B------:R-:W-:Y:S02]  /*4de0*/  IMAD.MOV.U32 R33, RZ, RZ, R41 ;  /* 0x000000ffff217224 */ /* 0x000fe400078e0029 */
[----:B------:R-:W-:Y:S01]  /*4df0*/  IMAD.MOV.U32 R32, RZ, RZ, -0x1 ;  /* 0xffffffffff207424 */ /* 0x000fe200078e00ff */
[----:B------:R0:W1:Y:S06]  /*4e00*/  POPC R35, R51 ;  /* 0x0000003300237309 */ /* 0x00006c0000000000 */
[----:B01----:R-:W-:Y:S05]  /*4e10*/  WARPSYNC.COLLECTIVE R32, `(.L_x_97) ;  /* 0x0000000020087348 */ /* 0x003fea0003c00000 */
[----:B-1----:R1:W2:Y:S02]  /*4e20*/  SHFL.DOWN P3, R37, R33, R34, R35 ;  /* 0x0800002221257389 */ /* 0x0022a40000060023 */
[----:B012---:R-:W-:Y:S05]  /*4e30*/  ENDCOLLECTIVE ;  /* 0x000000000000791b */ /* 0x007fea0003800000 */
.L_x_97:
[----:B------:R-:W-:Y:S01]  /*4e40*/  ISETP.GE.AND P0, PT, R43, R35, PT ;  /* 0x000000232b00720c */ /* 0x000fe20003f06270 */
[----:B------:R-:W-:-:S12]  /*4e50*/  IMAD.MOV.U32 R34, RZ, RZ, 0x2 ;  /* 0x00000002ff227424 */ /* 0x000fd800078e00ff */
[----:B------:R-:W-:Y:S02]  /*4e60*/  @!P0 VIMNMX R41, PT, PT, R37, R41, !PT ;  /* 0x0000002925298248 */ /* 0x000fe40007fe0100 */
[----:B------:R-:W-:Y:S01]  /*4e70*/  ISETP.GT.AND P0, PT, R52, R35, PT ;  /* 0x000000233400720c */ /* 0x000fe20003f04270 */
[----:B------:R-:W-:Y:S02]  /*4e80*/  VIADD R52, R43, 0x4 ;  /* 0x000000042b347836 */ /* 0x000fe40000000000 */
[----:B------:R-:W-:-:S10]  /*4e90*/  IMAD.MOV.U32 R33, RZ, RZ, R41 ;  /* 0x000000ffff217224 */ /* 0x000fd400078e0029 */
[----:B------:R-:W-:Y:S05]  /*4ea0*/  WARPSYNC.COLLECTIVE R32, `(.L_x_98) ;  /* 0x0000000020087348 */ /* 0x000fea0003c00000 */
[----:B------:R0:W1:Y:S02]  /*4eb0*/  SHFL.DOWN P3, R37, R33, R34, R35 ;  /* 0x0800002221257389 */ /* 0x0000640000060023 */
[----:B01----:R-:W-:Y:S05]  /*4ec0*/  ENDCOLLECTIVE ;  /* 0x000000000000791b */ /* 0x003fea0003800000 */
.L_x_98:
        /* <DEDUP_REMOVED lines=8> */
.L_x_99:
[----:B------:R-:W-:Y:S01]  /*4f50*/  IMAD.MOV.U32 R34, RZ, RZ, 0x8 ;  /* 0x00000008ff227424 */ /* 0x000fe200078e00ff */
[----:B------:R-:W-:Y:S02]  /*4f60*/  @!P0 VIMNMX R41, PT, PT, R41, R37, !PT ;  /* 0x0000002529298248 */ /* 0x000fe40007fe0100 */
[----:B------:R-:W-:-:S03]  /*4f70*/  ISETP.GT.AND P0, PT, R45, R35, PT ;  /* 0x000000232d00720c */ /* 0x000fc60003f04270 */
[----:B------:R-:W-:-:S10]  /*4f80*/  IMAD.MOV.U32 R33, RZ, RZ, R41 ;  /* 0x000000ffff217224 */ /* 0x000fd400078e0029 */
[----:B------:R-:W-:Y:S05]  /*4f90*/  WARPSYNC.COLLECTIVE R32, `(.L_x_100) ;  /* 0x0000000020087348 */ /* 0x000fea0003c00000 */
[----:B------:R0:W1:Y:S02]  /*4fa0*/  SHFL.DOWN P3, R37, R33, R34, R35 ;  /* 0x0800002221257389 */ /* 0x0000640000060023 */
[----:B01----:R-:W-:Y:S05]  /*4fb0*/  ENDCOLLECTIVE ;  /* 0x000000000000791b */ /* 0x003fea0003800000 */
.L_x_100:
[----:B------:R-:W-:Y:S01]  /*4fc0*/  IMAD.MOV.U32 R34, RZ, RZ, 0x10 ;  /* 0x00000010ff227424 */ /* 0x000fe200078e00ff */
[----:B------:R-:W-:Y:S02]  /*4fd0*/  @!P0 VIMNMX R41, PT, PT, R41, R37, !PT ;  /* 0x0000002529298248 */ /* 0x000fe40007fe0100 */
[----:B------:R-:W-:-:S03]  /*4fe0*/  ISETP.GT.AND P0, PT, R52, R35, PT ;  /* 0x000000233400720c */ /* 0x000fc60003f04270 */
[----:B------:R-:W-:-:S10]  /*4ff0*/  IMAD.MOV.U32 R33, RZ, RZ, R41 ;  /* 0x000000ffff217224 */ /* 0x000fd400078e0029 */
[----:B------:R-:W-:Y:S05]  /*5000*/  WARPSYNC.COLLECTIVE R32, `(.L_x_101) ;  /* 0x0000000020087348 */ /* 0x000fea0003c00000 */
[----:B------:R0:W1:Y:S02]  /*5010*/  SHFL.DOWN P3, R37, R33, R34, R35 ;  /* 0x0800002221257389 */ /* 0x0000640000060023 */
[----:B01----:R-:W-:Y:S05]  /*5020*/  ENDCOLLECTIVE ;  /* 0x000000000000791b */ /* 0x003fea0003800000 */
.L_x_101:
[----:B------:R-:W-:Y:S02]  /*5030*/  @!P0 VIMNMX R41, PT, PT, R41, R37, !PT ;  /* 0x0000002529298248 */ /* 0x000fe40007fe0100 */
[----:B------:R-:W-:Y:S02]  /*5040*/  ISETP.NE.AND P0, PT, R40, 0x65, PT ;  /* 0x000000652800780c */ /* 0x000fe40003f05270 */
[----:B------:R-:W-:-:S11]  /*5050*/  VIMNMX R50, PT, PT, R41, R50, !PT ;  /* 0x0000003229327248 */ /* 0x000fd60007fe0100 */
[----:B------:R-:W-:Y:S05]  /*5060*/  WARPSYNC.COLLECTIVE R32, `(.L_x_102) ;  /* 0x0000000020087348 */ /* 0x000fea0003c00000 */
[----:B------:R-:W-:Y:S01]  /*5070*/  VOTE.ALL P0, P0 ;  /* 0x0000000000ff7806 */ /* 0x000fe20000000000 */
[----:B------:R-:W-:-:S12]  /*5080*/  ENDCOLLECTIVE ;  /* 0x000000000000791b */ /* 0x000fd80003800000 */
.L_x_102:
[----:B------:R-:W-:Y:S05]  /*5090*/  BRA `(.L_x_103) ;  /* 0xffffffe000d87947 */ /* 0x000fea000383ffff */
.L_x_104:
[----:B------:R-:W-:-:S00]  /*50a0*/  BRA `(.L_x_104) ;  /* 0xfffffffc00fc7947 */ /* 0x000fc0000383ffff */
[----:B------:R-:W-:-:S00]  /*50b0*/  NOP ;  /* 0x0000000000007918 */ /* 0x000fc00000000000 */
        /* <DEDUP_REMOVED lines=12> */
.L_x_226:


//--------------------- .text._ZN3cub18CUB_300001_SM_10006detail4scan16DeviceScanKernelINS2_10policy_hubIiiijN4cuda3__47maximumIiEEE10Policy1000EPiSB_NS0_13ScanTileStateIiLb1EEES8_NS0_8NullTypeEjiLb0ESE_EEvT0_T1_T2_iT3_T4_T5_ --------------------------
	.section	.text._ZN3cub18CUB_300001_SM_10006detail4scan16DeviceScanKernelINS2_10policy_hubIiiijN4cuda3__47maximumIiEEE10Policy1000EPiSB_NS0_13ScanTileStateIiLb1EEES8_NS0_8NullTypeEjiLb0ESE_EEvT0_T1_T2_iT3_T4_T5_,"ax",@progbits
	.align	128
        .global         _ZN3cub18CUB_300001_SM_10006detail4scan16DeviceScanKernelINS2_10policy_hubIiiijN4cuda3__47maximumIiEEE10Policy1000EPiSB_NS0_13ScanTileStateIiLb1EEES8_NS0_8NullTypeEjiLb0ESE_EEvT0_T1_T2_iT3_T4_T5_
        .type           _ZN3cub18CUB_300001_SM_10006detail4scan16DeviceScanKernelINS2_10policy_hubIiiijN4cuda3__47maximumIiEEE10Policy1000EPiSB_NS0_13ScanTileStateIiLb1EEES8_NS0_8NullTypeEjiLb0ESE_EEvT0_T1_T2_iT3_T4_T5_,@function
        .size           _ZN3cub18CUB_300001_SM_10006detail4scan16DeviceScanKernelINS2_10policy_hubIiiijN4cuda3__47maximumIiEEE10Policy1000EPiSB_NS0_13ScanTileStateIiLb1EEES8_NS0_8NullTypeEjiLb0ESE_EEvT0_T1_T2_iT3_T4_T5_,(.L_x_227 - _ZN3cub18CUB_300001_SM_10006detail4scan16DeviceScanKernelINS2_10policy_hubIiiijN4cuda3__47maximumIiEEE10Policy1000EPiSB_NS0_13ScanTileStateIiLb1EEES8_NS0_8NullTypeEjiLb0ESE_EEvT0_T1_T2_iT3_T4_T5_)
        .other          _ZN3cub18CUB_300001_SM_10006detail4scan16DeviceScanKernelINS2_10policy_hubIiiijN4cuda3__47maximumIiEEE10Policy1000EPiSB_NS0_13ScanTileStateIiLb1EEES8_NS0_8NullTypeEjiLb0ESE_EEvT0_T1_T2_iT3_T4_T5_,@"STO_CUDA_ENTRY STV_DEFAULT"
_ZN3cub18CUB_300001_SM_10006detail4scan16DeviceScanKernelINS2_10policy_hubIiiijN4cuda3__47maximumIiEEE10Policy1000EPiSB_NS0_13ScanTileStateIiLb1EEES8_NS0_8NullTypeEjiLb0ESE_EEvT0_T1_T2_iT3_T4_T5_:
.text._ZN3cub18CUB_300001_SM_10006detail4scan16DeviceScanKernelINS2_10policy_hubIiiijN4cuda3__47maximumIiEEE10Policy1000EPiSB_NS0_13ScanTileStateIiLb1EEES8_NS0_8NullTypeEjiLb0ESE_EEvT0_T1_T2_iT3_T4_T5_:
[----:B------:R-:W-:Y:S08]  /*0000*/  LDC R1, c[0x0][0x37c] ;  /* 0x0000df00ff017b82 */ /* 0x000ff00000000800 */
[----:B------:R-:W0:Y:S01]  /*0010*/  S2UR UR4, SR_CTAID.X ;  /* 0x00000000000479c3 */ /* 0x000e220000002500 */
[----:B------:R-:W1:Y:S01]  /*0020*/  LDCU UR5, c[0x0][0x3a0] ;  /* 0x00007400ff0577ac */ /* 0x000e620008000800 */
[----:B------:R-:W2:Y:S06]  /*0030*/  LDCU.64 UR8, c[0x0][0x358] ;  /* 0x00006b00ff0877ac */ /* 0x000eac0008000a00 */
[----:B------:R-:W0:Y:S02]  /*0040*/  LDC R41, c[0x0][0x398] ;  /* 0x0000e600ff297b82 */ /* 0x000e240000000800 */
[----:B0-----:R-:W-:-:S04]  /*0050*/  VIADD R41, R41, UR4 ;  /* 0x0000000429297c36 */ /* 0x001fc80008000000 */
[----:B------:R-:W-:-:S05]  /*0060*/  IMAD R40, R41, 0xc00, RZ ;  /* 0x00000c0029287824 */ /* 0x000fca00078e02ff */
[----:B-1----:R-:W-:-:S04]  /*0070*/  IADD3 R38, PT, PT, -R40, UR5, RZ ;  /* 0x0000000528267c10 */ /* 0x002fc8000fffe1ff */
[----:B------:R-:W-:-:S13]  /*0080*/  ISETP.GE.U32.AND P0, PT, R38, 0xc01, PT ;  /* 0x00000c012600780c */ /* 0x000fda0003f06070 */
[----:B--2---:R-:W-:Y:S05]  /*0090*/  @!P0 BRA `(.L_x_105) ;  /* 0x0000001800c08947 */ /* 0x004fea0003800000 */
[----:B------:R-:W0:Y:S01]  /*00a0*/  S2R R0, SR_TID.X ;  /* 0x0000000000007919 */ /* 0x000e220000002100 */
[----:B------:R-:W1:Y:S01]  /*00b0*/  LDCU.64 UR4, c[0x0][0x380] ;  /* 0x00007000ff0477ac */ /* 0x000e620008000a00 */
[C---:B0-----:R-:W-:Y:S02]  /*00c0*/  LOP3.LUT R2, R0.reuse, 0x1f, RZ, 0xc0, !PT ;  /* 0x0000001f00027812 */ /* 0x041fe400078ec0ff */
[----:B------:R-:W-:-:S05]  /*00d0*/  LOP3.LUT R3, R0, 0x3e0, RZ, 0xc0, !PT ;  /* 0x000003e000037812 */ /* 0x000fca00078ec0ff */
[----:B------:R-:W-:-:S05]  /*00e0*/  IMAD R3, R3, 0x18, R2 ;  /* 0x0000001803037824 */ /* 0x000fca00078e0202 */
[----:B------:R-:W-:-:S05]  /*00f0*/  IADD3 R3, P0, PT, R40, R3, RZ ;  /* 0x0000000328037210 */ /* 0x000fca0007f1e0ff */
[----:B------:R-:W-:Y:S02]  /*0100*/  IMAD.X R2, RZ, RZ, RZ, P0 ;  /* 0x000000ffff027224 */ /* 0x000fe400000e06ff */
        /* <DEDUP_REMOVED lines=32> */
[----:B------:R-:W-:Y:S01]  /*0310*/  ISETP.NE.AND P0, PT, R41, RZ, PT ;  /* 0x000000ff2900720c */ /* 0x000fe20003f05270 */
        /* <DEDUP_REMOVED lines=37> */
[----:B------:R-:W-:Y:S05]  /*0570*/  @P0 BRA `(.L_x_107) ;  /* 0x0000000400380947 */ /* 0x000fea0003800000 */
        /* <DEDUP_REMOVED lines=78> */
.L_x_107:
        /* <DEDUP_REMOVED lines=48> */
[----:B------:R-:W-:Y:S02]  /*0d60*/  ISETP.NE.AND P0, PT, R0, RZ, PT ;  /* 0x000000ff0000720c */ /* 0x000fe40003f05270 */
[----:B------:R-:W-:-:S05]  /*0d70*/  LOP3.LUT R32, RZ, R0, RZ, 0x33, !PT ;  /* 0x00000000ff207212 */ /* 0x000fca00078e33ff */
[----:B------:R-:W1:Y:S01]  /*0d80*/  LDC R36, c[0x0][0x370] ;  /* 0x0000dc00ff247b82 */ /* 0x000e620000000800 */
[----:B------:R-:W-:-:S05]  /*0d90*/  IMAD.IADD R37, R41, 0x1, R32 ;  /* 0x0000000129257824 */ /* 0x000fca00078e0220 */
        /* <DEDUP_REMOVED lines=8> */
.L_x_110:
[----:B------:R-:W-:Y:S05]  /*0e20*/  NANOSLEEP 0x4dd ;  /* 0x000004dd0000795d */ /* 0x000fea0003800000 */
[----:B------:R-:W-:Y:S01]  /*0e30*/  NOP ;  /* 0x0000000000007918 */ /* 0x000fe20000000000 */
.L_x_111:
[----:B------:R-:W-:-:S05]  /*0e40*/  IMAD.WIDE R38, R37, 0x8, R38 ;  /* 0x0000000825267825 */ /* 0x000fca00078e0226 */
[----:B------:R-:W2:Y:S01]  /*0e50*/  LD.E.64.STRONG.GPU R32, desc[UR8][R38.64+0x100] ;  /* 0x0001000826207980 */ /* 0x000ea2000c10fb00 */
[----:B------:R-:W-:Y:S01]  /*0e60*/  UMOV UR5, 0xffffffff ;  /* 0xffffffff00057882 */ /* 0x000fe20000000000 */
[----:B--2---:R-:W-:Y:S02]  /*0e70*/  ISETP.NE.AND P0, PT, R32, 0x63, PT ;  /* 0x000000632000780c */ /* 0x004fe40003f05270 */
[----:B------:R-:W-:Y:S11]  /*0e80*/  BRA.DIV UR5, `(.L_x_112) ;  /* 0x0000002e05c87947 */ /* 0x000ff6000b800000 */
[----:B------:R-:W-:-:S13]  /*0e90*/  VOTE.ANY P0, !P0 ;  /* 0x0000000000ff7806 */ /* 0x000fda0004000100 */
.L_x_151:
[----:B------:R-:W-:Y:S05]  /*0ea0*/  @!P0 BRA `(.L_x_113) ;  /* 0x0000000000308947 */ /* 0x000fea0003800000 */
.L_x_117:
[----:B------:R-:W-:Y:S05]  /*0eb0*/  YIELD ;  /* 0x0000000000007946 */ /* 0x000fea0003800000 */
[----:B------:R-:W-:Y:S05]  /*0ec0*/  @P1 BRA `(.L_x_114) ;  /* 0x0000000000081947 */ /* 0x000fea0003800000 */
[----:B------:R0:W-:Y:S06]  /*0ed0*/  MEMBAR.SC.CTA ;  /* 0x0000000000007992 */ /* 0x0001ec0000000000 */
[----:B0-----:R-:W-:Y:S05]  /*0ee0*/  BRA `(.L_x_115) ;  /* 0x0000000000087947 */ /* 0x001fea0003800000 */
.L_x_114:
[----:B------:R-:W-:Y:S05]  /*0ef0*/  NANOSLEEP 0x288 ;  /* 0x000002880000795d */ /* 0x000fea0003800000 */
[----:B------:R-:W-:Y:S01]  /*0f00*/  NOP ;  /* 0x0000000000007918 */ /* 0x000fe20000000000 */
.L_x_115:
[----:B------:R-:W2:Y:S01]  /*0f10*/  LD.E.64.STRONG.GPU R32, desc[UR8][R38.64+0x100] ;  /* 0x0001000826207980 */ /* 0x000ea2000c10fb00 */
[----:B------:R-:W-:Y:S01]  /*0f20*/  UMOV UR5, 0xffffffff ;  /* 0xffffffff00057882 */ /* 0x000fe20000000000 */
[----:B--2---:R-:W-:Y:S02]  /*0f30*/  ISETP.NE.AND P0, PT, R32, 0x63, PT ;  /* 0x000000632000780c */ /* 0x004fe40003f05270 */
[----:B------:R-:W-:Y:S11]  /*0f40*/  BRA.DIV UR5, `(.L_x_116) ;  /* 0x0000002e05b87947 */ /* 0x000ff6000b800000 */
[----:B------:R-:W-:-:S13]  /*0f50*/  VOTE.ANY P0, !P0 ;  /* 0x0000000000ff7806 */ /* 0x000fda0004000100 */
.L_x_154:
[----:B------:R-:W-:Y:S05]  /*0f60*/  @P0 BRA `(.L_x_117) ;  /* 0xfffffffc00d00947 */ /* 0x000fea000383ffff */
.L_x_113:
[----:B------:R-:W-:Y:S01]  /*0f70*/  UMOV UR5, 0xffffffff ;  /* 0xffffffff00057882 */ /* 0x000fe20000000000 */
[----:B------:R-:W-:Y:S01]  /*0f80*/  ISETP.NE.AND P0, PT, R32, 0x65, PT ;  /* 0x000000652000780c */ /* 0x000fe20003f05270 */
[----:B------:R-:W-:Y:S01]  /*0f90*/  IMAD.MOV.U32 R47, RZ, RZ, R33 ;  /* 0x000000ffff2f7224 */ /* 0x000fe200078e0021 */
[----:B------:R-:W-:Y:S11]  /*0fa0*/  BRA.DIV UR5, `(.L_x_118) ;  /* 0x0000002e05c07947 */ /* 0x000ff6000b800000 */
[----:B------:R-:W0:Y:S01]  /*0fb0*/  S2R R45, SR_GEMASK ;  /* 0x00000000002d7919 */ /* 0x000e220000003c00 */
[----:B------:R-:W-:Y:S01]  /*0fc0*/  VOTE.ANY R34, PT, !P0 ;  /* 0x0000000000227806 */ /* 0x000fe200040e0100 */
[C---:B------:R-:W-:Y:S01]  /*0fd0*/  VIADD R44, R30.reuse, 0x2 ;  /* 0x000000021e2c7836 */ /* 0x040fe20000000000 */
[----:B------:R-:W1:Y:S01]  /*0fe0*/  LDC.64 R40, c[0x0][0x390] ;  /* 0x0000e400ff287b82 */ /* 0x000e620000000a00 */
[C---:B------:R-:W-:Y:S02]  /*0ff0*/  VIADD R39, R30.reuse, 0x4 ;  /* 0x000000041e277836 */ /* 0x040fe40000000000 */
[----:B------:R-:W-:Y:S01]  /*1000*/  VIADD R46, R30, 0x10 ;  /* 0x000000101e2e7836 */ /* 0x000fe20000000000 */
[----:B-1----:R-:W-:Y:S02]  /*1010*/  IADD3 R40, P2, PT, R40, 0x100, RZ ;  /* 0x0000010028287810 */ /* 0x002fe40007f5e0ff */
[----:B0-----:R-:W-:-:S03]  /*1020*/  LOP3.LUT R34, R34, 0x80000000, R45, 0xec, !PT ;  /* 0x8000000022227812 */ /* 0x001fc600078eec2d */
[----:B------:R-:W-:Y:S02]  /*1030*/  IMAD.X R49, RZ, RZ, R41, P2 ;  /* 0x000000ffff317224 */ /* 0x000fe400010e0629 */
        /* <DEDUP_REMOVED lines=12> */
[----:B0-----:R-:W-:Y:S01]  /*1100*/  @!P0 VIMNMX R47, PT, PT, R47, R38, !PT ;  /* 0x000000262f2f8248 */ /* 0x001fe20007fe0100 */
[----:B------:R-:W-:-:S04]  /*1110*/  VIADD R38, R30, 0x8 ;  /* 0x000000081e267836 */ /* 0x000fc80000000000 */
[----:B------:R-:W0:Y:S01]  /*1120*/  SHFL.DOWN PT, R33, R47, 0x8, R43 ;  /* 0x090000002f217989 */ /* 0x000e2200000e002b */
[----:B------:R-:W-:-:S13]  /*1130*/  ISETP.GT.AND P0, PT, R38, R43, PT ;  /* 0x0000002b2600720c */ /* 0x000fda0003f04270 */
[----:B0-----:R-:W-:Y:S02]  /*1140*/  @!P0 VIMNMX R47, PT, PT, R47, R33, !PT ;  /* 0x000000212f2f8248 */ /* 0x001fe40007fe0100 */
[----:B------:R-:W-:-:S03]  /*1150*/  ISETP.NE.AND P0, PT, R32, 0x65, PT ;  /* 0x000000652000780c */ /* 0x000fc60003f05270 */
[----:B------:R-:W0:Y:S10]  /*1160*/  SHFL.DOWN PT, R33, R47, 0x10, R43 ;  /* 0x0a0000002f217989 */ /* 0x000e3400000e002b */
[----:B------:R-:W-:-:S02]  /*1170*/  VOTE.ALL P0, P0 ;  /* 0x0000000000ff7806 */ /* 0x000fc40000000000 */
[----:B0-----:R-:W-:-:S11]  /*1180*/  @!P1 VIMNMX R47, PT, PT, R47, R33, !PT ;  /* 0x000000212f2f9248 */ /* 0x001fd60007fe0100 */
.L_x_163:
[----:B------:R-:W-:Y:S05]  /*1190*/  @!P0 BRA `(.L_x_119) ;  /* 0x0000000000cc8947 */ /* 0x000fea0003800000 */
.L_x_127:
[----:B------:R-:W-:Y:S02]  /*11a0*/  IMAD.MOV.U32 R41, RZ, RZ, R49 ;  /* 0x000000ffff297224 */ /* 0x000fe400078e0031 */
[----:B------:R-:W-:-:S05]  /*11b0*/  IMAD.WIDE R42, R37, 0x8, R40 ;  /* 0x00000008252a7825 */ /* 0x000fca00078e0228 */
[----:B------:R-:W2:Y:S01]  /*11c0*/  LD.E.64.STRONG.GPU R32, desc[UR8][R42.64+-0x100] ;  /* 0xffff00082a207980 */ /* 0x000ea2000c10fb00 */
[----:B------:R-:W-:Y:S05]  /*11d0*/  YIELD ;  /* 0x0000000000007946 */ /* 0x000fea0003800000 */
[----:B------:R-:W-:Y:S01]  /*11e0*/  UMOV UR5, 0xffffffff ;  /* 0xffffffff00057882 */ /* 0x000fe20000000000 */
[----:B--2---:R-:W-:Y:S02]  /*11f0*/  ISETP.NE.AND P0, PT, R32, 0x63, PT ;  /* 0x000000632000780c */ /* 0x004fe40003f05270 */
[----:B------:R-:W-:Y:S11]  /*1200*/  BRA.DIV UR5, `(.L_x_120) ;  /* 0x0000003205247947 */ /* 0x000ff6000b800000 */
[----:B------:R-:W-:-:S13]  /*1210*/  VOTE.ANY P0, !P0 ;  /* 0x0000000000ff7806 */ /* 0x000fda0004000100 */
.L_x_166:
[----:B------:R-:W-:Y:S05]  /*1220*/  @!P0 BRA `(.L_x_121) ;  /* 0x0000000000348947 */ /* 0x000fea0003800000 */
[----:B------:R-:W-:-:S13]  /*1230*/  ISETP.GT.U32.AND P1, PT, R36, 0x1f3, PT ;  /* 0x000001f32400780c */ /* 0x000fda0003f24070 */
.L_x_125:
[----:B------:R-:W-:Y:S05]  /*1240*/  YIELD ;  /* 0x0000000000007946 */ /* 0x000fea0003800000 */
[----:B------:R-:W-:Y:S05]  /*1250*/  @P1 BRA `(.L_x_122) ;  /* 0x0000000000081947 */ /* 0x000fea0003800000 */
[----:B------:R0:W-:Y:S06]  /*1260*/  MEMBAR.SC.CTA ;  /* 0x0000000000007992 */ /* 0x0001ec0000000000 */
[----:B0-----:R-:W-:Y:S05]  /*1270*/  BRA `(.L_x_123) ;  /* 0x0000000000087947 */ /* 0x001fea0003800000 */
.L_x_122:
[----:B------:R-:W-:Y:S05]  /*1280*/  NANOSLEEP 0x288 ;  /* 0x000002880000795d */ /* 0x000fea0003800000 */
[----:B------:R-:W-:Y:S01]  /*1290*/  NOP ;  /* 0x0000000000007918 */ /* 0x000fe20000000000 */
.L_x_123:
[----:B------:R-:W2:Y:S01]  /*12a0*/  LD.E.64.STRONG.GPU R32, desc[UR8][R42.64+-0x100] ;  /* 0xffff00082a207980 */ /* 0x000ea2000c10fb00 */
[----:B------:R-:W-:Y:S01]  /*12b0*/  UMOV UR5, 0xffffffff ;  /* 0xffffffff00057882 */ /* 0x000fe20000000000 */
[----:B--2---:R-:W-:Y:S02]  /*12c0*/  ISETP.NE.AND P0, PT, R32, 0x63, PT ;  /* 0x000000632000780c */ /* 0x004fe40003f05270 */
[----:B------:R-:W-:Y:S11]  /*12d0*/  BRA.DIV UR5, `(.L_x_124) ;  /* 0x0000003205107947 */ /* 0x000ff6000b800000 */
[----:B------:R-:W-:-:S13]  /*12e0*/  VOTE.ANY P0, !P0 ;  /* 0x0000000000ff7806 */ /* 0x000fda0004000100 */
.L_x_169:
[----:B------:R-:W-:Y:S05]  /*12f0*/  @P0 BRA `(.L_x_125) ;  /* 0xfffffffc00d00947 */ /* 0x000fea000383ffff */
.L_x_121:
        /* <DEDUP_REMOVED lines=28> */
.L_x_178:
[----:B------:R-:W-:Y:S05]  /*14c0*/  @P0 BRA `(.L_x_127) ;  /* 0xfffffffc00340947 */ /* 0x000fea000383ffff */
.L_x_119:
        /* <DEDUP_REMOVED lines=16> */
.L_x_109:
        /* <DEDUP_REMOVED lines=32> */
.L_x_108:
[----:B------:R-:W-:Y:S05]  /*17d0*/  BSYNC.RECONVERGENT B0 ;  /* 0x0000000000007941 */ /* 0x000fea0003800200 */
.L_x_106:
[----:B------:R-:W-:Y:S06]  /*17e0*/  BAR.SYNC.DEFER_BLOCKING 0x0 ;  /* 0x0000000000007b1d */ /* 0x000fec0000010000 */
[----:B------:R-:W1:Y:S01]  /*17f0*/  LDCU.64 UR6, c[0x0][0x388] ;  /* 0x00007100ff0677ac */ /* 0x000e620008000a00 */
[----:B------:R-:W-:Y:S04]  /*1800*/  STS.128 [R2], R36 ;  /* 0x0000002402007388 */ /* 0x000fe80000000c00 */
[----:B------:R-:W-:Y:S04]  /*1810*/  STS.128 [R2+0x10], R20 ;  /* 0x0000101402007388 */ /* 0x000fe80000000c00 */
[----:B------:R-:W-:Y:S04]  /*1820*/  STS.128 [R2+0x20], R16 ;  /* 0x0000201002007388 */ /* 0x000fe80000000c00 */
[----:B------:R-:W-:Y:S04]  /*1830*/  STS.128 [R2+0x30], R12 ;  /* 0x0000300c02007388 */ /* 0x000fe80000000c00 */
[----:B------:R-:W-:Y:S04]  /*1840*/  STS.128 [R2+0x40], R8 ;  /* 0x0000400802007388 */ /* 0x000fe80000000c00 */
[----:B------:R1:W-:Y:S01]  /*1850*/  STS.128 [R2+0x50], R4 ;  /* 0x0000500402007388 */ /* 0x0003e20000000c00 */
[----:B------:R-:W-:-:S03]  /*1860*/  NOP ;  /* 0x0000000000007918 */ /* 0x000fc60000000000 */
[----:B------:R-:W2:Y:S04]  /*1870*/  LDS R25, [R29] ;  /* 0x000000001d197984 */ /* 0x000ea80000000800 */
[----:B0-----:R-:W0:Y:S04]  /*1880*/  LDS R27, [R29+0x80] ;  /* 0x000080001d1b7984 */ /* 0x001e280000000800 */
[----:B------:R-:W3:Y:S01]  /*1890*/  LDS R31, [R29+0x100] ;  /* 0x000100001d1f7984 */ /* 0x000ee20000000800 */
[----:B-1----:R-:W-:-:S03]  /*18a0*/  IADD3 R2, P0, PT, R28, UR6, RZ ;  /* 0x000000061c027c10 */ /* 0x002fc6000ff1e0ff */
[----:B------:R-:W1:Y:S01]  /*18b0*/  LDS R33, [R29+0x180] ;  /* 0x000180001d217984 */ /* 0x000e620000000800 */
[----:B------:R-:W-:-:S03]  /*18c0*/  IADD3.X R3, PT, PT, R3, UR7, RZ, P0, !PT ;  /* 0x0000000703037c10 */ /* 0x000fc600087fe4ff */
        /* <DEDUP_REMOVED lines=20> */
[----:B--2---:R-:W-:Y:S04]  /*1a10*/  STG.E desc[UR8][R2.64], R25 ;  /* 0x0000001902007986 */ /* 0x004fe8000c101908 */
[----:B0-----:R-:W-:Y:S04]  /*1a20*/  STG.E desc[UR8][R2.64+0x80], R27 ;  /* 0x0000801b02007986 */ /* 0x001fe8000c101908 */
[----:B---3--:R-:W-:Y:S04]  /*1a30*/  STG.E desc[UR8][R2.64+0x100], R31 ;  /* 0x0001001f02007986 */ /* 0x008fe8000c101908 */
[----:B-1----:R-:W-:Y:S04]  /*1a40*/  STG.E desc[UR8][R2.64+0x180], R33 ;  /* 0x0001802102007986 */ /* 0x002fe8000c101908 */
        /* <DEDUP_REMOVED lines=21> */
.L_x_105:
[----:B------:R-:W-:-:S13]  /*1ba0*/  ISETP.NE.AND P0, PT, R38, RZ, PT ;  /* 0x000000ff2600720c */ /* 0x000fda0003f05270 */
[----:B------:R-:W-:Y:S05]  /*1bb0*/  @!P0 EXIT ;  /* 0x000000000000894d */ /* 0x000fea0003800000 */
[----:B------:R-:W0:Y:S02]  /*1bc0*/  LDC.64 R2, c[0x0][0x380] ;  /* 0x0000e000ff027b82 */ /* 0x000e240000000a00 */
[----:B0-----:R-:W-:-:S05]  /*1bd0*/  IMAD.WIDE.U32 R2, R40, 0x4, R2 ;  /* 0x0000000428027825 */ /* 0x001fca00078e0002 */
[----:B------:R0:W2:Y:S01]  /*1be0*/  LDG.E R11, desc[UR8][R2.64] ;  /* 0x00000008020b7981 */ /* 0x0000a2000c1e1900 */
[----:B------:R-:W1:Y:S02]  /*1bf0*/  S2R R6, SR_TID.X ;  /* 0x0000000000067919 */ /* 0x000e640000002100 */
[C---:B-1----:R-:W-:Y:S02]  /*1c00*/  LOP3.LUT R5, R6.reuse, 0x1f, RZ, 0xc0, !PT ;  /* 0x0000001f06057812 */ /* 0x042fe400078ec0ff */
[----:B------:R-:W-:-:S05]  /*1c10*/  LOP3.LUT R0, R6, 0x3e0, RZ, 0xc0, !PT ;  /* 0x000003e006007812 */ /* 0x000fca00078ec0ff */
[----:B------:R-:W-:-:S04]  /*1c20*/  IMAD R5, R0, 0x18, R5 ;  /* 0x0000001800057824 */ /* 0x000fc800078e0205 */
[C---:B------:R-:W-:Y:S01]  /*1c30*/  VIADD R9, R5.reuse, 0x40 ;  /* 0x0000004005097836 */ /* 0x040fe20000000000 */
[C---:B------:R-:W-:Y:S01]  /*1c40*/  ISETP.GE.U32.AND P2, PT, R5.reuse, R38, PT ;  /* 0x000000260500720c */ /* 0x040fe20003f46070 */
[C---:B------:R-:W-:Y:S01]  /*1c50*/  VIADD R7, R5.reuse, 0x20 ;  /* 0x0000002005077836 */ /* 0x040fe20000000000 */
[C---:B------:R-:W-:Y:S01]  /*1c60*/  LEA R8, P3, R5.reuse, R2, 0x2 ;  /* 0x0000000205087211 */ /* 0x040fe200078610ff */
[----:B------:R-:W-:Y:S01]  /*1c70*/  VIADD R13, R5, 0x60 ;  /* 0x00000060050d7836 */ /* 0x000fe20000000000 */
[-C--:B------:R-:W-:Y:S01]  /*1c80*/  ISETP.GE.U32.AND P5, PT, R9, R38.reuse, PT ;  /* 0x000000260900720c */ /* 0x080fe20003fa6070 */
[----:B------:R-:W-:Y:S01]  /*1c90*/  VIADD R9, R5, 0xa0 ;  /* 0x000000a005097836 */ /* 0x000fe20000000000 */
[-C--:B------:R-:W-:Y:S01]  /*1ca0*/  ISETP.GE.U32.AND P6, PT, R7, R38.reuse, PT ;  /* 0x000000260700720c */ /* 0x080fe20003fc6070 */
[----:B------:R-:W-:Y:S01]  /*1cb0*/  VIADD R7, R5, 0x80 ;  /* 0x0000008005077836 */ /* 0x000fe20000000000 */
[-C--:B------:R-:W-:Y:S02]  /*1cc0*/  ISETP.GE.U32.AND P1, PT, R13, R38.reuse, PT ;  /* 0x000000260d00720c */ /* 0x080fe40003f26070 */
[-C--:B------:R-:W-:Y:S01]  /*1cd0*/  ISETP.GE.U32.AND P4, PT, R9, R38.reuse, PT ;  /* 0x000000260900720c */ /* 0x080fe20003f86070 */
[----:B------:R-:W-:Y:S01]  /*1ce0*/  IMAD.X R9, RZ, RZ, R3, P3 ;  /* 0x000000ffff097224 */ /* 0x000fe200018e0603 */
[----:B------:R-:W-:Y:S01]  /*1cf0*/  ISETP.GE.U32.AND P0, PT, R7, R38, PT ;  /* 0x000000260700720c */ /* 0x000fe20003f06070 */
[----:B0-----:R-:W-:-:S02]  /*1d00*/  VIADD R3, R5, 0xe0 ;  /* 0x000000e005037836 */ /* 0x001fc40000000000 */
[----:B------:R-:W-:-:S05]  /*1d10*/  VIADD R7, R5, 0xc0 ;  /* 0x000000c005077836 */ /* 0x000fca0000000000 */
[-C--:B------:R-:W-:Y:S01]  /*1d20*/  ISETP.GE.U32.AND P3, PT, R7, R38.reuse, PT ;  /* 0x000000260700720c */ /* 0x080fe20003f66070 */
[C---:B------:R-:W-:Y:S02]  /*1d30*/  VIADD R7, R5.reuse, 0x100 ;  /* 0x0000010005077836 */ /* 0x040fe40000000000 */
[C---:B------:R-:W-:Y:S02]  /*1d40*/  VIADD R37, R5.reuse, 0x260 ;  /* 0x0000026005257836 */ /* 0x040fe40000000000 */
[C---:B------:R-:W-:Y:S02]  /*1d50*/  VIADD R36, R5.reuse, 0x280 ;  /* 0x0000028005247836 */ /* 0x040fe40000000000 */
[----:B------:R-:W-:Y:S02]  /*1d60*/  VIADD R4, R5, 0x2c0 ;  /* 0x000002c005047836 */ /* 0x000fe40000000000 */
[----:B--2---:R-:W-:Y:S02]  /*1d70*/  IMAD.MOV.U32 R33, RZ, RZ, R11 ;  /* 0x000000ffff217224 */ /* 0x004fe400078e000b */
[----:B------:R-:W2:Y:S01]  /*1d80*/  @!P2 LDG.E R11, desc[UR8][R8.64] ;  /* 0x00000008080ba981 */ /* 0x000ea2000c1e1900 */
[----:B------:R-:W-:Y:S01]  /*1d90*/  ISETP.GE.U32.AND P2, PT, R3, R38, PT ;  /* 0x000000260300720c */ /* 0x000fe20003f46070 */
[----:B------:R-:W-:-:S02]  /*1da0*/  IMAD.MOV.U32 R15, RZ, RZ, R33 ;  /* 0x000000ffff0f7224 */ /* 0x000fc400078e0021 */
[----:B------:R-:W-:Y:S02]  /*1db0*/  VIADD R3, R5, 0x120 ;  /* 0x0000012005037836 */ /* 0x000fe40000000000 */
[--C-:B------:R-:W-:Y:S02]  /*1dc0*/  IMAD.MOV.U32 R17, RZ, RZ, R33.reuse ;  /* 0x000000ffff117224 */ /* 0x100fe400078e0021 */
[----:B------:R-:W3:Y:S01]  /*1dd0*/  @!P5 LDG.E R15, desc[UR8][R8.64+0x100] ;  /* 0x00010008080fd981 */ /* 0x000ee2000c1e1900 */
[-C--:B------:R-:W-:Y:S01]  /*1de0*/  ISETP.GE.U32.AND P5, PT, R3, R38.reuse, PT ;  /* 0x000000260300720c */ /* 0x080fe20003fa6070 */
[----:B------:R-:W-:Y:S02]  /*1df0*/  VIADD R3, R5, 0x140 ;  /* 0x0000014005037836 */ /* 0x000fe40000000000 */
[--C-:B------:R-:W-:Y:S01]  /*1e00*/  IMAD.MOV.U32 R13, RZ, RZ, R33.reuse ;  /* 0x000000ffff0d7224 */ /* 0x100fe200078e0021 */
[----:B------:R-:W4:Y:S01]  /*1e10*/  @!P1 LDG.E R17, desc[UR8][R8.64+0x180] ;  /* 0x0001800808119981 */ /* 0x000f22000c1e1900 */
[----:B------:R-:W-:Y:S01]  /*1e20*/  IMAD.MOV.U32 R21, RZ, RZ, R33 ;  /* 0x000000ffff157224 */ /* 0x000fe200078e0021 */
[----:B------:R-:W-:Y:S01]  /*1e30*/  ISETP.GE.U32.AND P1, PT, R3, R38, PT ;  /* 0x000000260300720c */ /* 0x000fe20003f26070 */
[----:B------:R-:W-:-:S02]  /*1e40*/  VIADD R3, R5, 0x180 ;  /* 0x0000018005037836 */ /* 0x000fc40000000000 */
[----:B------:R-:W5:Y:S01]  /*1e50*/  @!P6 LDG.E R13, desc[UR8][R8.64+0x80] ;  /* 0x00008008080de981 */ /* 0x000f62000c1e1900 */
[-C--:B------:R-:W-:Y:S01]  /*1e60*/  ISETP.GE.U32.AND P6, PT, R7, R38.reuse, PT ;  /* 0x000000260700720c */ /* 0x080fe20003fc6070 */
[--C-:B------:R-:W-:Y:S02]  /*1e70*/  IMAD.MOV.U32 R23, RZ, RZ, R33.reuse ;  /* 0x000000ffff177224 */ /* 0x100fe400078e0021 */
[----:B------:R-:W5:Y:S01]  /*1e80*/  @!P4 LDG.E R21, desc[UR8][R8.64+0x280] ;  /* 0x000280080815c981 */ /* 0x000f62000c1e1900 */
[-C--:B------:R-:W-:Y:S01]  /*1e90*/  ISETP.GE.U32.AND P4, PT, R3, R38.reuse, PT ;  /* 0x000000260300720c */ /* 0x080fe20003f86070 */
[----:B------:R-:W-:Y:S02]  /*1ea0*/  VIADD R3, R5, 0x1a0 ;  /* 0x000001a005037836 */ /* 0x000fe40000000000 */
[--C-:B------:R-:W-:Y:S01]  /*1eb0*/  IMAD.MOV.U32 R19, RZ, RZ, R33.reuse ;  /* 0x000000ffff137224 */ /* 0x100fe200078e0021 */
[----:B------:R-:W5:Y:S01]  /*1ec0*/  @!P3 LDG.E R23, desc[UR8][R8.64+0x300] ;  /* 0x000300080817b981 */ /* 0x000f62000c1e1900 */
[----:B------:R-:W-:Y:S01]  /*1ed0*/  IMAD.MOV.U32 R27, RZ, RZ, R33 ;  /* 0x000000ffff1b7224 */ /* 0x000fe200078e0021 */
[----:B------:R-:W-:Y:S01]  /*1ee0*/  ISETP.GE.U32.AND P3, PT, R3, R38, PT ;  /* 0x000000260300720c */ /* 0x000fe20003f66070 */
[----:B------:R-:W-:-:S02]  /*1ef0*/  VIADD R7, R5, 0x160 ;  /* 0x0000016005077836 */ /* 0x000fc40000000000 */
[----:B------:R-:W-:Y:S01]  /*1f00*/  VIADD R3, R5, 0x1e0 ;  /* 0x000001e005037836 */ /* 0x000fe20000000000 */
[----:B------:R-:W5:Y:S01]  /*1f10*/  @!P0 LDG.E R19, desc[UR8][R8.64+0x200] ;  /* 0x0002000808138981 */ /* 0x000f62000c1e1900 */
[--C-:B------:R-:W-:Y:S01]  /*1f20*/  IMAD.MOV.U32 R25, RZ, RZ, R33.reuse ;  /* 0x000000ffff197224 */ /* 0x100fe200078e0021 */
[-C--:B------:R-:W-:Y:S01]  /*1f30*/  ISETP.GE.U32.AND P0, PT, R7, R38.reuse, PT ;  /* 0x000000260700720c */ /* 0x080fe20003f06070 */
[--C-:B------:R-:W-:Y:S01]  /*1f40*/  IMAD.MOV.U32 R29, RZ, RZ, R33.reuse ;  /* 0x000000ffff1d7224 */ /* 0x100fe200078e0021 */
[----:B------:R-:W5:Y:S01]  /*1f50*/  @!P6 LDG.E R27, desc[UR8][R8.64+0x400] ;  /* 0x00040008081be981 */ /* 0x000f62000c1e1900 */
[-C--:B------:R-:W-:Y:S01]  /*1f60*/  ISETP.GE.U32.AND P6, PT, R3, R38.reuse, PT ;  /* 0x000000260300720c */ /* 0x080fe20003fc6070 */
[C---:B------:R-:W-:Y:S02]  /*1f70*/  VIADD R7, R5.reuse, 0x1c0 ;  /* 0x000001c005077836 */ /* 0x040fe40000000000 */
[----:B------:R-:W-:Y:S01]  /*1f80*/  VIADD R3, R5, 0x200 ;  /* 0x0000020005037836 */ /* 0x000fe20000000000 */
[----:B------:R-:W5:Y:S01]  /*1f90*/  @!P2 LDG.E R25, desc[UR8][R8.64+0x380] ;  /* 0x000380080819a981 */ /* 0x000f62000c1e1900 */
[----:B------:R-:W-:Y:S01]  /*1fa0*/  IMAD.MOV.U32 R31, RZ, RZ, R33 ;  /* 0x000000ffff1f7224 */ /* 0x000fe200078e0021 */
[----:B------:R-:W-:-:S02]  /*1fb0*/  ISETP.GE.U32.AND P2, PT, R7, R38, PT ;  /* 0x000000260700720c */ /* 0x000fc40003f46070 */
[----:B------:R-:W5:Y:S01]  /*1fc0*/  @!P5 LDG.E R29, desc[UR8][R8.64+0x480] ;  /* 0x00048008081dd981 */ /* 0x000f62000c1e1900 */
[-C--:B------:R-:W-:Y:S01]  /*1fd0*/  ISETP.GE.U32.AND P5, PT, R3, R38.reuse, PT ;  /* 0x000000260300720c */ /* 0x080fe20003fa6070 */
[--C-:B------:R-:W-:Y:S02]  /*1fe0*/  IMAD.MOV.U32 R35, RZ, RZ, R33.reuse ;  /* 0x000000ffff237224 */ /* 0x100fe400078e0021 */
[C---:B------:R-:W-:Y:S01]  /*1ff0*/  VIADD R7, R5.reuse, 0x220 ;  /* 0x0000022005077836 */ /* 0x040fe20000000000 */
[----:B------:R-:W5:Y:S01]  /*2000*/  @!P1 LDG.E R31, desc[UR8][R8.64+0x500] ;  /* 0x00050008081f9981 */ /* 0x000f62000c1e1900 */
[----:B------:R-:W-:Y:S02]  /*2010*/  VIADD R3, R5, 0x240 ;  /* 0x0000024005037836 */ /* 0x000fe40000000000 */
[--C-:B------:R-:W-:Y:S01]  /*2020*/  IMAD.MOV.U32 R43, RZ, RZ, R33.reuse ;  /* 0x000000ffff2b7224 */ /* 0x100fe200078e0021 */
[----:B------:R-:W5:Y:S01]  /*2030*/  @!P0 LDG.E R35, desc[UR8][R8.64+0x580] ;  /* 0x0005800808238981 */ /* 0x000f62000c1e1900 */
[--C-:B------:R-:W-:Y:S01]  /*2040*/  IMAD.MOV.U32 R45, RZ, RZ, R33.reuse ;  /* 0x000000ffff2d7224 */ /* 0x100fe200078e0021 */
[-C--:B------:R-:W-:Y:S01]  /*2050*/  ISETP.GE.U32.AND P1, PT, R7, R38.reuse, PT ;  /* 0x000000260700720c */ /* 0x080fe20003f26070 */
[--C-:B------:R-:W-:Y:S01]  /*2060*/  IMAD.MOV.U32 R47, RZ, RZ, R33.reuse ;  /* 0x000000ffff2f7224 */ /* 0x100fe200078e0021 */
[----:B------:R-:W-:Y:S01]  /*2070*/  ISETP.GE.U32.AND P0, PT, R3, R38, PT ;  /* 0x000000260300720c */ /* 0x000fe20003f06070 */
[--C-:B------:R-:W-:Y:S01]  /*2080*/  IMAD.MOV.U32 R49, RZ, RZ, R33.reuse ;  /* 0x000000ffff317224 */ /* 0x100fe200078e0021 */
[----:B------:R-:W5:Y:S01]  /*2090*/  @!P4 LDG.E R43, desc[UR8][R8.64+0x600] ;  /* 0x00060008082bc981 */ /* 0x000f62000c1e1900 */
[----:B------:R-:W-:-:S02]  /*20a0*/  IMAD.MOV.U32 R51, RZ, RZ, R33 ;  /* 0x000000ffff337224 */ /* 0x000fc400078e0021 */
[C---:B------:R-:W-:Y:S01]  /*20b0*/  VIADD R7, R5.reuse, 0x2a0 ;  /* 0x000002a005077836 */ /* 0x040fe20000000000 */
[----:B------:R-:W5:Y:S01]  /*20c0*/  @!P3 LDG.E R45, desc[UR8][R8.64+0x680] ;  /* 0x00068008082db981 */ /* 0x000f62000c1e1900 */
[----:B------:R-:W-:Y:S01]  /*20d0*/  VIADD R3, R5, 0x2e0 ;  /* 0x000002e005037836 */ /* 0x000fe20000000000 */
[-C--:B------:R-:W-:Y:S02]  /*20e0*/  ISETP.GE.U32.AND P4, PT, R37, R38.reuse, PT ;  /* 0x000000262500720c */ /* 0x080fe40003f86070 */
[----:B------:R-:W5:Y:S01]  /*20f0*/  @!P2 LDG.E R47, desc[UR8][R8.64+0x700] ;  /* 0x00070008082fa981 */ /* 0x000f62000c1e1900 */
[-C--:B------:R-:W-:Y:S02]  /*2100*/  ISETP.GE.U32.AND P3, PT, R36, R38.reuse, PT ;  /* 0x000000262400720c */ /* 0x080fe40003f66070 */
[-C--:B------:R-:W-:Y:S01]  /*2110*/  ISETP.GE.U32.AND P2, PT, R7, R38.reuse, PT ;  /* 0x000000260700720c */ /* 0x080fe20003f46070 */
[----:B------:R-:W5:Y:S01]  /*2120*/  @!P6 LDG.E R49, desc[UR8][R8.64+0x780] ;  /* 0x000780080831e981 */ /* 0x000f62000c1e1900 */
[----:B------:R-:W-:-:S03]  /*2130*/  ISETP.GE.U32.AND P6, PT, R4, R38, PT ;  /* 0x000000260400720c */ /* 0x000fc60003fc6070 */
[----:B------:R-:W5:Y:S01]  /*2140*/  @!P5 LDG.E R51, desc[UR8][R8.64+0x800] ;  /* 0x000800080833d981 */ /* 0x000f62000c1e1900 */
[----:B------:R-:W-:Y:S01]  /*2150*/  ISETP.GE.U32.AND P5, PT, R3, R38, PT ;  /* 0x000000260300720c */ /* 0x000fe20003fa6070 */
        /* <DEDUP_REMOVED lines=16> */
[----:B------:R-:W-:Y:S01]  /*2260*/  UMOV UR4, 0x400 ;  /* 0x0000040000047882 */ /* 0x000fe20000000000 */
[----:B------:R-:W-:Y:S01]  /*2270*/  ISETP.NE.AND P0, PT, R41, RZ, PT ;  /* 0x000000ff2900720c */ /* 0x000fe20003f05270 */
[----:B-1----:R-:W-:-:S02]  /*2280*/  ULEA UR4, UR5, UR4, 0x18 ;  /* 0x0000000405047291 */ /* 0x002fc4000f8ec0ff */
[----:B0-----:R-:W-:-:S05]  /*2290*/  IMAD R2, R42, 0x300, R39 ;  /* 0x000003002a027824 */ /* 0x001fca00078e0227 */
[----:B------:R-:W-:-:S05]  /*22a0*/  LEA R2, R2, UR4, 0x2 ;  /* 0x0000000402027c11 */ /* 0x000fca000f8e10ff */
[----:B------:R-:W-:Y:S01]  /*22b0*/  IMAD R0, R39, 0x5c, R2 ;  /* 0x0000005c27007824 */ /* 0x000fe200078e0202 */
        /* <DEDUP_REMOVED lines=103> */
.L_x_128:
        /* <DEDUP_REMOVED lines=48> */
[----:B------:R-:W-:-:S07]  /*2c30*/  ISETP.NE.AND P2, PT, R6, RZ, PT ;  /* 0x000000ff0600720c */ /* 0x000fce0003f45270 */
[----:B------:R-:W1:Y:S06]  /*2c40*/  LDC R32, c[0x0][0x370] ;  /* 0x0000dc00ff207b82 */ /* 0x000e6c0000000800 */
[----:B------:R-:W-:Y:S01]  /*2c50*/  @!P2 IMAD.MOV.U32 R34, RZ, RZ, 0x64 ;  /* 0x00000064ff22a424 */ /* 0x000fe200078e00ff */
[----:B------:R2:W-:Y:S01]  /*2c60*/  @!P2 STS [UR4+0xc], R35 ;  /* 0x00000c23ff00a988 */ /* 0x0005e20008000804 */
[----:B0-----:R-:W-:-:S05]  /*2c70*/  IMAD.WIDE R52, R41, 0x8, R42 ;  /* 0x0000000829347825 */ /* 0x001fca00078e022a */
[----:B------:R2:W-:Y:S01]  /*2c80*/  @!P2 ST.E.64.STRONG.GPU desc[UR8][R52.64+0x100], R34 ;  /* 0x000100223400a985 */ /* 0x0005e2000c10fb08 */
[----:B-1----:R-:W-:Y:S02]  /*2c90*/  ISETP.GT.U32.AND P1, PT, R32, 0x1f3, PT ;  /* 0x000001f32000780c */ /* 0x002fe40003f24070 */
[----:B------:R-:W-:-:S05]  /*2ca0*/  LOP3.LUT R32, RZ, R6, RZ, 0x33, !PT ;  /* 0x00000006ff207212 */ /* 0x000fca00078e33ff */
[----:B------:R-:W-:-:S06]  /*2cb0*/  IMAD.IADD R45, R41, 0x1, R32 ;  /* 0x00000001292d7824 */ /* 0x000fcc00078e0220 */
[----:B--2---:R-:W-:Y:S05]  /*2cc0*/  @P1 BRA `(.L_x_131) ;  /* 0x0000000000081947 */ /* 0x004fea0003800000 */
[----:B------:R0:W-:Y:S06]  /*2cd0*/  MEMBAR.SC.CTA ;  /* 0x0000000000007992 */ /* 0x0001ec0000000000 */
[----:B0-----:R-:W-:Y:S05]  /*2ce0*/  BRA `(.L_x_132) ;  /* 0x0000000000087947 */ /* 0x001fea0003800000 */
.L_x_131:
[----:B------:R-:W-:Y:S05]  /*2cf0*/  NANOSLEEP 0x4dd ;  /* 0x000004dd0000795d */ /* 0x000fea0003800000 */
[----:B------:R-:W-:Y:S01]  /*2d00*/  NOP ;  /* 0x0000000000007918 */ /* 0x000fe20000000000 */
.L_x_132:
[----:B------:R-:W-:-:S05]  /*2d10*/  IMAD.WIDE R42, R45, 0x8, R42 ;  /* 0x000000082d2a7825 */ /* 0x000fca00078e022a */
[----:B------:R-:W2:Y:S01]  /*2d20*/  LD.E.64.STRONG.GPU R32, desc[UR8][R42.64+0x100] ;  /* 0x000100082a207980 */ /* 0x000ea2000c10fb00 */
[----:B------:R-:W-:Y:S01]  /*2d30*/  UMOV UR5, 0xffffffff ;  /* 0xffffffff00057882 */ /* 0x000fe20000000000 */
[----:B--2---:R-:W-:Y:S02]  /*2d40*/  ISETP.NE.AND P0, PT, R32, 0x63, PT ;  /* 0x000000632000780c */ /* 0x004fe40003f05270 */
[----:B------:R-:W-:Y:S11]  /*2d50*/  BRA.DIV UR5, `(.L_x_133) ;  /* 0x0000001a05687947 */ /* 0x000ff6000b800000 */
[----:B------:R-:W-:-:S13]  /*2d60*/  VOTE.ANY P0, !P0 ;  /* 0x0000000000ff7806 */ /* 0x000fda0004000100 */
.L_x_181:
[----:B------:R-:W-:Y:S05]  /*2d70*/  @!P0 BRA `(.L_x_134) ;  /* 0x0000000000308947 */ /* 0x000fea0003800000 */
.L_x_138:
[----:B------:R-:W-:Y:S05]  /*2d80*/  YIELD ;  /* 0x0000000000007946 */ /* 0x000fea0003800000 */
[----:B------:R-:W-:Y:S05]  /*2d90*/  @P1 BRA `(.L_x_135) ;  /* 0x0000000000081947 */ /* 0x000fea0003800000 */
[----:B------:R0:W-:Y:S06]  /*2da0*/  MEMBAR.SC.CTA ;  /* 0x0000000000007992 */ /* 0x0001ec0000000000 */
[----:B0-----:R-:W-:Y:S05]  /*2db0*/  BRA `(.L_x_136) ;  /* 0x0000000000087947 */ /* 0x001fea0003800000 */
.L_x_135:
[----:B------:R-:W-:Y:S05]  /*2dc0*/  NANOSLEEP 0x288 ;  /* 0x000002880000795d */ /* 0x000fea0003800000 */
[----:B------:R-:W-:Y:S01]  /*2dd0*/  NOP ;  /* 0x0000000000007918 */ /* 0x000fe20000000000 */
.L_x_136:
[----:B------:R-:W2:Y:S01]  /*2de0*/  LD.E.64.STRONG.GPU R32, desc[UR8][R42.64+0x100] ;  /* 0x000100082a207980 */ /* 0x000ea2000c10fb00 */
[----:B------:R-:W-:Y:S01]  /*2df0*/  UMOV UR5, 0xffffffff ;  /* 0xffffffff00057882 */ /* 0x000fe20000000000 */
[----:B--2---:R-:W-:Y:S02]  /*2e00*/  ISETP.NE.AND P0, PT, R32, 0x63, PT ;  /* 0x000000632000780c */ /* 0x004fe40003f05270 */
[----:B------:R-:W-:Y:S11]  /*2e10*/  BRA.DIV UR5, `(.L_x_137) ;  /* 0x0000001a05587947 */ /* 0x000ff6000b800000 */
[----:B------:R-:W-:-:S13]  /*2e20*/  VOTE.ANY P0, !P0 ;  /* 0x0000000000ff7806 */ /* 0x000fda0004000100 */
.L_x_184:
[----:B------:R-:W-:Y:S05]  /*2e30*/  @P0 BRA `(.L_x_138) ;  /* 0xfffffffc00d00947 */ /* 0x000fea000383ffff */
.L_x_134:
[----:B------:R-:W-:Y:S01]  /*2e40*/  UMOV UR5, 0xffffffff ;  /* 0xffffffff00057882 */ /* 0x000fe20000000000 */
[----:B------:R-:W-:Y:S01]  /*2e50*/  ISETP.NE.AND P3, PT, R32, 0x65, PT ;  /* 0x000000652000780c */ /* 0x000fe20003f65270 */
[----:B------:R-:W-:Y:S01]  /*2e60*/  IMAD.MOV.U32 R50, RZ, RZ, R33 ;  /* 0x000000ffff327224 */ /* 0x000fe200078e0021 */
[----:B------:R-:W-:Y:S11]  /*2e70*/  BRA.DIV UR5, `(.L_x_139) ;  /* 0x0000001a05607947 */ /* 0x000ff6000b800000 */
[----:B------:R-:W0:Y:S01]  /*2e80*/  S2R R47, SR_GEMASK ;  /* 0x00000000002f7919 */ /* 0x000e220000003c00 */
[----:B------:R-:W-:Y:S01]  /*2e90*/  VOTE.ANY R34, PT, !P3 ;  /* 0x0000000000227806 */ /* 0x000fe200058e0100 */
[----:B------:R-:W-:Y:S01]  /*2ea0*/  VIADD R46, R39, 0x8 ;  /* 0x00000008272e7836 */ /* 0x000fe20000000000 */
[----:B------:R-:W1:Y:S02]  /*2eb0*/  LDC.64 R42, c[0x0][0x390] ;  /* 0x0000e400ff2a7b82 */ /* 0x000e640000000a00 */
[----:B-1----:R-:W-:Y:S02]  /*2ec0*/  IADD3 R48, P4, PT, R42, 0x100, RZ ;  /* 0x000001002a307810 */ /* 0x002fe40007f9e0ff */
[----:B0-----:R-:W-:-:S03]  /*2ed0*/  LOP3.LUT R34, R34, 0x80000000, R47, 0xec, !PT ;  /* 0x8000000022227812 */ /* 0x001fc600078eec2f */
[----:B------:R-:W-:Y:S02]  /*2ee0*/  IMAD.X R49, RZ, RZ, R43, P4 ;  /* 0x000000ffff317224 */ /* 0x000fe400020e062b */
        /* <DEDUP_REMOVED lines=23> */
.L_x_193:
[----:B------:R-:W-:Y:S05]  /*3060*/  @!P0 BRA `(.L_x_140) ;  /* 0x0000000000d08947 */ /* 0x000fea0003800000 */
.L_x_148:
[----:B------:R-:W-:-:S05]  /*3070*/  IMAD.WIDE R42, R45, 0x8, R48 ;  /* 0x000000082d2a7825 */ /* 0x000fca00078e0230 */
[----:B------:R-:W2:Y:S01]  /*3080*/  LD.E.64.STRONG.GPU R32, desc[UR8][R42.64+-0x100] ;  /* 0xffff00082a207980 */ /* 0x000ea2000c10fb00 */
[----:B------:R-:W-:Y:S05]  /*3090*/  YIELD ;  /* 0x0000000000007946 */ /* 0x000fea0003800000 */
[----:B------:R-:W-:Y:S01]  /*30a0*/  UMOV UR5, 0xffffffff ;  /* 0xffffffff00057882 */ /* 0x000fe20000000000 */
[----:B--2---:R-:W-:Y:S02]  /*30b0*/  ISETP.NE.AND P0, PT, R32, 0x63, PT ;  /* 0x000000632000780c */ /* 0x004fe40003f05270 */
[----:B------:R-:W-:Y:S11]  /*30c0*/  BRA.DIV UR5, `(.L_x_141) ;  /* 0x0000001a05c07947 */ /* 0x000ff6000b800000 */
[----:B------:R-:W-:-:S13]  /*30d0*/  VOTE.ANY P0, !P0 ;  /* 0x0000000000ff7806 */ /* 0x000fda0004000100 */
.L_x_196:
[----:B------:R-:W-:Y:S05]  /*30e0*/  @!P0 BRA `(.L_x_142) ;  /* 0x0000000000308947 */ /* 0x000fea0003800000 */
.L_x_146:
[----:B------:R-:W-:Y:S05]  /*30f0*/  YIELD ;  /* 0x0000000000007946 */ /* 0x000fea0003800000 */
[----:B------:R-:W-:Y:S05]  /*3100*/  @P1 BRA `(.L_x_143) ;  /* 0x0000000000081947 */ /* 0x000fea0003800000 */
[----:B------:R0:W-:Y:S06]  /*3110*/  MEMBAR.SC.CTA ;  /* 0x0000000000007992 */ /* 0x0001ec0000000000 */
[----:B0-----:R-:W-:Y:S05]  /*3120*/  BRA `(.L_x_144) ;  /* 0x0000000000087947 */ /* 0x001fea0003800000 */
.L_x_143:
[----:B------:R-:W-:Y:S05]  /*3130*/  NANOSLEEP 0x288 ;  /* 0x000002880000795d */ /* 0x000fea0003800000 */
[----:B------:R-:W-:Y:S01]  /*3140*/  NOP ;  /* 0x0000000000007918 */ /* 0x000fe20000000000 */
.L_x_144:
[----:B------:R-:W2:Y:S01]  /*3150*/  LD.E.64.STRONG.GPU R32, desc[UR8][R42.64+-0x100] ;  /* 0xffff00082a207980 */ /* 0x000ea2000c10fb00 */
[----:B------:R-:W-:Y:S01]  /*3160*/  UMOV UR5, 0xffffffff ;  /* 0xffffffff00057882 */ /* 0x000fe20000000000 */
[----:B--2---:R-:W-:Y:S02]  /*3170*/  ISETP.NE.AND P0, PT, R32, 0x63, PT ;  /* 0x000000632000780c */ /* 0x004fe40003f05270 */
[----:B------:R-:W-:Y:S11]  /*3180*/  BRA.DIV UR5, `(.L_x_145) ;  /* 0x0000001a05b07947 */ /* 0x000ff6000b800000 */
[----:B------:R-:W-:-:S13]  /*3190*/  VOTE.ANY P0, !P0 ;  /* 0x0000000000ff7806 */ /* 0x000fda0004000100 */
.L_x_199:
[----:B------:R-:W-:Y:S05]  /*31a0*/  @P0 BRA `(.L_x_146) ;  /* 0xfffffffc00d00947 */ /* 0x000fea000383ffff */
.L_x_142:
        /* <DEDUP_REMOVED lines=31> */
.L_x_208:
[----:B------:R-:W-:Y:S05]  /*33a0*/  @P0 BRA `(.L_x_148) ;  /* 0xfffffffc00300947 */ /* 0x000fea000383ffff */
.L_x_140:
        /* <DEDUP_REMOVED lines=15> */
.L_x_130:
        /* <DEDUP_REMOVED lines=32> */
.L_x_129:
[----:B------:R-:W-:Y:S01]  /*36a0*/  BAR.SYNC.DEFER_BLOCKING 0x0 ;  /* 0x0000000000007b1d */ /* 0x000fe20000010000 */
[----:B------:R-:W-:-:S05]  /*36b0*/  ISETP.NE.AND P0, PT, R6, RZ, PT ;  /* 0x000000ff0600720c */ /* 0x000fca0003f05270 */
[----:B------:R-:W0:Y:S01]  /*36c0*/  LDCU.64 UR6, c[0x0][0x388] ;  /* 0x00007100ff0677ac */ /* 0x000e220008000a00 */
[----:B------:R-:W1:Y:S01]  /*36d0*/  S2R R32, SR_TID.X ;  /* 0x0000000000207919 */ /* 0x000e620000002100 */
[----:B------:R1:W-:Y:S04]  /*36e0*/  STS.128 [R0], R8 ;  /* 0x0000000800007388 */ /* 0x0003e80000000c00 */
[----:B------:R2:W-:Y:S04]  /*36f0*/  STS.128 [R0+0x10], R12 ;  /* 0x0000100c00007388 */ /* 0x0005e80000000c00 */
[----:B------:R3:W-:Y:S04]  /*3700*/  STS.128 [R0+0x20], R16 ;  /* 0x0000201000007388 */ /* 0x0007e80000000c00 */
[----:B------:R-:W-:Y:S04]  /*3710*/  STS.128 [R0+0x30], R20 ;  /* 0x0000301400007388 */ /* 0x000fe80000000c00 */
[----:B------:R-:W-:Y:S01]  /*3720*/  STS.128 [R0+0x40], R24 ;  /* 0x0000401800007388 */ /* 0x000fe20000000c00 */
[----:B-1----:R-:W-:-:S02]  /*3730*/  LOP3.LUT R8, R32, 0x1f, RZ, 0xc0, !PT ;  /* 0x0000001f20087812 */ /* 0x002fc400078ec0ff */
[----:B------:R-:W-:Y:S01]  /*3740*/  LOP3.LUT R9, R32, 0x3e0, RZ, 0xc0, !PT ;  /* 0x000003e020097812 */ /* 0x000fe200078ec0ff */
[----:B------:R-:W-:Y:S01]  /*3750*/  STS.128 [R0+0x50], R28 ;  /* 0x0000501c00007388 */ /* 0x000fe20000000c00 */
[----:B------:R-:W-:-:S03]  /*3760*/  NOP ;  /* 0x0000000000007918 */ /* 0x000fc60000000000 */
[----:B------:R-:W-:Y:S01]  /*3770*/  LDS R51, [R2] ;  /* 0x0000000002337984 */ /* 0x000fe20000000800 */
[----:B--2---:R-:W-:-:S03]  /*3780*/  IMAD R14, R9, 0x18, R8 ;  /* 0x00000018090e7824 */ /* 0x004fc600078e0208 */
[----:B------:R-:W-:Y:S01]  /*3790*/  LDS R53, [R2+0x80] ;  /* 0x0000800002357984 */ /* 0x000fe20000000800 */
[C---:B---3--:R-:W-:Y:S02]  /*37a0*/  VIADD R16, R14.reuse, 0x40 ;  /* 0x000000400e107836 */ /* 0x048fe40000000000 */
[----:B------:R-:W-:Y:S01]  /*37b0*/  VIADD R18, R14, 0xc0 ;  /* 0x000000c00e127836 */ /* 0x000fe20000000000 */
        /* <DEDUP_REMOVED lines=24> */
[----:B------:R-:W-:Y:S01]  /*3940*/  IADD3 R40, P0, PT, R40, R5, RZ ;  /* 0x0000000528287210 */ /* 0x000fe20007f1e0ff */
[----:B-1----:R-:W-:-:S04]  /*3950*/  VIADD R2, R14, 0x20 ;  /* 0x000000200e027836 */ /* 0x002fc80000000000 */
[----:B------:R-:W-:Y:S01]  /*3960*/  IMAD.X R9, RZ, RZ, RZ, P0 ;  /* 0x000000ffff097224 */ /* 0x000fe200000e06ff */
[----:B0-----:R-:W-:-:S04]  /*3970*/  LEA R8, P0, R40, UR6, 0x2 ;  /* 0x0000000628087c11 */ /* 0x001fc8000f8010ff */
[----:B------:R-:W-:Y:S01]  /*3980*/  LEA.HI.X R9, R40, UR7, R9, 0x2, P0 ;  /* 0x0000000728097c11 */ /* 0x000fe200080f1409 */
        /* <DEDUP_REMOVED lines=16> */
[----:B------:R-:W-:Y:S03]  /*3a90*/  @!P5 STG.E desc[UR8][R8.64+0x100], R6 ;  /* 0x000100060800d986 */ /* 0x000fe6000c101908 */
[-C--:B------:R-:W-:Y:S01]  /*3aa0*/  ISETP.GE.AND P5, PT, R5, R0.reuse, PT ;  /* 0x000000000500720c */ /* 0x080fe20003fa6270 */
[----:B------:R-:W-:Y:S01]  /*3ab0*/  VIADD R5, R14, 0x160 ;  /* 0x000001600e057836 */ /* 0x000fe20000000000 */
[----:B------:R-:W-:Y:S01]  /*3ac0*/  @!P6 STG.E desc[UR8][R8.64+0x80], R53 ;  /* 0x000080350800e986 */ /* 0x000fe2000c101908 */
[----:B------:R-:W-:Y:S01]  /*3ad0*/  ISETP.GE.AND P6, PT, R2, R0, PT ;  /* 0x000000000200720c */ /* 0x000fe20003fc6270 */
[----:B------:R-:W-:-:S02]  /*3ae0*/  VIADD R2, R14, 0x140 ;  /* 0x000001400e027836 */ /* 0x000fc40000000000 */
[C---:B0-----:R-:W-:Y:S01]  /*3af0*/  VIADD R51, R14.reuse, 0x180 ;  /* 0x000001800e337836 */ /* 0x041fe20000000000 */
[----:B------:R-:W-:Y:S01]  /*3b00*/  @!P0 STG.E desc[UR8][R8.64+0x200], R12 ;  /* 0x0002000c08008986 */ /* 0x000fe2000c101908 */
[-C--:B------:R-:W-:Y:S01]  /*3b10*/  ISETP.GE.AND P0, PT, R5, R0.reuse, PT ;  /* 0x000000000500720c */ /* 0x080fe20003f06270 */
[C---:B------:R-:W-:Y:S02]  /*3b20*/  VIADD R5, R14.reuse, 0x1a0 ;  /* 0x000001a00e057836 */ /* 0x040fe40000000000 */
[----:B------:R-:W-:Y:S01]  /*3b30*/  @!P4 STG.E desc[UR8][R8.64+0x280], R47 ;  /* 0x0002802f0800c986 */ /* 0x000fe2000c101908 */
[-C--:B------:R-:W-:Y:S01]  /*3b40*/  ISETP.GE.AND P4, PT, R51, R0.reuse, PT ;  /* 0x000000003300720c */ /* 0x080fe20003f86270 */
[C---:B------:R-:W-:Y:S02]  /*3b50*/  VIADD R51, R14.reuse, 0x1c0 ;  /* 0x000001c00e337836 */ /* 0x040fe40000000000 */
[----:B------:R0:W-:Y:S01]  /*3b60*/  @!P3 STG.E desc[UR8][R8.64+0x300], R45 ;  /* 0x0003002d0800b986 */ /* 0x0001e2000c101908 */
[----:B------:R-:W-:Y:S01]  /*3b70*/  ISETP.GE.AND P3, PT, R5, R0, PT ;  /* 0x000000000500720c */ /* 0x000fe20003f66270 */
[----:B------:R-:W-:-:S02]  /*3b80*/  VIADD R5, R14, 0x1e0 ;  /* 0x000001e00e057836 */ /* 0x000fc40000000000 */
        /* <DEDUP_REMOVED lines=10> */
[----:B0-----:R-:W-:Y:S02]  /*3c30*/  VIADD R45, R14, 0x240 ;  /* 0x000002400e2d7836 */ /* 0x001fe40000000000 */
[----:B------:R1:W-:Y:S03]  /*3c40*/  @!P0 STG.E desc[UR8][R8.64+0x580], R35 ;  /* 0x0005802308008986 */ /* 0x0003e6000c101908 */
[-C--:B------:R-:W-:Y:S01]  /*3c50*/  ISETP.GE.AND P0, PT, R45, R0.reuse, PT ;  /* 0x000000002d00720c */ /* 0x080fe20003f06270 */
        /* <DEDUP_REMOVED lines=21> */
.L_x_112:
[----:B------:R-:W-:Y:S01]  /*3db0*/  BSSY B1, `(.L_x_149) ;  /* 0x0000006000017945 */ /* 0x000fe20003800000 */
[----:B------:R-:W-:Y:S01]  /*3dc0*/  PLOP3.LUT P0, PT, P0, PT, PT, 0x8, 0x80 ;  /* 0x000000000080781c */ /* 0x000fe2000070e170 */
[----:B------:R-:W-:-:S12]  /*3dd0*/  IMAD.MOV.U32 R34, RZ, RZ, -0x1 ;  /* 0xffffffffff227424 */ /* 0x000fd800078e00ff */
[----:B------:R-:W-:Y:S05]  /*3de0*/  WARPSYNC.COLLECTIVE R34, `(.L_x_150) ;  /* 0x0000000022087348 */ /* 0x000fea0003c00000 */
[----:B------:R-:W-:Y:S01]  /*3df0*/  VOTE.ANY P0, P0 ;  /* 0x0000000000ff7806 */ /* 0x000fe20000000100 */
[----:B------:R-:W-:-:S12]  /*3e00*/  ENDCOLLECTIVE ;  /* 0x000000000000791b */ /* 0x000fd80003800000 */
.L_x_150:
[----:B------:R-:W-:Y:S05]  /*3e10*/  BSYNC B1 ;  /* 0x0000000000017941 */ /* 0x000fea0003800000 */
.L_x_149:
[----:B------:R-:W-:Y:S05]  /*3e20*/  BRA `(.L_x_151) ;  /* 0xffffffd0001c7947 */ /* 0x000fea000383ffff */
.L_x_116:
[----:B------:R-:W-:Y:S01]  /*3e30*/  BSSY B1, `(.L_x_152) ;  /* 0x0000006000017945 */ /* 0x000fe20003800000 */
[----:B------:R-:W-:Y:S01]  /*3e40*/  PLOP3.LUT P0, PT, P0, PT, PT, 0x8, 0x80 ;  /* 0x000000000080781c */ /* 0x000fe2000070e170 */
[----:B------:R-:W-:-:S12]  /*3e50*/  IMAD.MOV.U32 R34, RZ, RZ, -0x1 ;  /* 0xffffffffff227424 */ /* 0x000fd800078e00ff */
[----:B------:R-:W-:Y:S05]  /*3e60*/  WARPSYNC.COLLECTIVE R34, `(.L_x_153) ;  /* 0x0000000022087348 */ /* 0x000fea0003c00000 */
[----:B------:R-:W-:Y:S01]  /*3e70*/  VOTE.ANY P0, P0 ;  /* 0x0000000000ff7806 */ /* 0x000fe20000000100 */
[----:B------:R-:W-:-:S12]  /*3e80*/  ENDCOLLECTIVE ;  /* 0x000000000000791b */ /* 0x000fd80003800000 */
.L_x_153:
[----:B------:R-:W-:Y:S05]  /*3e90*/  BSYNC B1 ;  /* 0x0000000000017941 */ /* 0x000fea0003800000 */
.L_x_152:
[----:B------:R-:W-:Y:S05]  /*3ea0*/  BRA `(.L_x_154) ;  /* 0xffffffd0002c7947 */ /* 0x000fea000383ffff */
.L_x_118:
[----:B------:R-:W0:Y:S01]  /*3eb0*/  S2R R45, SR_GEMASK ;  /* 0x00000000002d7919 */ /* 0x000e220000003c00 */
[----:B------:R-:W-:Y:S01]  /*3ec0*/  BSSY B1, `(.L_x_155) ;  /* 0x0000006000017945 */ /* 0x000fe20003800000 */
[----:B------:R-:W-:Y:S01]  /*3ed0*/  PLOP3.LUT P3, PT, P0, PT, PT, 0x8, 0x80 ;  /* 0x000000000080781c */ /* 0x000fe2000076e170 */
[----:B------:R-:W-:-:S12]  /*3ee0*/  IMAD.MOV.U32 R34, RZ, RZ, -0x1 ;  /* 0xffffffffff227424 */ /* 0x000fd800078e00ff */
[----:B0-----:R-:W-:Y:S05]  /*3ef0*/  WARPSYNC.COLLECTIVE R34, `(.L_x_156) ;  /* 0x0000000022087348 */ /* 0x001fea0003c00000 */
[----:B------:R-:W-:Y:S01]  /*3f00*/  VOTE.ANY R34, PT, P3 ;  /* 0x0000000000227806 */ /* 0x000fe200018e0100 */
[----:B0-----:R-:W-:Y:S06]  /*3f10*/  ENDCOLLECTIVE ;  /* 0x000000000000791b */ /* 0x001fec0003800000 */
.L_x_156:
[----:B------:R-:W-:Y:S05]  /*3f20*/  BSYNC B1 ;  /* 0x0000000000017941 */ /* 0x000fea0003800000 */
.L_x_155:
[----:B------:R-:W-:Y:S01]  /*3f30*/  LOP3.LUT R34, R34, 0x80000000, R45, 0xec, !PT ;  /* 0x8000000022227812 */ /* 0x000fe200078eec2d */
[----:B------:R-:W-:Y:S01]  /*3f40*/  IMAD.MOV.U32 R41, RZ, RZ, R47 ;  /* 0x000000ffff297224 */ /* 0x000fe200078e002f */
[----:B------:R-:W-:Y:S01]  /*3f50*/  ISETP.NE.AND P0, PT, R32, 0x65, PT ;  /* 0x000000652000780c */ /* 0x000fe20003f05270 */
[----:B------:R-:W-:Y:S02]  /*3f60*/  IMAD.MOV.U32 R42, RZ, RZ, 0x1 ;  /* 0x00000001ff2a7424 */ /* 0x000fe400078e00ff */
[----:B------:R-:W-:Y:S02]  /*3f70*/  VIADD R33, R34, 0xffffffff ;  /* 0xffffffff22217836 */ /* 0x000fe40000000000 */
[C---:B------:R-:W-:Y:S02]  /*3f80*/  VIADD R44, R30.reuse, 0x2 ;  /* 0x000000021e2c7836 */ /* 0x040fe40000000000 */
[----:B------:R-:W-:Y:S01]  /*3f90*/  VIADD R39, R30, 0x4 ;  /* 0x000000041e277836 */ /* 0x000fe20000000000 */
[----:B------:R-:W-:Y:S01]  /*3fa0*/  LOP3.LUT R32, R34, R33, RZ, 0xc, !PT ;  /* 0x0000002122207212 */ /* 0x000fe200078e0cff */
[----:B------:R-:W-:-:S02]  /*3fb0*/  IMAD.MOV.U32 R34, RZ, RZ, -0x1 ;  /* 0xffffffffff227424 */ /* 0x000fc400078e00ff */
[----:B------:R-:W-:Y:S01]  /*3fc0*/  VIADD R46, R30, 0x10 ;  /* 0x000000101e2e7836 */ /* 0x000fe20000000000 */
[----:B------:R0:W1:Y:S06]  /*3fd0*/  POPC R43, R32 ;  /* 0x00000020002b7309 */ /* 0x00006c0000000000 */
[----:B01----:R-:W-:Y:S05]  /*3fe0*/  WARPSYNC.COLLECTIVE R34, `(.L_x_157) ;  /* 0x0000000022087348 */ /* 0x003fea0003c00000 */
[----:B-1----:R1:W2:Y:S02]  /*3ff0*/  SHFL.DOWN P3, R33, R41, R42, R43 ;  /* 0x0800002a29217389 */ /* 0x0022a4000006002b */
[----:B012---:R-:W-:Y:S05]  /*4000*/  ENDCOLLECTIVE ;  /* 0x000000000000791b */ /* 0x007fea0003800000 */
.L_x_157:
[----:B------:R-:W-:Y:S01]  /*4010*/  ISETP.GE.AND P1, PT, R30, R43, PT ;  /* 0x0000002b1e00720c */ /* 0x000fe20003f26270 */
[----:B------:R-:W-:Y:S02]  /*4020*/  IMAD.MOV.U32 R42, RZ, RZ, 0x2 ;  /* 0x00000002ff2a7424 */ /* 0x000fe400078e00ff */
[----:B------:R-:W-:-:S10]  /*4030*/  IMAD.MOV.U32 R38, RZ, RZ, R33 ;  /* 0x000000ffff267224 */ /* 0x000fd400078e0021 */
[----:B------:R-:W-:Y:S02]  /*4040*/  @!P1 VIMNMX R47, PT, PT, R38, R47, !PT ;  /* 0x0000002f262f9248 */ /* 0x000fe40007fe0100 */
[----:B------:R-:W-:-:S03]  /*4050*/  ISETP.GT.AND P1, PT, R44, R43, PT ;  /* 0x0000002b2c00720c */ /* 0x000fc60003f24270 */
[----:B------:R-:W-:-:S10]  /*4060*/  IMAD.MOV.U32 R41, RZ, RZ, R47 ;  /* 0x000000ffff297224 */ /* 0x000fd400078e002f */
[----:B------:R-:W-:Y:S05]  /*4070*/  WARPSYNC.COLLECTIVE R34, `(.L_x_158) ;  /* 0x0000000022087348 */ /* 0x000fea0003c00000 */
[----:B------:R0:W1:Y:S02]  /*4080*/  SHFL.DOWN P3, R33, R41, R42, R43 ;  /* 0x0800002a29217389 */ /* 0x000064000006002b */
[----:B01----:R-:W-:Y:S05]  /*4090*/  ENDCOLLECTIVE ;  /* 0x000000000000791b */ /* 0x003fea0003800000 */
.L_x_158:
[----:B------:R-:W-:Y:S02]  /*40a0*/  IMAD.MOV.U32 R42, RZ, RZ, 0x4 ;  /* 0x00000004ff2a7424 */ /* 0x000fe400078e00ff */
[----:B------:R-:W-:-:S05]  /*40b0*/  IMAD.MOV.U32 R38, RZ, RZ, R33 ;  /* 0x000000ffff267224 */ /* 0x000fca00078e0021 */
[----:B------:R-:W-:Y:S02]  /*40c0*/  @!P1 VIMNMX R47, PT, PT, R47, R38, !PT ;  /* 0x000000262f2f9248 */ /* 0x000fe40007fe0100 */
[----:B------:R-:W-:-:S03]  /*40d0*/  ISETP.GT.AND P1, PT, R39, R43, PT ;  /* 0x0000002b2700720c */ /* 0x000fc60003f24270 */
[----:B------:R-:W-:-:S10]  /*40e0*/  IMAD.MOV.U32 R41, RZ, RZ, R47 ;  /* 0x000000ffff297224 */ /* 0x000fd400078e002f */
[----:B------:R-:W-:Y:S05]  /*40f0*/  WARPSYNC.COLLECTIVE R34, `(.L_x_159) ;  /* 0x0000000022087348 */ /* 0x000fea0003c00000 */
[----:B------:R0:W1:Y:S02]  /*4100*/  SHFL.DOWN P3, R33, R41, R42, R43 ;  /* 0x0800002a29217389 */ /* 0x000064000006002b */
[----:B01----:R-:W-:Y:S05]  /*4110*/  ENDCOLLECTIVE ;  /* 0x000000000000791b */ /* 0x003fea0003800000 */
.L_x_159:
[----:B------:R-:W-:Y:S02]  /*4120*/  IMAD.MOV.U32 R42, RZ, RZ, 0x8 ;  /* 0x00000008ff2a7424 */ /* 0x000fe400078e00ff */
[----:B------:R-:W-:-:S05]  /*4130*/  IMAD.MOV.U32 R38, RZ, RZ, R33 ;  /* 0x000000ffff267224 */ /* 0x000fca00078e0021 */
[----:B------:R-:W-:Y:S01]  /*4140*/  @!P1 VIMNMX R47, PT, PT, R47, R38, !PT ;  /* 0x000000262f2f9248 */ /* 0x000fe20007fe0100 */
[----:B------:R-:W-:-:S04]  /*4150*/  VIADD R38, R30, 0x8 ;  /* 0x000000081e267836 */ /* 0x000fc80000000000 */
[----:B------:R-:W-:Y:S01]  /*4160*/  IMAD.MOV.U32 R41, RZ, RZ, R47 ;  /* 0x000000ffff297224 */ /* 0x000fe200078e002f */
[----:B------:R-:W-:-:S13]  /*4170*/  ISETP.GT.AND P1, PT, R38, R43, PT ;  /* 0x0000002b2600720c */ /* 0x000fda0003f24270 */
[----:B------:R-:W-:Y:S05]  /*4180*/  WARPSYNC.COLLECTIVE R34, `(.L_x_160) ;  /* 0x0000000022087348 */ /* 0x000fea0003c00000 */
[----:B------:R0:W1:Y:S02]  /*4190*/  SHFL.DOWN P3, R33, R41, R42, R43 ;  /* 0x0800002a29217389 */ /* 0x000064000006002b */
[----:B01----:R-:W-:Y:S05]  /*41a0*/  ENDCOLLECTIVE ;  /* 0x000000000000791b */ /* 0x003fea0003800000 */
.L_x_160:
[----:B------:R-:W-:Y:S01]  /*41b0*/  IMAD.MOV.U32 R42, RZ, RZ, 0x10 ;  /* 0x00000010ff2a7424 */ /* 0x000fe200078e00ff */
[----:B------:R-:W-:Y:S02]  /*41c0*/  @!P1 VIMNMX R47, PT, PT, R47, R33, !PT ;  /* 0x000000212f2f9248 */ /* 0x000fe40007fe0100 */
[----:B------:R-:W-:-:S03]  /*41d0*/  ISETP.GT.AND P1, PT, R46, R43, PT ;  /* 0x0000002b2e00720c */ /* 0x000fc60003f24270 */
[----:B------:R-:W-:-:S10]  /*41e0*/  IMAD.MOV.U32 R41, RZ, RZ, R47 ;  /* 0x000000ffff297224 */ /* 0x000fd400078e002f */
[----:B------:R-:W-:Y:S05]  /*41f0*/  WARPSYNC.COLLECTIVE R34, `(.L_x_161) ;  /* 0x0000000022087348 */ /* 0x000fea0003c00000 */
[----:B------:R0:W1:Y:S02]  /*4200*/  SHFL.DOWN P3, R33, R41, R42, R43 ;  /* 0x0800002a29217389 */ /* 0x000064000006002b */
[----:B01----:R-:W-:Y:S05]  /*4210*/  ENDCOLLECTIVE ;  /* 0x000000000000791b */ /* 0x003fea0003800000 */
.L_x_161:
[----:B------:R-:W-:Y:S05]  /*4220*/  WARPSYNC.COLLECTIVE R34, `(.L_x_162) ;  /* 0x0000000022087348 */ /* 0x000fea0003c00000 */
[----:B------:R-:W-:Y:S01]  /*4230*/  VOTE.ALL P0, P0 ;  /* 0x0000000000ff7806 */ /* 0x000fe20000000000 */
[----:B------:R-:W-:-:S12]  /*4240*/  ENDCOLLECTIVE ;  /* 0x000000000000791b */ /* 0x000fd80003800000 */
.L_x_162:
[----:B------:R-:W-:Y:S02]  /*4250*/  @!P1 VIMNMX R47, PT, PT, R47, R33, !PT ;  /* 0x000000212f2f9248 */ /* 0x000fe40007fe0100 */
[----:B------:R-:W0:Y:S02]  /*4260*/  LDC.64 R32, c[0x0][0x390] ;  /* 0x0000e400ff207b82 */ /* 0x000e240000000a00 */
[----:B0-----:R-:W-:-:S05]  /*4270*/  IADD3 R40, P1, PT, R32, 0x100, RZ ;  /* 0x0000010020287810 */ /* 0x001fca0007f3e0ff */
[----:B------:R-:W-:Y:S01]  /*4280*/  IMAD.X R49, RZ, RZ, R33, P1 ;  /* 0x000000ffff317224 */ /* 0x000fe200008e0621 */
[----:B------:R-:W-:Y:S07]  /*4290*/  BRA `(.L_x_163) ;  /* 0xffffffcc00bc7947 */ /* 0x000fee000383ffff */
.L_x_120:
[----:B------:R-:W-:Y:S01]  /*42a0*/  BSSY B1, `(.L_x_164) ;  /* 0x0000006000017945 */ /* 0x000fe20003800000 */
[----:B------:R-:W-:Y:S01]  /*42b0*/  PLOP3.LUT P0, PT, P0, PT, PT, 0x8, 0x80 ;  /* 0x000000000080781c */ /* 0x000fe2000070e170 */
[----:B------:R-:W-:-:S12]  /*42c0*/  IMAD.MOV.U32 R34, RZ, RZ, -0x1 ;  /* 0xffffffffff227424 */ /* 0x000fd800078e00ff */
[----:B------:R-:W-:Y:S05]  /*42d0*/  WARPSYNC.COLLECTIVE R34, `(.L_x_165) ;  /* 0x0000000022087348 */ /* 0x000fea0003c00000 */
[----:B------:R-:W-:Y:S01]  /*42e0*/  VOTE.ANY P0, P0 ;  /* 0x0000000000ff7806 */ /* 0x000fe20000000100 */
[----:B------:R-:W-:-:S12]  /*42f0*/  ENDCOLLECTIVE ;  /* 0x000000000000791b */ /* 0x000fd80003800000 */
.L_x_165:
[----:B------:R-:W-:Y:S05]  /*4300*/  BSYNC B1 ;  /* 0x0000000000017941 */ /* 0x000fea0003800000 */
.L_x_164:
[----:B------:R-:W-:Y:S05]  /*4310*/  BRA `(.L_x_166) ;  /* 0xffffffcc00c07947 */ /* 0x000fea000383ffff */
.L_x_124:
[----:B------:R-:W-:Y:S01]  /*4320*/  BSSY B1, `(.L_x_167) ;  /* 0x0000006000017945 */ /* 0x000fe20003800000 */
[----:B------:R-:W-:Y:S01]  /*4330*/  PLOP3.LUT P0, PT, P0, PT, PT, 0x8, 0x80 ;  /* 0x000000000080781c */ /* 0x000fe2000070e170 */
[----:B------:R-:W-:-:S12]  /*4340*/  IMAD.MOV.U32 R34, RZ, RZ, -0x1 ;  /* 0xffffffffff227424 */ /* 0x000fd800078e00ff */
[----:B------:R-:W-:Y:S05]  /*4350*/  WARPSYNC.COLLECTIVE R34, `(.L_x_168) ;  /* 0x0000000022087348 */ /* 0x000fea0003c00000 */
[----:B------:R-:W-:Y:S01]  /*4360*/  VOTE.ANY P0, P0 ;  /* 0x0000000000ff7806 */ /* 0x000fe20000000100 */
[----:B------:R-:W-:-:S12]  /*4370*/  ENDCOLLECTIVE ;  /* 0x000000000000791b */ /* 0x000fd80003800000 */
.L_x_168:
[----:B------:R-:W-:Y:S05]  /*4380*/  BSYNC B1 ;  /* 0x0000000000017941 */ /* 0x000fea0003800000 */
.L_x_167:
[----:B------:R-:W-:Y:S05]  /*4390*/  BRA `(.L_x_169) ;  /* 0xffffffcc00d47947 */ /* 0x000fea000383ffff */
.L_x_126:
[----:B------:R-:W-:Y:S01]  /*43a0*/  BSSY B1, `(.L_x_170) ;  /* 0x0000006000017945 */ /* 0x000fe20003800000 */
[----:B------:R-:W-:Y:S01]  /*43b0*/  PLOP3.LUT P3, PT, P0, PT, PT, 0x8, 0x80 ;  /* 0x000000000080781c */ /* 0x000fe2000076e170 */
[----:B------:R-:W-:-:S12]  /*43c0*/  IMAD.MOV.U32 R34, RZ, RZ, -0x1 ;  /* 0xffffffffff227424 */ /* 0x000fd800078e00ff */
[----:B------:R-:W-:Y:S05]  /*43d0*/  WARPSYNC.COLLECTIVE R34, `(.L_x_171) ;  /* 0x0000000022087348 */ /* 0x000fea0003c00000 */
[----:B------:R-:W-:Y:S01]  /*43e0*/  VOTE.ANY R34, PT, P3 ;  /* 0x0000000000227806 */ /* 0x000fe200018e0100 */
[----:B------:R-:W-:Y:S06]  /*43f0*/  ENDCOLLECTIVE ;  /* 0x000000000000791b */ /* 0x000fec0003800000 */
.L_x_171:
[----:B------:R-:W-:Y:S05]  /*4400*/  BSYNC B1 ;  /* 0x0000000000017941 */ /* 0x000fea0003800000 */
.L_x_170:
[----:B------:R-:W-:Y:S01]  /*4410*/  LOP3.LUT R34, R34, 0x80000000, R45, 0xec, !PT ;  /* 0x8000000022227812 */ /* 0x000fe200078eec2d */
[----:B------:R-:W-:Y:S02]  /*4420*/  IMAD.MOV.U32 R41, RZ, RZ, R48 ;  /* 0x000000ffff297224 */ /* 0x000fe400078e0030 */
[----:B------:R-:W-:Y:S02]  /*4430*/  IMAD.MOV.U32 R42, RZ, RZ, 0x1 ;  /* 0x00000001ff2a7424 */ /* 0x000fe400078e00ff */
[----:B------:R-:W-:Y:S02]  /*4440*/  VIADD R33, R34, 0xffffffff ;  /* 0xffffffff22217836 */ /* 0x000fe40000000000 */
[----:B------:R-:W-:-:S03]  /*4450*/  VIADD R37, R37, 0xffffffe0 ;  /* 0xffffffe025257836 */ /* 0x000fc60000000000 */
[----:B------:R-:W-:Y:S01]  /*4460*/  LOP3.LUT R52, R34, R33, RZ, 0xc, !PT ;  /* 0x0000002122347212 */ /* 0x000fe200078e0cff */
[----:B------:R-:W-:-:S03]  /*4470*/  IMAD.MOV.U32 R34, RZ, RZ, -0x1 ;  /* 0xffffffffff227424 */ /* 0x000fc600078e00ff */
[----:B------:R0:W1:Y:S04]  /*4480*/  POPC R43, R52 ;  /* 0x00000034002b7309 */ /* 0x0000680000000000 */
[----:B01----:R-:W-:Y:S05]  /*4490*/  WARPSYNC.COLLECTIVE R34, `(.L_x_172) ;  /* 0x0000000022087348 */ /* 0x003fea0003c00000 */
[----:B-1----:R1:W2:Y:S02]  /*44a0*/  SHFL.DOWN P3, R33, R41, R42, R43 ;  /* 0x0800002a29217389 */ /* 0x0022a4000006002b */
[----:B012---:R-:W-:Y:S05]  /*44b0*/  ENDCOLLECTIVE ;  /* 0x000000000000791b */ /* 0x007fea0003800000 */
.L_x_172:
        /* <DEDUP_REMOVED lines=8> */
.L_x_173:
[----:B------:R-:W-:Y:S01]  /*4540*/  IMAD.MOV.U32 R42, RZ, RZ, 0x4 ;  /* 0x00000004ff2a7424 */ /* 0x000fe200078e00ff */
[----:B------:R-:W-:Y:S02]  /*4550*/  @!P0 VIMNMX R48, PT, PT, R48, R33, !PT ;  /* 0x0000002130308248 */ /* 0x000fe40007fe0100 */
[----:B------:R-:W-:-:S03]  /*4560*/  ISETP.GT.AND P0, PT, R39, R43, PT ;  /* 0x0000002b2700720c */ /* 0x000fc60003f04270 */
[----:B------:R-:W-:-:S10]  /*4570*/  IMAD.MOV.U32 R41, RZ, RZ, R48 ;  /* 0x000000ffff297224 */ /* 0x000fd400078e0030 */
[----:B------:R-:W-:Y:S05]  /*4580*/  WARPSYNC.COLLECTIVE R34, `(.L_x_174) ;  /* 0x0000000022087348 */ /* 0x000fea0003c00000 */
[----:B------:R0:W1:Y:S02]  /*4590*/  SHFL.DOWN P3, R33, R41, R42, R43 ;  /* 0x0800002a29217389 */ /* 0x000064000006002b */
[----:B01----:R-:W-:Y:S05]  /*45a0*/  ENDCOLLECTIVE ;  /* 0x000000000000791b */ /* 0x003fea0003800000 */
.L_x_174:
[----:B------:R-:W-:Y:S01]  /*45b0*/  IMAD.MOV.U32 R42, RZ, RZ, 0x8 ;  /* 0x00000008ff2a7424 */ /* 0x000fe200078e00ff */
[----:B------:R-:W-:Y:S02]  /*45c0*/  @!P0 VIMNMX R48, PT, PT, R48, R33, !PT ;  /* 0x0000002130308248 */ /* 0x000fe40007fe0100 */
[----:B------:R-:W-:-:S03]  /*45d0*/  ISETP.GT.AND P0, PT, R38, R43, PT ;  /* 0x0000002b2600720c */ /* 0x000fc60003f04270 */
[----:B------:R-:W-:-:S10]  /*45e0*/  IMAD.MOV.U32 R41, RZ, RZ, R48 ;  /* 0x000000ffff297224 */ /* 0x000fd400078e0030 */
[----:B------:R-:W-:Y:S05]  /*45f0*/  WARPSYNC.COLLECTIVE R34, `(.L_x_175) ;  /* 0x0000000022087348 */ /* 0x000fea0003c00000 */
[----:B------:R0:W1:Y:S02]  /*4600*/  SHFL.DOWN P3, R33, R41, R42, R43 ;  /* 0x0800002a29217389 */ /* 0x000064000006002b */
[----:B01----:R-:W-:Y:S05]  /*4610*/  ENDCOLLECTIVE ;  /* 0x000000000000791b */ /* 0x003fea0003800000 */
.L_x_175:
[----:B------:R-:W-:Y:S01]  /*4620*/  IMAD.MOV.U32 R42, RZ, RZ, 0x10 ;  /* 0x00000010ff2a7424 */ /* 0x000fe200078e00ff */
[----:B------:R-:W-:Y:S02]  /*4630*/  @!P0 VIMNMX R48, PT, PT, R48, R33, !PT ;  /* 0x0000002130308248 */ /* 0x000fe40007fe0100 */
[----:B------:R-:W-:-:S03]  /*4640*/  ISETP.GT.AND P0, PT, R46, R43, PT ;  /* 0x0000002b2e00720c */ /* 0x000fc60003f04270 */
[----:B------:R-:W-:-:S10]  /*4650*/  IMAD.MOV.U32 R41, RZ, RZ, R48 ;  /* 0x000000ffff297224 */ /* 0x000fd400078e0030 */
[----:B------:R-:W-:Y:S05]  /*4660*/  WARPSYNC.COLLECTIVE R34, `(.L_x_176) ;  /* 0x0000000022087348 */ /* 0x000fea0003c00000 */
[----:B------:R0:W1:Y:S02]  /*4670*/  SHFL.DOWN P3, R33, R41, R42, R43 ;  /* 0x0800002a29217389 */ /* 0x000064000006002b */
[----:B01----:R-:W-:Y:S05]  /*4680*/  ENDCOLLECTIVE ;  /* 0x000000000000791b */ /* 0x003fea0003800000 */
.L_x_176:
[----:B------:R-:W-:Y:S02]  /*4690*/  @!P0 VIMNMX R48, PT, PT, R48, R33, !PT ;  /* 0x0000002130308248 */ /* 0x000fe40007fe0100 */
[----:B------:R-:W-:Y:S02]  /*46a0*/  ISETP.NE.AND P0, PT, R32, 0x65, PT ;  /* 0x000000652000780c */ /* 0x000fe40003f05270 */
[----:B------:R-:W-:-:S11]  /*46b0*/  VIMNMX R47, PT, PT, R48, R47, !PT ;  /* 0x0000002f302f7248 */ /* 0x000fd60007fe0100 */
[----:B------:R-:W-:Y:S05]  /*46c0*/  WARPSYNC.COLLECTIVE R34, `(.L_x_177) ;  /* 0x0000000022087348 */ /* 0x000fea0003c00000 */
[----:B------:R-:W-:Y:S01]  /*46d0*/  VOTE.ALL P0, P0 ;  /* 0x0000000000ff7806 */ /* 0x000fe20000000000 */
[----:B------:R-:W-:-:S12]  /*46e0*/  ENDCOLLECTIVE ;  /* 0x000000000000791b */ /* 0x000fd80003800000 */
.L_x_177:
[----:B------:R-:W-:Y:S05]  /*46f0*/  BRA `(.L_x_178) ;  /* 0xffffffcc00707947 */ /* 0x000fea000383ffff */
.L_x_133:
[----:B------:R-:W-:Y:S01]  /*4700*/  BSSY B0, `(.L_x_179) ;  /* 0x0000006000007945 */ /* 0x000fe20003800000 */
[----:B------:R-:W-:Y:S01]  /*4710*/  PLOP3.LUT P0, PT, P0, PT, PT, 0x8, 0x80 ;  /* 0x000000000080781c */ /* 0x000fe2000070e170 */
[----:B------:R-:W-:-:S12]  /*4720*/  IMAD.MOV.U32 R34, RZ, RZ, -0x1 ;  /* 0xffffffffff227424 */ /* 0x000fd800078e00ff */
[----:B------:R-:W-:Y:S05]  /*4730*/  WARPSYNC.COLLECTIVE R34, `(.L_x_180) ;  /* 0x0000000022087348 */ /* 0x000fea0003c00000 */
[----:B------:R-:W-:Y:S01]  /*4740*/  VOTE.ANY P0, P0 ;  /* 0x0000000000ff7806 */ /* 0x000fe20000000100 */
[----:B------:R-:W-:-:S12]  /*4750*/  ENDCOLLECTIVE ;  /* 0x000000000000791b */ /* 0x000fd80003800000 */
.L_x_180:
[----:B------:R-:W-:Y:S05]  /*4760*/  BSYNC B0 ;  /* 0x0000000000007941 */ /* 0x000fea0003800000 */
.L_x_179:
[----:B------:R-:W-:Y:S05]  /*4770*/  BRA `(.L_x_181) ;  /* 0xffffffe4007c7947 */ /* 0x000fea000383ffff */
.L_x_137:
[----:B------:R-:W-:Y:S01]  /*4780*/  BSSY B0, `(.L_x_182) ;  /* 0x0000006000007945 */ /* 0x000fe20003800000 */
[----:B------:R-:W-:Y:S01]  /*4790*/  PLOP3.LUT P0, PT, P0, PT, PT, 0x8, 0x80 ;  /* 0x000000000080781c */ /* 0x000fe2000070e170 */
[----:B------:R-:W-:-:S12]  /*47a0*/  IMAD.MOV.U32 R34, RZ, RZ, -0x1 ;  /* 0xffffffffff227424 */ /* 0x000fd800078e00ff */
[----:B------:R-:W-:Y:S05]  /*47b0*/  WARPSYNC.COLLECTIVE R34, `(.L_x_183) ;  /* 0x0000000022087348 */ /* 0x000fea0003c00000 */
[----:B------:R-:W-:Y:S01]  /*47c0*/  VOTE.ANY P0, P0 ;  /* 0x0000000000ff7806 */ /* 0x000fe20000000100 */
[----:B------:R-:W-:-:S12]  /*47d0*/  ENDCOLLECTIVE ;  /* 0x000000000000791b */ /* 0x000fd80003800000 */
.L_x_183:
[----:B------:R-:W-:Y:S05]  /*47e0*/  BSYNC B0 ;  /* 0x0000000000007941 */ /* 0x000fea0003800000 */
.L_x_182:
[----:B------:R-:W-:Y:S05]  /*47f0*/  BRA `(.L_x_184) ;  /* 0xffffffe4008c7947 */ /* 0x000fea000383ffff */
.L_x_139:
        /* <DEDUP_REMOVED lines=8> */
.L_x_186:
[----:B------:R-:W-:Y:S05]  /*4880*/  BSYNC B0 ;  /* 0x0000000000007941 */ /* 0x000fea0003800000 */
.L_x_185:
[----:B------:R-:W-:Y:S01]  /*4890*/  LOP3.LUT R34, R34, 0x80000000, R47, 0xec, !PT ;  /* 0x8000000022227812 */ /* 0x000fe200078eec2f */
[----:B------:R-:W-:Y:S02]  /*48a0*/  IMAD.MOV.U32 R41, RZ, RZ, R50 ;  /* 0x000000ffff297224 */ /* 0x000fe400078e0032 */
[----:B------:R-:W-:Y:S02]  /*48b0*/  IMAD.MOV.U32 R42, RZ, RZ, 0x1 ;  /* 0x00000001ff2a7424 */ /* 0x000fe400078e00ff */
[C---:B------:R-:W-:Y:S02]  /*48c0*/  VIADD R33, R34.reuse, 0xffffffff ;  /* 0xffffffff22217836 */ /* 0x040fe40000000000 */
[C---:B------:R-:W-:Y:S02]  /*48d0*/  VIADD R32, R39.reuse, 0x2 ;  /* 0x0000000227207836 */ /* 0x040fe40000000000 */
[----:B------:R-:W-:Y:S01]  /*48e0*/  VIADD R46, R39, 0x8 ;  /* 0x00000008272e7836 */ /* 0x000fe20000000000 */
[----:B------:R-:W-:Y:S01]  /*48f0*/  LOP3.LUT R51, R34, R33, RZ, 0xc, !PT ;  /* 0x0000002122337212 */ /* 0x000fe200078e0cff */
[----:B------:R-:W-:-:S05]  /*4900*/  IMAD.MOV.U32 R34, RZ, RZ, -0x1 ;  /* 0xffffffffff227424 */ /* 0x000fca00078e00ff */
[----:B------:R-:W0:Y:S02]  /*4910*/  POPC R51, R51 ;  /* 0x0000003300337309 */ /* 0x000e240000000000 */
[----:B0-----:R-:W-:Y:S01]  /*4920*/  IMAD.MOV.U32 R43, RZ, RZ, R51 ;  /* 0x000000ffff2b7224 */ /* 0x001fe200078e0033 */
[----:B------:R-:W-:Y:S01]  /*4930*/  ISETP.GT.AND P4, PT, R32, R51, PT ;  /* 0x000000332000720c */ /* 0x000fe20003f84270 */
[----:B------:R-:W-:-:S12]  /*4940*/  VIADD R32, R39, 0x4 ;  /* 0x0000000427207836 */ /* 0x000fd80000000000 */
[----:B------:R-:W-:Y:S05]  /*4950*/  WARPSYNC.COLLECTIVE R34, `(.L_x_187) ;  /* 0x0000000022087348 */ /* 0x000fea0003c00000 */
[----:B------:R0:W1:Y:S02]  /*4960*/  SHFL.DOWN P3, R33, R41, R42, R43 ;  /* 0x0800002a29217389 */ /* 0x000064000006002b */
[----:B01----:R-:W-:Y:S05]  /*4970*/  ENDCOLLECTIVE ;  /* 0x000000000000791b */ /* 0x003fea0003800000 */
.L_x_187:
[----:B------:R-:W-:Y:S01]  /*4980*/  IMAD.MOV.U32 R42, RZ, RZ, 0x2 ;  /* 0x00000002ff2a7424 */ /* 0x000fe200078e00ff */
[----:B------:R-:W-:-:S13]  /*4990*/  ISETP.GE.AND P3, PT, R39, R51, PT ;  /* 0x000000332700720c */ /* 0x000fda0003f66270 */
[----:B------:R-:W-:-:S05]  /*49a0*/  @!P3 VIMNMX R50, PT, PT, R33, R50, !PT ;  /* 0x000000322132b248 */ /* 0x000fca0007fe0100 */
[----:B------:R-:W-:-:S07]  /*49b0*/  IMAD.MOV.U32 R41, RZ, RZ, R50 ;  /* 0x000000ffff297224 */ /* 0x000fce00078e0032 */
[----:B------:R-:W-:Y:S05]  /*49c0*/  WARPSYNC.COLLECTIVE R34, `(.L_x_188) ;  /* 0x0000000022087348 */ /* 0x000fea0003c00000 */
[----:B------:R0:W1:Y:S02]  /*49d0*/  SHFL.DOWN P3, R33, R41, R42, R43 ;  /* 0x0800002a29217389 */ /* 0x000064000006002b */
[----:B01----:R-:W-:Y:S05]  /*49e0*/  ENDCOLLECTIVE ;  /* 0x000000000000791b */ /* 0x003fea0003800000 */
.L_x_188:
        /* <DEDUP_REMOVED lines=8> */
.L_x_189:
[----:B------:R-:W-:Y:S01]  /*4a70*/  IMAD.MOV.U32 R42, RZ, RZ, 0x8 ;  /* 0x00000008ff2a7424 */ /* 0x000fe200078e00ff */
[----:B------:R-:W-:-:S05]  /*4a80*/  @!P4 VIMNMX R50, PT, PT, R50, R33, !PT ;  /* 0x000000213232c248 */ /* 0x000fca0007fe0100 */
[----:B------:R-:W-:-:S07]  /*4a90*/  IMAD.MOV.U32 R41, RZ, RZ, R50 ;  /* 0x000000ffff297224 */ /* 0x000fce00078e0032 */
[----:B------:R-:W-:Y:S05]  /*4aa0*/  WARPSYNC.COLLECTIVE R34, `(.L_x_190) ;  /* 0x0000000022087348 */ /* 0x000fea0003c00000 */
[----:B------:R0:W1:Y:S02]  /*4ab0*/  SHFL.DOWN P3, R33, R41, R42, R43 ;  /* 0x0800002a29217389 */ /* 0x000064000006002b */
[----:B01----:R-:W-:Y:S05]  /*4ac0*/  ENDCOLLECTIVE ;  /* 0x000000000000791b */ /* 0x003fea0003800000 */
.L_x_190:
[----:B------:R-:W-:Y:S01]  /*4ad0*/  IMAD.MOV.U32 R42, RZ, RZ, 0x10 ;  /* 0x00000010ff2a7424 */ /* 0x000fe200078e00ff */
[----:B------:R-:W-:-:S13]  /*4ae0*/  ISETP.GT.AND P3, PT, R46, R51, PT ;  /* 0x000000332e00720c */ /* 0x000fda0003f64270 */
[----:B------:R-:W-:-:S05]  /*4af0*/  @!P3 VIMNMX R50, PT, PT, R50, R33, !PT ;  /* 0x000000213232b248 */ /* 0x000fca0007fe0100 */
[----:B------:R-:W-:-:S07]  /*4b00*/  IMAD.MOV.U32 R41, RZ, RZ, R50 ;  /* 0x000000ffff297224 */ /* 0x000fce00078e0032 */
[----:B------:R-:W-:Y:S05]  /*4b10*/  WARPSYNC.COLLECTIVE R34, `(.L_x_191) ;  /* 0x0000000022087348 */ /* 0x000fea0003c00000 */
[----:B------:R0:W1:Y:S02]  /*4b20*/  SHFL.DOWN P3, R33, R41, R42, R43 ;  /* 0x0800002a29217389 */ /* 0x000064000006002b */
[----:B01----:R-:W-:Y:S05]  /*4b30*/  ENDCOLLECTIVE ;  /* 0x000000000000791b */ /* 0x003fea0003800000 */
.L_x_191:
[----:B------:R-:W-:Y:S05]  /*4b40*/  WARPSYNC.COLLECTIVE R34, `(.L_x_192) ;  /* 0x0000000022087348 */ /* 0x000fea0003c00000 */
[----:B------:R-:W-:Y:S01]  /*4b50*/  VOTE.ALL P0, P0 ;  /* 0x0000000000ff7806 */ /* 0x000fe20000000000 */
[----:B------:R-:W-:-:S12]  /*4b60*/  ENDCOLLECTIVE ;  /* 0x000000000000791b */ /* 0x000fd80003800000 */
.L_x_192:
[----:B------:R-:W-:-:S13]  /*4b70*/  ISETP.GT.AND P3, PT, R32, R51, PT ;  /* 0x000000332000720c */ /* 0x000fda0003f64270 */
[----:B------:R-:W-:Y:S02]  /*4b80*/  @!P3 VIMNMX R50, PT, PT, R50, R33, !PT ;  /* 0x000000213232b248 */ /* 0x000fe40007fe0100 */
[----:B------:R-:W0:Y:S02]  /*4b90*/  LDC.64 R32, c[0x0][0x390] ;  /* 0x0000e400ff207b82 */ /* 0x000e240000000a00 */
[----:B0-----:R-:W-:-:S05]  /*4ba0*/  IADD3 R48, P3, PT, R32, 0x100, RZ ;  /* 0x0000010020307810 */ /* 0x001fca0007f7e0ff */
[----:B------:R-:W-:Y:S01]  /*4bb0*/  IMAD.X R49, RZ, RZ, R33, P3 ;  /* 0x000000ffff317224 */ /* 0x000fe200018e0621 */
[----:B------:R-:W-:Y:S07]  /*4bc0*/  BRA `(.L_x_193) ;  /* 0xffffffe400247947 */ /* 0x000fee000383ffff */
.L_x_141:
[----:B------:R-:W-:Y:S01]  /*4bd0*/  BSSY B0, `(.L_x_194) ;  /* 0x0000006000007945 */ /* 0x000fe20003800000 */
[----:B------:R-:W-:Y:S01]  /*4be0*/  PLOP3.LUT P0, PT, P0, PT, PT, 0x8, 0x80 ;  /* 0x000000000080781c */ /* 0x000fe2000070e170 */
[----:B------:R-:W-:-:S12]  /*4bf0*/  IMAD.MOV.U32 R34, RZ, RZ, -0x1 ;  /* 0xffffffffff227424 */ /* 0x000fd800078e00ff */
[----:B------:R-:W-:Y:S05]  /*4c00*/  WARPSYNC.COLLECTIVE R34, `(.L_x_195) ;  /* 0x0000000022087348 */ /* 0x000fea0003c00000 */
[----:B------:R-:W-:Y:S01]  /*4c10*/  VOTE.ANY P0, P0 ;  /* 0x0000000000ff7806 */ /* 0x000fe20000000100 */
[----:B------:R-:W-:-:S12]  /*4c20*/  ENDCOLLECTIVE ;  /* 0x000000000000791b */ /* 0x000fd80003800000 */
.L_x_195:
[----:B------:R-:W-:Y:S05]  /*4c30*/  BSYNC B0 ;  /* 0x0000000000007941 */ /* 0x000fea0003800000 */
.L_x_194:
[----:B------:R-:W-:Y:S05]  /*4c40*/  BRA `(.L_x_196) ;  /* 0xffffffe400247947 */ /* 0x000fea000383ffff */
.L_x_145:
[----:B------:R-:W-:Y:S01]  /*4c50*/  BSSY B0, `(.L_x_197) ;  /* 0x0000006000007945 */ /* 0x000fe20003800000 */
[----:B------:R-:W-:Y:S01]  /*4c60*/  PLOP3.LUT P0, PT, P0, PT, PT, 0x8, 0x80 ;  /* 0x000000000080781c */ /* 0x000fe2000070e170 */
[----:B------:R-:W-:-:S12]  /*4c70*/  IMAD.MOV.U32 R34, RZ, RZ, -0x1 ;  /* 0xffffffffff227424 */ /* 0x000fd800078e00ff */
[----:B------:R-:W-:Y:S05]  /*4c80*/  WARPSYNC.COLLECTIVE R34, `(.L_x_198) ;  /* 0x0000000022087348 */ /* 0x000fea0003c00000 */
[----:B------:R-:W-:Y:S01]  /*4c90*/  VOTE.ANY P0, P0 ;  /* 0x0000000000ff7806 */ /* 0x000fe20000000100 */
[----:B------:R-:W-:-:S12]  /*4ca0*/  ENDCOLLECTIVE ;  /* 0x000000000000791b */ /* 0x000fd80003800000 */
.L_x_198:
[----:B------:R-:W-:Y:S05]  /*4cb0*/  BSYNC B0 ;  /* 0x0000000000007941 */ /* 0x000fea0003800000 */
.L_x_197:
[----:B------:R-:W-:Y:S05]  /*4cc0*/  BRA `(.L_x_199) ;  /* 0xffffffe400347947 */ /* 0x000fea000383ffff */
.L_x_147:
[----:B------:R-:W-:Y:S01]  /*4cd0*/  BSSY B0, `(.L_x_200) ;  /* 0x0000006000007945 */ /* 0x000fe20003800000 */
[----:B------:R-:W-:Y:S01]  /*4ce0*/  PLOP3.LUT P3, PT, P0, PT, PT, 0x8, 0x80 ;  /* 0x000000000080781c */ /* 0x000fe2000076e170 */
[----:B------:R-:W-:-:S12]  /*4cf0*/  IMAD.MOV.U32 R34, RZ, RZ, -0x1 ;  /* 0xffffffffff227424 */ /* 0x000fd800078e00ff */
[----:B------:R-:W-:Y:S05]  /*4d00*/  WARPSYNC.COLLECTIVE R34, `(.L_x_201) ;  /* 0x0000000022087348 */ /* 0x000fea0003c00000 */
[----:B------:R-:W-:Y:S01]  /*4d10*/  VOTE.ANY R34, PT, P3 ;  /* 0x0000000000227806 */ /* 0x000fe200018e0100 */
[----:B------:R-:W-:Y:S06]  /*4d20*/  ENDCOLLECTIVE ;  /* 0x000000000000791b */ /* 0x000fec0003800000 */
.L_x_201:
[----:B------:R-:W-:Y:S05]  /*4d30*/  BSYNC B0 ;  /* 0x0000000000007941 */ /* 0x000fea0003800000 */
.L_x_200:
[----:B------:R-:W-:Y:S01]  /*4d40*/  LOP3.LUT R34, R34, 0x80000000, R47, 0xec, !PT ;  /* 0x8000000022227812 */ /* 0x000fe200078eec2f */
[----:B------:R-:W-:Y:S02]  /*4d50*/  IMAD.MOV.U32 R41, RZ, RZ, R51 ;  /* 0x000000ffff297224 */ /* 0x000fe400078e0033 */
[----:B------:R-:W-:Y:S02]  /*4d60*/  IMAD.MOV.U32 R42, RZ, RZ, 0x1 ;  /* 0x00000001ff2a7424 */ /* 0x000fe400078e00ff */
[----:B------:R-:W-:Y:S02]  /*4d70*/  VIADD R33, R34, 0xffffffff ;  /* 0xffffffff22217836 */ /* 0x000fe40000000000 */
[----:B------:R-:W-:-:S03]  /*4d80*/  VIADD R45, R45, 0xffffffe0 ;  /* 0xffffffe02d2d7836 */ /* 0x000fc60000000000 */
[----:B------:R-:W-:-:S04]  /*4d90*/  LOP3.LUT R34, R34, R33, RZ, 0xc, !PT ;  /* 0x0000002122227212 */ /* 0x000fc800078e0cff */
[----:B------:R0:W1:Y:S02]  /*4da0*/  POPC R43, R34 ;  /* 0x00000022002b7309 */ /* 0x0000640000000000 */
[----:B0-----:R-:W-:Y:S01]  /*4db0*/  IMAD.MOV.U32 R34, RZ, RZ, -0x1 ;  /* 0xffffffffff227424 */ /* 0x001fe200078e00ff */
[----:B-1----:R-:W-:-:S13]  /*4dc0*/  ISETP.GE.AND P0, PT, R39, R43, PT ;  /* 0x0000002b2700720c */ /* 0x002fda0003f06270 */
[----:B------:R-:W-:Y:S05]  /*4dd0*/  WARPSYNC.COLLECTIVE R34, `(.L_x_202) ;  /* 0x0000000022087348 */ /* 0x000fea0003c00000 */
[----:B------:R0:W1:Y:S02]  /*4de0*/  SHFL.DOWN P3, R33, R41, R42, R43 ;  /* 0x0800002a29217389 */ /* 0x000064000006002b */
[----:B01----:R-:W-:Y:S05]  /*4df0*/  ENDCOLLECTIVE ;  /* 0x000000000000791b */ /* 0x003fea0003800000 */
.L_x_202:
[----:B------:R-:W-:Y:S01]  /*4e00*/  IMAD.MOV.U32 R42, RZ, RZ, 0x2 ;  /* 0x00000002ff2a7424 */ /* 0x000fe200078e00ff */
[----:B------:R-:W-:Y:S01]  /*4e10*/  @!P0 VIMNMX R51, PT, PT, R33, R51, !PT ;  /* 0x0000003321338248 */ /* 0x000fe20007fe0100 */
[----:B------:R-:W-:-:S04]  /*4e20*/  VIADD R33, R39, 0x2 ;  /* 0x0000000227217836 */ /* 0x000fc80000000000 */
[----:B------:R-:W-:Y:S01]  /*4e30*/  IMAD.MOV.U32 R41, RZ, RZ, R51 ;  /* 0x000000ffff297224 */ /* 0x000fe200078e0033 */
[----:B------:R-:W-:-:S13]  /*4e40*/  ISETP.GT.AND P0, PT, R33, R43, PT ;  /* 0x0000002b2100720c */ /* 0x000fda0003f04270 */
[----:B------:R-:W-:Y:S05]  /*4e50*/  WARPSYNC.COLLECTIVE R34, `(.L_x_203) ;  /* 0x0000000022087348 */ /* 0x000fea0003c00000 */
[----:B------:R0:W1:Y:S02]  /*4e60*/  SHFL.DOWN P3, R33, R41, R42, R43 ;  /* 0x0800002a29217389 */ /* 0x000064000006002b */
[----:B01----:R-:W-:Y:S05]  /*4e70*/  ENDCOLLECTIVE ;  /* 0x000000000000791b */ /* 0x003fea0003800000 */
.L_x_203:
        /* <DEDUP_REMOVED lines=8> */
.L_x_204:
[----:B------:R-:W-:Y:S01]  /*4f00*/  IMAD.MOV.U32 R42, RZ, RZ, 0x8 ;  /* 0x00000008ff2a7424 */ /* 0x000fe200078e00ff */
[----:B------:R-:W-:Y:S02]  /*4f10*/  @!P0 VIMNMX R51, PT, PT, R51, R33, !PT ;  /* 0x0000002133338248 */ /* 0x000fe40007fe0100 */
[----:B------:R-:W-:-:S03]  /*4f20*/  ISETP.GT.AND P0, PT, R46, R43, PT ;  /* 0x0000002b2e00720c */ /* 0x000fc60003f04270 */
[----:B------:R-:W-:-:S10]  /*4f30*/  IMAD.MOV.U32 R41, RZ, RZ, R51 ;  /* 0x000000ffff297224 */ /* 0x000fd400078e0033 */
[----:B------:R-:W-:Y:S05]  /*4f40*/  WARPSYNC.COLLECTIVE R34, `(.L_x_205) ;  /* 0x0000000022087348 */ /* 0x000fea0003c00000 */
[----:B------:R0:W1:Y:S02]  /*4f50*/  SHFL.DOWN P3, R33, R41, R42, R43 ;  /* 0x0800002a29217389 */ /* 0x000064000006002b */
[----:B01----:R-:W-:Y:S05]  /*4f60*/  ENDCOLLECTIVE ;  /* 0x000000000000791b */ /* 0x003fea0003800000 */
.L_x_205:
[----:B------:R-:W-:Y:S01]  /*4f70*/  IMAD.MOV.U32 R42, RZ, RZ, 0x10 ;  /* 0x00000010ff2a7424 */ /* 0x000fe200078e00ff */
[----:B------:R-:W-:-:S05]  /*4f80*/  @!P0 VIMNMX R51, PT, PT, R51, R33, !PT ;  /* 0x0000002133338248 */ /* 0x000fca0007fe0100 */
[----:B------:R-:W-:-:S07]  /*4f90*/  IMAD.MOV.U32 R41, RZ, RZ, R51 ;  /* 0x000000ffff297224 */ /* 0x000fce00078e0033 */
[----:B------:R-:W-:Y:S05]  /*4fa0*/  WARPSYNC.COLLECTIVE R34, `(.L_x_206) ;  /* 0x0000000022087348 */ /* 0x000fea0003c00000 */
[----:B------:R0:W1:Y:S02]  /*4fb0*/  SHFL.DOWN P3, R33, R41, R42, R43 ;  /* 0x0800002a29217389 */ /* 0x000064000006002b */
[----:B01----:R-:W-:Y:S05]  /*4fc0*/  ENDCOLLECTIVE ;  /* 0x000000000000791b */ /* 0x003fea0003800000 */
.L_x_206:
[----:B------:R-:W-:-:S05]  /*4fd0*/  VIADD R34, R39, 0x10 ;  /* 0x0000001027227836 */ /* 0x000fca0000000000 */
[----:B------:R-:W-:Y:S01]  /*4fe0*/  ISETP.GT.AND P0, PT, R34, R43, PT ;  /* 0x0000002b2200720c */ /* 0x000fe20003f04270 */
[----:B------:R-:W-:-:S12]  /*4ff0*/  IMAD.MOV.U32 R34, RZ, RZ, -0x1 ;  /* 0xffffffffff227424 */ /* 0x000fd800078e00ff */
[----:B------:R-:W-:Y:S02]  /*5000*/  @!P0 VIMNMX R51, PT, PT, R51, R33, !PT ;  /* 0x0000002133338248 */ /* 0x000fe40007fe0100 */
[----:B------:R-:W-:Y:S02]  /*5010*/  ISETP.NE.AND P0, PT, R32, 0x65, PT ;  /* 0x000000652000780c */ /* 0x000fe40003f05270 */
[----:B------:R-:W-:-:S11]  /*5020*/  VIMNMX R50, PT, PT, R51, R50, !PT ;  /* 0x0000003233327248 */ /* 0x000fd60007fe0100 */
[----:B------:R-:W-:Y:S05]  /*5030*/  WARPSYNC.COLLECTIVE R34, `(.L_x_207) ;  /* 0x0000000022087348 */ /* 0x000fea0003c00000 */
[----:B------:R-:W-:Y:S01]  /*5040*/  VOTE.ALL P0, P0 ;  /* 0x0000000000ff7806 */ /* 0x000fe20000000000 */
[----:B------:R-:W-:-:S12]  /*5050*/  ENDCOLLECTIVE ;  /* 0x000000000000791b */ /* 0x000fd80003800000 */
.L_x_207:
[----:B------:R-:W-:Y:S05]  /*5060*/  BRA `(.L_x_208) ;  /* 0xffffffe000cc7947 */ /* 0x000fea000383ffff */
.L_x_209:
        /* <DEDUP_REMOVED lines=9> */
.L_x_227:


//--------------------- .text._ZN3cub18CUB_300001_SM_10006detail4scan20DeviceScanInitKernelINS0_13ScanTileStateIiLb1EEEEEvT_i --------------------------
	.section	.text._ZN3cub18CUB_300001_SM_10006detail4scan20DeviceScanInitKernelINS0_13ScanTileStateIiLb1EEEEEvT_i,"ax",@progbits
	.align	128
        .global         _ZN3cub18CUB_300001_SM_10006detail4scan20DeviceScanInitKernelINS0_13ScanTileStateIiLb1EEEEEvT_i
        .type           _ZN3cub18CUB_300001_SM_10006detail4scan20DeviceScanInitKernelINS0_13ScanTileStateIiLb1EEEEEvT_i,@function
        .size           _ZN3cub18CUB_300001_SM_10006detail4scan20DeviceScanInitKernelINS0_13ScanTileStateIiLb1EEEEEvT_i,(.L_x_228 - _ZN3cub18CUB_300001_SM_10006detail4scan20DeviceScanInitKernelINS0_13ScanTileStateIiLb1EEEEEvT_i)
        .other          _ZN3cub18CUB_300001_SM_10006detail4scan20DeviceScanInitKernelINS0_13ScanTileStateIiLb1EEEEEvT_i,@"STO_CUDA_ENTRY STV_DEFAULT"
_ZN3cub18CUB_300001_SM_10006detail4scan20DeviceScanInitKernelINS0_13ScanTileStateIiLb1EEEEEvT_i:
.text._ZN3cub18CUB_300001_SM_10006detail4scan20DeviceScanInitKernelINS0_13ScanTileStateIiLb1EEEEEvT_i:
[----:B------:R-:W-:Y:S01]  /*0000*/  LDC R1, c[0x0][0x37c] ;  /* 0x0000df00ff017b82 */ /* 0x000fe20000000800 */
[----:B------:R-:W0:Y:S07]  /*0010*/  S2R R0, SR_TID.X ;  /* 0x0000000000007919 */ /* 0x000e2e0000002100 */
[----:B------:R-:W1:Y:S01]  /*0020*/  S2UR UR6, SR_CTAID.X ;  /* 0x00000000000679c3 */ /* 0x000e620000002500 */
[----:B------:R-:W2:Y:S07]  /*0030*/  LDCU UR4, c[0x0][0x388] ;  /* 0x00007100ff0477ac */ /* 0x000eae0008000800 */
[----:B------:R-:W1:Y:S01]  /*0040*/  LDC R5, c[0x0][0x360] ;  /* 0x0000d800ff057b82 */ /* 0x000e620000000800 */
[----:B0-----:R-:W-:Y:S01]  /*0050*/  ISETP.GT.U32.AND P0, PT, R0, 0x1f, PT ;  /* 0x0000001f0000780c */ /* 0x001fe20003f04070 */
[----:B-1----:R-:W-:-:S03]  /*0060*/  IMAD R5, R5, UR6, R0 ;  /* 0x0000000605057c24 */ /* 0x002fc6000f8e0200 */
[----:B------:R-:W-:Y:S02]  /*0070*/  ISETP.NE.OR P0, PT, RZ, UR6, P0 ;  /* 0x00000006ff007c0c */ /* 0x000fe40008705670 */
[----:B--2---:R-:W-:Y:S01]  /*0080*/  ISETP.GE.AND P1, PT, R5, UR4, PT ;  /* 0x0000000405007c0c */ /* 0x004fe2000bf26270 */
[----:B------:R-:W0:-:S12]  /*0090*/  LDCU.64 UR4, c[0x0][0x358] ;  /* 0x00006b00ff0477ac */ /* 0x000e180008000a00 */
[----:B------:R-:W1:Y:S01]  /*00a0*/  @!P1 LDC.64 R2, c[0x0][0x380] ;  /* 0x0000e000ff029b82 */ /* 0x000e620000000a00 */
[----:B------:R-:W-:Y:S01]  /*00b0*/  @!P1 MOV R4, 0x63 ;  /* 0x0000006300049802 */ /* 0x000fe20000000f00 */
[----:B-1----:R-:W-:-:S04]  /*00c0*/  @!P1 IMAD.WIDE R2, R5, 0x8, R2 ;  /* 0x0000000805029825 */ /* 0x002fc800078e0202 */
[----:B------:R-:W-:-:S05]  /*00d0*/  HFMA2 R5, -RZ, RZ, 0, 0 ;  /* 0x00000000ff057431 */ /* 0x000fca00000001ff */
[----:B0-----:R0:W-:Y:S01]  /*00e0*/  @!P1 STG.E.64 desc[UR4][R2.64+0x100], R4 ;  /* 0x0001000402009986 */ /* 0x0011e2000c101b04 */
[----:B------:R-:W-:Y:S05]  /*00f0*/  @P0 EXIT ;  /* 0x000000000000094d */ /* 0x000fea0003800000 */
[----:B0-----:R-:W0:Y:S02]  /*0100*/  LDC.64 R2, c[0x0][0x380] ;  /* 0x0000e000ff027b82 */ /* 0x001e240000000a00 */
[----:B0-----:R-:W-:-:S05]  /*0110*/  IMAD.WIDE.U32 R2, R0, 0x8, R2 ;  /* 0x0000000800027825 */ /* 0x001fca00078e0002 */
[----:B------:R-:W-:Y:S01]  /*0120*/  STG.E.64 desc[UR4][R2.64], RZ ;  /* 0x000000ff02007986 */ /* 0x000fe2000c101b04 */
[----:B------:R-:W-:Y:S05]  /*0130*/  EXIT ;  /* 0x000000000000794d */ /* 0x000fea0003800000 */
.L_x_210:
        /* <DEDUP_REMOVED lines=12> */
.L_x_228:


//--------------------- .text._ZN3cub18CUB_300001_SM_10006detail8for_each13static_kernelINS2_12policy_hub_t12policy_500_tElN6thrust24THRUST_300001_SM_1000_NS8cuda_cub10__tabulate7functorIPi2NNIiElEEEEvT0_T1_ --------------------------
	.section	.text._ZN3cub18CUB_300001_SM_10006detail8for_each13static_kernelINS2_12policy_hub_t12policy_500_tElN6thrust24THRUST_300001_SM_1000_NS8cuda_cub10__tabulate7functorIPi2NNIiElEEEEvT0_T1_,"ax",@progbits
	.align	128
        .global         _ZN3cub18CUB_300001_SM_10006detail8for_each13static_kernelINS2_12policy_hub_t12policy_500_tElN6thrust24THRUST_300001_SM_1000_NS8cuda_cub10__tabulate7functorIPi2NNIiElEEEEvT0_T1_
        .type           _ZN3cub18CUB_300001_SM_10006detail8for_each13static_kernelINS2_12policy_hub_t12policy_500_tElN6thrust24THRUST_300001_SM_1000_NS8cuda_cub10__tabulate7functorIPi2NNIiElEEEEvT0_T1_,@function
        .size           _ZN3cub18CUB_300001_SM_10006detail8for_each13static_kernelINS2_12policy_hub_t12policy_500_tElN6thrust24THRUST_300001_SM_1000_NS8cuda_cub10__tabulate7functorIPi2NNIiElEEEEvT0_T1_,(.L_x_229 - _ZN3cub18CUB_300001_SM_10006detail8for_each13static_kernelINS2_12policy_hub_t12policy_500_tElN6thrust24THRUST_300001_SM_1000_NS8cuda_cub10__tabulate7functorIPi2NNIiElEEEEvT0_T1_)
        .other          _ZN3cub18CUB_300001_SM_10006detail8for_each13static_kernelINS2_12policy_hub_t12policy_500_tElN6thrust24THRUST_300001_SM_1000_NS8cuda_cub10__tabulate7functorIPi2NNIiElEEEEvT0_T1_,@"STO_CUDA_ENTRY STV_DEFAULT"
_ZN3cub18CUB_300001_SM_10006detail8for_each13static_kernelINS2_12policy_hub_t12policy_500_tElN6thrust24THRUST_300001_SM_1000_NS8cuda_cub10__tabulate7functorIPi2NNIiElEEEEvT0_T1_:
.text._ZN3cub18CUB_300001_SM_10006detail8for_each13static_kernelINS2_12policy_hub_t12policy_500_tElN6thrust24THRUST_300001_SM_1000_NS8cuda_cub10__tabulate7functorIPi2NNIiElEEEEvT0_T1_:
[----:B------:R-:W-:Y:S08]  /*0000*/  LDC R1, c[0x0][0x37c] ;  /* 0x0000df00ff017b82 */ /* 0x000ff00000000800 */
[----:B------:R-:W0:Y:S01]  /*0010*/  S2UR UR4, SR_CTAID.X ;  /* 0x00000000000479c3 */ /* 0x000e220000002500 */
[----:B------:R-:W1:Y:S01]  /*0020*/  LDCU.64 UR6, c[0x0][0x380] ;  /* 0x00007000ff0677ac */ /* 0x000e620008000a00 */
[----:B------:R-:W2:Y:S01]  /*0030*/  LDCU.64 UR8, c[0x0][0x358] ;  /* 0x00006b00ff0877ac */ /* 0x000ea20008000a00 */
[----:B0-----:R-:W-:-:S04]  /*0040*/  UIMAD.WIDE.U32 UR4, UR4, 0x200, URZ ;  /* 0x00000200040478a5 */ /* 0x001fc8000f8e00ff */
[----:B-1----:R-:W-:-:S04]  /*0050*/  UIADD3 UR6, UP0, UPT, -UR4, UR6, URZ ;  /* 0x0000000604067290 */ /* 0x002fc8000ff1e1ff */
[----:B------:R-:W-:Y:S02]  /*0060*/  UIADD3.X UR7, UPT, UPT, ~UR5, UR7, URZ, UP0, !UPT ;  /* 0x0000000705077290 */ /* 0x000fe400087fe5ff */
[----:B------:R-:W-:-:S04]  /*0070*/  UISETP.GE.U32.AND UP0, UPT, UR6, 0x200, UPT ;  /* 0x000002000600788c */ /* 0x000fc8000bf06070 */
[----:B------:R-:W-:-:S09]  /*0080*/  UISETP.GE.AND.EX UP0, UPT, UR7, URZ, UPT, UP0 ;  /* 0x000000ff0700728c */ /* 0x000fd2000bf06300 */
[----:B--2---:R-:W-:Y:S05]  /*0090*/  BRA.U !UP0, `(.L_x_211) ;  /* 0x0000000108547547 */ /* 0x004fea000b800000 */
[----:B------:R-:W0:Y:S01]  /*00a0*/  S2R R0, SR_TID.X ;  /* 0x0000000000007919 */ /* 0x000e220000002100 */
[----:B------:R-:W1:Y:S01]  /*00b0*/  LDCU.64 UR10, c[0x0][0x390] ;  /* 0x00007200ff0a77ac */ /* 0x000e620008000a00 */
[----:B------:R-:W2:Y:S01]  /*00c0*/  LDCU.64 UR12, c[0x0][0x388] ;  /* 0x00007100ff0c77ac */ /* 0x000ea20008000a00 */
[----:B0-----:R-:W-:-:S04]  /*00d0*/  IADD3 R9, P0, PT, R0, UR4, RZ ;  /* 0x0000000400097c10 */ /* 0x001fc8000ff1e0ff */
[----:B------:R-:W-:-:S04]  /*00e0*/  SHF.R.S64 R4, RZ, 0x1e, R9 ;  /* 0x0000001eff047819 */ /* 0x000fc80000001009 */
[----:B-1----:R-:W-:-:S04]  /*00f0*/  IADD3 R4, P1, PT, R4, UR10, RZ ;  /* 0x0000000a04047c10 */ /* 0x002fc8000ff3e0ff */
[----:B------:R-:W-:-:S05]  /*0100*/  LEA.HI.X.SX32 R5, R9, UR11, 0x2, P1 ;  /* 0x0000000b09057c11 */ /* 0x000fca00088f16ff */
[----:B------:R-:W3:Y:S01]  /*0110*/  LDG.E R4, desc[UR8][R4.64] ;  /* 0x0000000804047981 */ /* 0x000ee2000c1e1900 */
[C---:B------:R-:W-:Y:S02]  /*0120*/  VIADD R11, R9.reuse, 0x100 ;  /* 0x00000100090b7836 */ /* 0x040fe40000000000 */
[----:B------:R-:W-:Y:S01]  /*0130*/  IMAD.X R0, RZ, RZ, UR5, P0 ;  /* 0x00000005ff007e24 */ /* 0x000fe200080e06ff */
[C---:B--2---:R-:W-:Y:S02]  /*0140*/  LEA R2, P0, R9.reuse, UR12, 0x2 ;  /* 0x0000000c09027c11 */ /* 0x044fe4000f8010ff */
[----:B------:R-:W-:Y:S02]  /*0150*/  SHF.R.S64 R6, RZ, 0x1e, R11 ;  /* 0x0000001eff067819 */ /* 0x000fe4000000100b */
[----:B------:R-:W-:Y:S02]  /*0160*/  LEA.HI.X R3, R9, UR13, R0, 0x2, P0 ;  /* 0x0000000d09037c11 */ /* 0x000fe400080f1400 */
[----:B------:R-:W-:-:S04]  /*0170*/  IADD3 R6, P1, PT, R6, UR10, RZ ;  /* 0x0000000a06067c10 */ /* 0x000fc8000ff3e0ff */
[----:B------:R-:W-:Y:S01]  /*0180*/  LEA.HI.X.SX32 R7, R11, UR11, 0x2, P1 ;  /* 0x0000000b0b077c11 */ /* 0x000fe200088f16ff */
[----:B---3--:R-:W-:-:S05]  /*0190*/  IMAD.IADD R9, R9, 0x1, -R4 ;  /* 0x0000000109097824 */ /* 0x008fca00078e0a04 */
[----:B------:R-:W-:Y:S04]  /*01a0*/  STG.E desc[UR8][R2.64], R9 ;  /* 0x0000000902007986 */ /* 0x000fe8000c101908 */
[----:B------:R-:W2:Y:S02]  /*01b0*/  LDG.E R6, desc[UR8][R6.64] ;  /* 0x0000000806067981 */ /* 0x000ea4000c1e1900 */
[----:B--2---:R-:W-:-:S05]  /*01c0*/  IMAD.IADD R5, R11, 0x1, -R6 ;  /* 0x000000010b057824 */ /* 0x004fca00078e0a06 */
[----:B------:R-:W-:Y:S01]  /*01d0*/  STG.E desc[UR8][R2.64+0x400], R5 ;  /* 0x0004000502007986 */ /* 0x000fe2000c101908 */
[----:B------:R-:W-:Y:S05]  /*01e0*/  EXIT ;  /* 0x000000000000794d */ /* 0x000fea0003800000 */
.L_x_211:
[----:B------:R-:W0:Y:S01]  /*01f0*/  S2R R2, SR_TID.X ;  /* 0x0000000000027919 */ /* 0x000e220000002100 */
[----:B------:R-:W-:Y:S01]  /*0200*/  USHF.R.S32.HI UR7, URZ, 0x1f, UR6 ;  /* 0x0000001fff077899 */ /* 0x000fe20008011406 */
[----:B------:R-:W-:Y:S05]  /*0210*/  BSSY.RECONVERGENT B0, `(.L_x_212) ;  /* 0x0000015000007945 */ /* 0x000fea0003800200 */
[----:B------:R-:W-:Y:S02]  /*0220*/  IMAD.U32 R3, RZ, RZ, UR7 ;  /* 0x00000007ff037e24 */ /* 0x000fe4000f8e00ff */
[----:B------:R-:W-:Y:S01]  /*0230*/  IMAD.U32 R4, RZ, RZ, UR7 ;  /* 0x00000007ff047e24 */ /* 0x000fe2000f8e00ff */
[C---:B0-----:R-:W-:Y:S01]  /*0240*/  ISETP.LT.U32.AND P1, PT, R2.reuse, UR6, PT ;  /* 0x0000000602007c0c */ /* 0x041fe2000bf21070 */
[----:B------:R-:W-:-:S03]  /*0250*/  VIADD R0, R2, 0x100 ;  /* 0x0000010002007836 */ /* 0x000fc60000000000 */
[----:B------:R-:W-:Y:S02]  /*0260*/  ISETP.GT.AND.EX P1, PT, R3, RZ, PT, P1 ;  /* 0x000000ff0300720c */ /* 0x000fe40003f24310 */
[----:B------:R-:W-:-:S04]  /*0270*/  ISETP.LT.U32.AND P0, PT, R0, UR6, PT ;  /* 0x0000000600007c0c */ /* 0x000fc8000bf01070 */
[----:B------:R-:W-:-:S07]  /*0280*/  ISETP.GT.AND.EX P0, PT, R4, RZ, PT, P0 ;  /* 0x000000ff0400720c */ /* 0x000fce0003f04300 */
[----:B------:R-:W-:Y:S06]  /*0290*/  @!P1 BRA `(.L_x_213) ;  /* 0x0000000000309947 */ /* 0x000fec0003800000 */
[----:B------:R-:W0:Y:S01]  /*02a0*/  LDCU.64 UR10, c[0x0][0x390] ;  /* 0x00007200ff0a77ac */ /* 0x000e220008000a00 */
[----:B------:R-:W-:-:S04]  /*02b0*/  IADD3 R7, P1, PT, R2, UR4, RZ ;  /* 0x0000000402077c10 */ /* 0x000fc8000ff3e0ff */
[----:B------:R-:W-:-:S04]  /*02c0*/  SHF.R.S64 R2, RZ, 0x1e, R7 ;  /* 0x0000001eff027819 */ /* 0x000fc80000001007 */
[----:B0-----:R-:W-:-:S04]  /*02d0*/  IADD3 R2, P2, PT, R2, UR10, RZ ;  /* 0x0000000a02027c10 */ /* 0x001fc8000ff5e0ff */
[C---:B------:R-:W-:Y:S01]  /*02e0*/  LEA.HI.X.SX32 R3, R7.reuse, UR11, 0x2, P2 ;  /* 0x0000000b07037c11 */ /* 0x040fe200090f16ff */
[----:B------:R-:W0:Y:S04]  /*02f0*/  LDCU.64 UR10, c[0x0][0x388] ;  /* 0x00007100ff0a77ac */ /* 0x000e280008000a00 */
[----:B------:R-:W2:Y:S01]  /*0300*/  LDG.E R2, desc[UR8][R2.64] ;  /* 0x0000000802027981 */ /* 0x000ea2000c1e1900 */
[----:B------:R-:W-:Y:S01]  /*0310*/  IMAD.X R6, RZ, RZ, UR5, P1 ;  /* 0x00000005ff067e24 */ /* 0x000fe200088e06ff */
[----:B0-----:R-:W-:-:S04]  /*0320*/  LEA R4, P1, R7, UR10, 0x2 ;  /* 0x0000000a07047c11 */ /* 0x001fc8000f8210ff */
[C---:B------:R-:W-:Y:S01]  /*0330*/  LEA.HI.X R5, R7.reuse, UR11, R6, 0x2, P1 ;  /* 0x0000000b07057c11 */ /* 0x040fe200088f1406 */
[----:B--2---:R-:W-:-:S05]  /*0340*/  IMAD.IADD R7, R7, 0x1, -R2 ;  /* 0x0000000107077824 */ /* 0x004fca00078e0a02 */
[----:B------:R0:W-:Y:S03]  /*0350*/  STG.E desc[UR8][R4.64], R7 ;  /* 0x0000000704007986 */ /* 0x0001e6000c101908 */
.L_x_213:
[----:B------:R-:W-:Y:S05]  /*0360*/  BSYNC.RECONVERGENT B0 ;  /* 0x0000000000007941 */ /* 0x000fea0003800200 */
.L_x_212:
[----:B------:R-:W-:Y:S05]  /*0370*/  @!P0 EXIT ;  /* 0x000000000000894d */ /* 0x000fea0003800000 */
[----:B------:R-:W1:Y:S01]  /*0380*/  LDCU.64 UR6, c[0x0][0x390] ;  /* 0x00007200ff0677ac */ /* 0x000e620008000a00 */
[----:B0-----:R-:W-:-:S04]  /*0390*/  IADD3 R7, P0, PT, R0, UR4, RZ ;  /* 0x0000000400077c10 */ /* 0x001fc8000ff1e0ff */
[----:B------:R-:W-:-:S04]  /*03a0*/  SHF.R.S64 R2, RZ, 0x1e, R7 ;  /* 0x0000001eff027819 */ /* 0x000fc80000001007 */
[----:B-1----:R-:W-:-:S04]  /*03b0*/  IADD3 R2, P1, PT, R2, UR6, RZ ;  /* 0x0000000602027c10 */ /* 0x002fc8000ff3e0ff */
[C---:B------:R-:W-:Y:S01]  /*03c0*/  LEA.HI.X.SX32 R3, R7.reuse, UR7, 0x2, P1 ;  /* 0x0000000707037c11 */ /* 0x040fe200088f16ff */
[----:B------:R-:W0:Y:S04]  /*03d0*/  LDCU.64 UR6, c[0x0][0x388] ;  /* 0x00007100ff0677ac */ /* 0x000e280008000a00 */
[----:B------:R-:W2:Y:S01]  /*03e0*/  LDG.E R2, desc[UR8][R2.64] ;  /* 0x0000000802027981 */ /* 0x000ea2000c1e1900 */
[----:B------:R-:W-:Y:S01]  /*03f0*/  IMAD.X R0, RZ, RZ, UR5, P0 ;  /* 0x00000005ff007e24 */ /* 0x000fe200080e06ff */
[----:B0-----:R-:W-:-:S04]  /*0400*/  LEA R4, P0, R7, UR6, 0x2 ;  /* 0x0000000607047c11 */ /* 0x001fc8000f8010ff */
[C---:B------:R-:W-:Y:S01]  /*0410*/  LEA.HI.X R5, R7.reuse, UR7, R0, 0x2, P0 ;  /* 0x0000000707057c11 */ /* 0x040fe200080f1400 */
[----:B--2---:R-:W-:-:S05]  /*0420*/  IMAD.IADD R7, R7, 0x1, -R2 ;  /* 0x0000000107077824 */ /* 0x004fca00078e0a02 */
[----:B------:R-:W-:Y:S01]  /*0430*/  STG.E desc[UR8][R4.64], R7 ;  /* 0x0000000704007986 */ /* 0x000fe2000c101908 */
[----:B------:R-:W-:Y:S05]  /*0440*/  EXIT ;  /* 0x000000000000794d */ /* 0x000fea0003800000 */
.L_x_214:
        /* <DEDUP_REMOVED lines=11> */
.L_x_229:


//--------------------- .text._ZN3cub18CUB_300001_SM_10006detail8for_each13static_kernelINS2_12policy_hub_t12policy_500_tElN6thrust24THRUST_300001_SM_1000_NS8cuda_cub10__tabulate7functorIPi2MMIiElEEEEvT0_T1_ --------------------------
	.section	.text._ZN3cub18CUB_300001_SM_10006detail8for_each13static_kernelINS2_12policy_hub_t12policy_500_tElN6thrust24THRUST_300001_SM_1000_NS8cuda_cub10__tabulate7functorIPi2MMIiElEEEEvT0_T1_,"ax",@progbits
	.align	128
        .global         _ZN3cub18CUB_300001_SM_10006detail8for_each13static_kernelINS2_12policy_hub_t12policy_500_tElN6thrust24THRUST_300001_SM_1000_NS8cuda_cub10__tabulate7functorIPi2MMIiElEEEEvT0_T1_
        .type           _ZN3cub18CUB_300001_SM_10006detail8for_each13static_kernelINS2_12policy_hub_t12policy_500_tElN6thrust24THRUST_300001_SM_1000_NS8cuda_cub10__tabulate7functorIPi2MMIiElEEEEvT0_T1_,@function
        .size           _ZN3cub18CUB_300001_SM_10006detail8for_each13static_kernelINS2_12policy_hub_t12policy_500_tElN6thrust24THRUST_300001_SM_1000_NS8cuda_cub10__tabulate7functorIPi2MMIiElEEEEvT0_T1_,(.L_x_230 - _ZN3cub18CUB_300001_SM_10006detail8for_each13static_kernelINS2_12policy_hub_t12policy_500_tElN6thrust24THRUST_300001_SM_1000_NS8cuda_cub10__tabulate7functorIPi2MMIiElEEEEvT0_T1_)
        .other          _ZN3cub18CUB_300001_SM_10006detail8for_each13static_kernelINS2_12policy_hub_t12policy_500_tElN6thrust24THRUST_300001_SM_1000_NS8cuda_cub10__tabulate7functorIPi2MMIiElEEEEvT0_T1_,@"STO_CUDA_ENTRY STV_DEFAULT"
_ZN3cub18CUB_300001_SM_10006detail8for_each13static_kernelINS2_12policy_hub_t12policy_500_tElN6thrust24THRUST_300001_SM_1000_NS8cuda_cub10__tabulate7functorIPi2MMIiElEEEEvT0_T1_:
.text._ZN3cub18CUB_300001_SM_10006detail8for_each13static_kernelINS2_12policy_hub_t12policy_500_tElN6thrust24THRUST_300001_SM_1000_NS8cuda_cub10__tabulate7functorIPi2MMIiElEEEEvT0_T1_:
        /* <DEDUP_REMOVED lines=14> */
[----:B-1----:R-:W-:-:S04]  /*00e0*/  IADD3 R4, P1, PT, R9, UR10, RZ ;  /* 0x0000000a09047c10 */ /* 0x002fc8000ff3e0ff */
[----:B------:R-:W-:-:S05]  /*00f0*/  LEA.HI.X.SX32 R5, R9, UR11, 0x1, P1 ;  /* 0x0000000b09057c11 */ /* 0x000fca00088f0eff */
[----:B------:R-:W3:Y:S01]  /*0100*/  LDG.E.S8 R4, desc[UR8][R4.64] ;  /* 0x0000000804047981 */ /* 0x000ee2000c1e1300 */
[C---:B------:R-:W-:Y:S01]  /*0110*/  VIADD R0, R9.reuse, 0x100 ;  /* 0x0000010009007836 */ /* 0x040fe20000000000 */
[----:B--2---:R-:W-:Y:S01]  /*0120*/  LEA R2, P1, R9, UR12, 0x2 ;  /* 0x0000000c09027c11 */ /* 0x004fe2000f8210ff */
[----:B------:R-:W-:-:S03]  /*0130*/  IMAD.X R8, RZ, RZ, UR5, P0 ;  /* 0x00000005ff087e24 */ /* 0x000fc600080e06ff */
[C---:B------:R-:W-:Y:S02]  /*0140*/  IADD3 R6, P2, PT, R0.reuse, UR10, RZ ;  /* 0x0000000a00067c10 */ /* 0x040fe4000ff5e0ff */
[----:B------:R-:W-:Y:S02]  /*0150*/  LEA.HI.X R3, R9, UR13, R8, 0x2, P1 ;  /* 0x0000000d09037c11 */ /* 0x000fe400088f1408 */
[----:B------:R-:W-:Y:S02]  /*0160*/  LEA.HI.X.SX32 R7, R0, UR11, 0x1, P2 ;  /* 0x0000000b00077c11 */ /* 0x000fe400090f0eff */
[----:B---3--:R-:W-:-:S04]  /*0170*/  ISETP.GT.AND P0, PT, R4, 0x20, PT ;  /* 0x000000200400780c */ /* 0x008fc80003f04270 */
[----:B------:R-:W-:-:S05]  /*0180*/  SEL R9, R9, 0xffffffff, !P0 ;  /* 0xffffffff09097807 */ /* 0x000fca0004000000 */
[----:B------:R-:W-:Y:S04]  /*0190*/  STG.E desc[UR8][R2.64], R9 ;  /* 0x0000000902007986 */ /* 0x000fe8000c101908 */
[----:B------:R-:W2:Y:S02]  /*01a0*/  LDG.E.S8 R6, desc[UR8][R6.64] ;  /* 0x0000000806067981 */ /* 0x000ea4000c1e1300 */
[----:B--2---:R-:W-:-:S04]  /*01b0*/  ISETP.GT.AND P0, PT, R6, 0x20, PT ;  /* 0x000000200600780c */ /* 0x004fc80003f04270 */
[----:B------:R-:W-:-:S05]  /*01c0*/  SEL R5, R0, 0xffffffff, !P0 ;  /* 0xffffffff00057807 */ /* 0x000fca0004000000 */
[----:B------:R-:W-:Y:S01]  /*01d0*/  STG.E desc[UR8][R2.64+0x400], R5 ;  /* 0x0004000502007986 */ /* 0x000fe2000c101908 */
[----:B------:R-:W-:Y:S05]  /*01e0*/  EXIT ;  /* 0x000000000000794d */ /* 0x000fea0003800000 */
.L_x_215:
        /* <DEDUP_REMOVED lines=13> */
[----:B0-----:R-:W-:-:S04]  /*02c0*/  IADD3 R2, P2, PT, R7, UR10, RZ ;  /* 0x0000000a07027c10 */ /* 0x001fc8000ff5e0ff */
[C---:B------:R-:W-:Y:S01]  /*02d0*/  LEA.HI.X.SX32 R3, R7.reuse, UR11, 0x1, P2 ;  /* 0x0000000b07037c11 */ /* 0x040fe200090f0eff */
[----:B------:R-:W0:Y:S04]  /*02e0*/  LDCU.64 UR10, c[0x0][0x388] ;  /* 0x00007100ff0a77ac */ /* 0x000e280008000a00 */
[----:B------:R-:W2:Y:S01]  /*02f0*/  LDG.E.S8 R2, desc[UR8][R2.64] ;  /* 0x0000000802027981 */ /* 0x000ea2000c1e1300 */
[----:B------:R-:W-:Y:S01]  /*0300*/  IMAD.X R6, RZ, RZ, UR5, P1 ;  /* 0x00000005ff067e24 */ /* 0x000fe200088e06ff */
[----:B0-----:R-:W-:-:S04]  /*0310*/  LEA R4, P2, R7, UR10, 0x2 ;  /* 0x0000000a07047c11 */ /* 0x001fc8000f8410ff */
[----:B------:R-:W-:Y:S02]  /*0320*/  LEA.HI.X R5, R7, UR11, R6, 0x2, P2 ;  /* 0x0000000b07057c11 */ /* 0x000fe400090f1406 */
[----:B--2---:R-:W-:-:S04]  /*0330*/  ISETP.GT.AND P1, PT, R2, 0x20, PT ;  /* 0x000000200200780c */ /* 0x004fc80003f24270 */
[----:B------:R-:W-:-:S05]  /*0340*/  SEL R7, R7, 0xffffffff, !P1 ;  /* 0xffffffff07077807 */ /* 0x000fca0004800000 */
[----:B------:R0:W-:Y:S04]  /*0350*/  STG.E desc[UR8][R4.64], R7 ;  /* 0x0000000704007986 */ /* 0x0001e8000c101908 */
.L_x_217:
[----:B------:R-:W-:Y:S05]  /*0360*/  BSYNC.RECONVERGENT B0 ;  /* 0x0000000000007941 */ /* 0x000fea0003800200 */
.L_x_216:
[----:B------:R-:W-:Y:S05]  /*0370*/  @!P0 EXIT ;  /* 0x000000000000894d */ /* 0x000fea0003800000 */
[----:B------:R-:W1:Y:S01]  /*0380*/  LDCU.64 UR6, c[0x0][0x390] ;  /* 0x00007200ff0677ac */ /* 0x000e620008000a00 */
[----:B------:R-:W-:-:S04]  /*0390*/  IADD3 R0, P0, PT, R0, UR4, RZ ;  /* 0x0000000400007c10 */ /* 0x000fc8000ff1e0ff */
[----:B-1----:R-:W-:-:S04]  /*03a0*/  IADD3 R2, P1, PT, R0, UR6, RZ ;  /* 0x0000000600027c10 */ /* 0x002fc8000ff3e0ff */
[C---:B------:R-:W-:Y:S01]  /*03b0*/  LEA.HI.X.SX32 R3, R0.reuse, UR7, 0x1, P1 ;  /* 0x0000000700037c11 */ /* 0x040fe200088f0eff */
[----:B------:R-:W1:Y:S04]  /*03c0*/  LDCU.64 UR6, c[0x0][0x388] ;  /* 0x00007100ff0677ac */ /* 0x000e680008000a00 */
[----:B------:R-:W2:Y:S01]  /*03d0*/  LDG.E.S8 R2, desc[UR8][R2.64] ;  /* 0x0000000802027981 */ /* 0x000ea2000c1e1300 */
[----:B0-----:R-:W-:Y:S01]  /*03e0*/  IMAD.X R5, RZ, RZ, UR5, P0 ;  /* 0x00000005ff057e24 */ /* 0x001fe200080e06ff */
[----:B-1----:R-:W-:-:S04]  /*03f0*/  LEA R4, P1, R0, UR6, 0x2 ;  /* 0x0000000600047c11 */ /* 0x002fc8000f8210ff */
[----:B------:R-:W-:Y:S02]  /*0400*/  LEA.HI.X R5, R0, UR7, R5, 0x2, P1 ;  /* 0x0000000700057c11 */ /* 0x000fe400088f1405 */
[----:B--2---:R-:W-:-:S04]  /*0410*/  ISETP.GT.AND P0, PT, R2, 0x20, PT ;  /* 0x000000200200780c */ /* 0x004fc80003f04270 */
[----:B------:R-:W-:-:S05]  /*0420*/  SEL R7, R0, 0xffffffff, !P0 ;  /* 0xffffffff00077807 */ /* 0x000fca0004000000 */
[----:B------:R-:W-:Y:S01]  /*0430*/  STG.E desc[UR8][R4.64], R7 ;  /* 0x0000000704007986 */ /* 0x000fe2000c101908 */
[----:B------:R-:W-:Y:S05]  /*0440*/  EXIT ;  /* 0x000000000000794d */ /* 0x000fea0003800000 */
.L_x_218:
        /* <DEDUP_REMOVED lines=11> */
.L_x_230:


//--------------------- .text._ZN3cub18CUB_300001_SM_10006detail11EmptyKernelIvEEvv --------------------------
	.section	.text._ZN3cub18CUB_300001_SM_10006detail11EmptyKernelIvEEvv,"ax",@progbits
	.align	128
        .global         _ZN3cub18CUB_300001_SM_10006detail11EmptyKernelIvEEvv
        .type           _ZN3cub18CUB_300001_SM_10006detail11EmptyKernelIvEEvv,@function
        .size           _ZN3cub18CUB_300001_SM_10006detail11EmptyKernelIvEEvv,(.L_x_231 - _ZN3cub18CUB_300001_SM_10006detail11EmptyKernelIvEEvv)
        .other          _ZN3cub18CUB_300001_SM_10006detail11EmptyKernelIvEEvv,@"STO_CUDA_ENTRY STV_DEFAULT"
_ZN3cub18CUB_300001_SM_10006detail11EmptyKernelIvEEvv:
.text._ZN3cub18CUB_300001_SM_10006detail11EmptyKernelIvEEvv:
[----:B------:R-:W-:Y:S01]  /*0000*/  LDC R1, c[0x0][0x37c] ;  /* 0x0000df00ff017b82 */ /* 0x000fe20000000800 */
[----:B------:R-:W-:Y:S05]  /*0010*/  EXIT ;  /* 0x000000000000794d */ /* 0x000fea0003800000 */
.L_x_219:
        /* <DEDUP_REMOVED lines=14> */
.L_x_231:


//--------------------- .text._Z11stage_thirdiPi  --------------------------
	.section	.text._Z11stage_thirdiPi,"ax",@progbits
	.align	128
        .global         _Z11stage_thirdiPi
        .type           _Z11stage_thirdiPi,@function
        .size           _Z11stage_thirdiPi,(.L_x_232 - _Z11stage_thirdiPi)
        .other          _Z11stage_thirdiPi,@"STO_CUDA_ENTRY STV_DEFAULT"
_Z11stage_thirdiPi:
.text._Z11stage_thirdiPi:
[----:B------:R-:W-:Y:S01]  /*0000*/  LDC R1, c[0x0][0x37c] ;  /* 0x0000df00ff017b82 */ /* 0x000fe20000000800 */
[----:B------:R-:W0:Y:S01]  /*0010*/  S2R R5, SR_CTAID.X ;  /* 0x0000000000057919 */ /* 0x000e220000002500 */
[----:B------:R-:W0:Y:S01]  /*0020*/  LDCU UR4, c[0x0][0x360] ;  /* 0x00006c00ff0477ac */ /* 0x000e220008000800 */
[----:B------:R-:W0:Y:S01]  /*0030*/  S2R R0, SR_TID.X ;  /* 0x0000000000007919 */ /* 0x000e220000002100 */
[----:B------:R-:W1:Y:S01]  /*0040*/  LDCU UR5, c[0x0][0x380] ;  /* 0x00007000ff0577ac */ /* 0x000e620008000800 */
[----:B0-----:R-:W-:-:S05]  /*0050*/  IMAD R5, R5, UR4, R0 ;  /* 0x0000000405057c24 */ /* 0x001fca000f8e0200 */
[----:B-1----:R-:W-:-:S13]  /*0060*/  ISETP.GE.AND P0, PT, R5, UR5, PT ;  /* 0x0000000505007c0c */ /* 0x002fda000bf06270 */
[----:B------:R-:W-:Y:S05]  /*0070*/  @P0 EXIT ;  /* 0x000000000000094d */ /* 0x000fea0003800000 */
[----:B------:R-:W0:Y:S01]  /*0080*/  LDC.64 R2, c[0x0][0x388] ;  /* 0x0000e200ff027b82 */ /* 0x000e220000000a00 */
[----:B------:R-:W1:Y:S01]  /*0090*/  LDCU.64 UR4, c[0x0][0x358] ;  /* 0x00006b00ff0477ac */ /* 0x000e620008000a00 */
[----:B0-----:R-:W-:-:S05]  /*00a0*/  IMAD.WIDE R2, R5, 0x4, R2 ;  /* 0x0000000405027825 */ /* 0x001fca00078e0202 */
[----:B-1----:R-:W2:Y:S02]  /*00b0*/  LDG.E R0, desc[UR4][R2.64] ;  /* 0x0000000402007981 */ /* 0x002ea4000c1e1900 */
[----:B--2---:R-:W-:-:S05]  /*00c0*/  IADD3 R5, PT, PT, R5, -R0, RZ ;  /* 0x8000000005057210 */ /* 0x004fca0007ffe0ff */
[----:B------:R-:W-:Y:S01]  /*00d0*/  STG.E desc[UR4][R2.64], R5 ;  /* 0x0000000502007986 */ /* 0x000fe2000c101904 */
[----:B------:R-:W-:Y:S05]  /*00e0*/  EXIT ;  /* 0x000000000000794d */ /* 0x000fea0003800000 */
.L_x_220:
        /* <DEDUP_REMOVED lines=9> */
.L_x_232:


//--------------------- .text._Z11stage_fixediPii --------------------------
	.section	.text._Z11stage_fixediPii,"ax",@progbits
	.align	128
        .global         _Z11stage_fixediPii
        .type           _Z11stage_fixediPii,@function
        .size           _Z11stage_fixediPii,(.L_x_233 - _Z11stage_fixediPii)
        .other          _Z11stage_fixediPii,@"STO_CUDA_ENTRY STV_DEFAULT"
_Z11stage_fixediPii:
.text._Z11stage_fixediPii:
        /* <DEDUP_REMOVED lines=8> */
[----:B------:R-:W0:Y:S02]  /*0080*/  LDC R4, c[0x0][0x390] ;  /* 0x0000e400ff047b82 */ /* 0x000e240000000800 */
[----:B0-----:R-:W-:-:S04]  /*0090*/  IABS R7, R4 ;  /* 0x0000000400077213 */ /* 0x001fc80000000000 */
[----:B------:R-:W0:Y:S08]  /*00a0*/  I2F.RP R0, R7 ;  /* 0x0000000700007306 */ /* 0x000e300000209400 */
[----:B0-----:R-:W0:Y:S02]  /*00b0*/  MUFU.RCP R0, R0 ;  /* 0x0000000000007308 */ /* 0x001e240000001000 */
[----:B0-----:R-:W-:-:S06]  /*00c0*/  VIADD R2, R0, 0xffffffe ;  /* 0x0ffffffe00027836 */ /* 0x001fcc0000000000 */
[----:B------:R0:W1:Y:S02]  /*00d0*/  F2I.FTZ.U32.TRUNC.NTZ R3, R2 ;  /* 0x0000000200037305 */ /* 0x000064000021f000 */
[----:B0-----:R-:W-:Y:S02]  /*00e0*/  IMAD.MOV.U32 R2, RZ, RZ, RZ ;  /* 0x000000ffff027224 */ /* 0x001fe400078e00ff */
[----:B-1----:R-:W-:-:S04]  /*00f0*/  IMAD.MOV R6, RZ, RZ, -R3 ;  /* 0x000000ffff067224 */ /* 0x002fc800078e0a03 */
[----:B------:R-:W-:Y:S01]  /*0100*/  IMAD R9, R6, R7, RZ ;  /* 0x0000000706097224 */ /* 0x000fe200078e02ff */
[----:B------:R-:W-:-:S03]  /*0110*/  IABS R6, R5 ;  /* 0x0000000500067213 */ /* 0x000fc60000000000 */
[----:B------:R-:W-:Y:S01]  /*0120*/  IMAD.HI.U32 R3, R3, R9, R2 ;  /* 0x0000000903037227 */ /* 0x000fe200078e0002 */
[----:B------:R-:W-:-:S04]  /*0130*/  LOP3.LUT R2, R5, R4, RZ, 0x3c, !PT ;  /* 0x0000000405027212 */ /* 0x000fc800078e3cff */
[----:B------:R-:W-:Y:S01]  /*0140*/  ISETP.GE.AND P0, PT, R2, RZ, PT ;  /* 0x000000ff0200720c */ /* 0x000fe20003f06270 */
[----:B------:R-:W-:-:S04]  /*0150*/  IMAD.HI.U32 R3, R3, R6, RZ ;  /* 0x0000000603037227 */ /* 0x000fc800078e00ff */
[----:B------:R-:W-:-:S04]  /*0160*/  IMAD.MOV R0, RZ, RZ, -R3 ;  /* 0x000000ffff007224 */ /* 0x000fc800078e0a03 */
[----:B------:R-:W-:-:S05]  /*0170*/  IMAD R0, R7, R0, R6 ;  /* 0x0000000007007224 */ /* 0x000fca00078e0206 */
[----:B------:R-:W-:-:S13]  /*0180*/  ISETP.GT.U32.AND P2, PT, R7, R0, PT ;  /* 0x000000000700720c */ /* 0x000fda0003f44070 */
[----:B------:R-:W-:Y:S02]  /*0190*/  @!P2 IMAD.IADD R0, R0, 0x1, -R7 ;  /* 0x000000010000a824 */ /* 0x000fe400078e0a07 */
[----:B------:R-:W-:-:S03]  /*01a0*/  @!P2 VIADD R3, R3, 0x1 ;  /* 0x000000010303a836 */ /* 0x000fc60000000000 */
[----:B------:R-:W-:-:S13]  /*01b0*/  ISETP.GE.U32.AND P1, PT, R0, R7, PT ;  /* 0x000000070000720c */ /* 0x000fda0003f26070 */
[----:B------:R-:W-:Y:S01]  /*01c0*/  @P1 VIADD R3, R3, 0x1 ;  /* 0x0000000103031836 */ /* 0x000fe20000000000 */
[----:B------:R-:W-:Y:S02]  /*01d0*/  ISETP.NE.AND P1, PT, R4, RZ, PT ;  /* 0x000000ff0400720c */ /* 0x000fe40003f25270 */
[----:B------:R-:W-:Y:S01]  /*01e0*/  LOP3.LUT R4, RZ, R4, RZ, 0x33, !PT ;  /* 0x00000004ff047212 */ /* 0x000fe200078e33ff */
[----:B------:R-:W-:-:S05]  /*01f0*/  @!P0 IMAD.MOV R3, RZ, RZ, -R3 ;  /* 0x000000ffff038224 */ /* 0x000fca00078e0a03 */
[----:B------:R-:W-:-:S04]  /*0200*/  SEL R3, R4, R3, !P1 ;  /* 0x0000000304037207 */ /* 0x000fc80004800000 */
[----:B------:R-:W-:-:S13]  /*0210*/  ISETP.NE.AND P0, PT, R3, RZ, PT ;  /* 0x000000ff0300720c */ /* 0x000fda0003f05270 */
[----:B------:R-:W-:Y:S05]  /*0220*/  @!P0 EXIT ;  /* 0x000000000000894d */ /* 0x000fea0003800000 */
[----:B------:R-:W0:Y:S01]  /*0230*/  LDC.64 R2, c[0x0][0x388] ;  /* 0x0000e200ff027b82 */ /* 0x000e220000000a00 */
[----:B------:R-:W1:Y:S01]  /*0240*/  LDCU.64 UR4, c[0x0][0x358] ;  /* 0x00006b00ff0477ac */ /* 0x000e620008000a00 */
[----:B0-----:R-:W-:-:S05]  /*0250*/  IMAD.WIDE R2, R5, 0x4, R2 ;  /* 0x0000000405027825 */ /* 0x001fca00078e0202 */
[----:B-1----:R-:W2:Y:S02]  /*0260*/  LDG.E R6, desc[UR4][R2.64] ;  /* 0x0000000402067981 */ /* 0x002ea4000c1e1900 */
[----:B--2---:R-:W-:-:S13]  /*0270*/  ISETP.NE.AND P0, PT, R6, -0x1, PT ;  /* 0xffffffff0600780c */ /* 0x004fda0003f05270 */
[----:B------:R-:W-:Y:S05]  /*0280*/  @P0 EXIT ;  /* 0x000000000000094d */ /* 0x000fea0003800000 */
[----:B------:R-:W-:Y:S01]  /*0290*/  ISETP.GE.AND P2, PT, R5, RZ, PT ;  /* 0x000000ff0500720c */ /* 0x000fe20003f46270 */
[----:B------:R-:W-:Y:S01]  /*02a0*/  IMAD.IADD R5, R0, 0x1, -R7 ;  /* 0x0000000100057824 */ /* 0x000fe200078e0a07 */
[----:B------:R-:W-:-:S04]  /*02b0*/  ISETP.GT.U32.AND P0, PT, R7, R0, PT ;  /* 0x000000000700720c */ /* 0x000fc80003f04070 */
[----:B------:R-:W-:-:S07]  /*02c0*/  SEL R5, R5, R0, !P0 ;  /* 0x0000000005057207 */ /* 0x000fce0004000000 */
[----:B------:R-:W-:-:S05]  /*02d0*/  @!P2 IMAD.MOV R5, RZ, RZ, -R5 ;  /* 0x000000ffff05a224 */ /* 0x000fca00078e0a05 */
[----:B------:R-:W-:-:S05]  /*02e0*/  SEL R4, R4, R5, !P1 ;  /* 0x0000000504047207 */ /* 0x000fca0004800000 */
[----:B------:R-:W-:-:S03]  /*02f0*/  IMAD.WIDE R4, R4, 0x4, RZ ;  /* 0x0000000404047825 */ /* 0x000fc600078e02ff */
[----:B------:R-:W-:Y:S02]  /*0300*/  LOP3.LUT R7, R4, 0xfffffffc, RZ, 0x3c, !PT ;  /* 0xfffffffc04077812 */ /* 0x000fe400078e3cff */
[----:B------:R-:W-:Y:S02]  /*0310*/  LOP3.LUT R5, RZ, R5, RZ, 0x33, !PT ;  /* 0x00000005ff057212 */ /* 0x000fe400078e33ff */
[----:B------:R-:W-:-:S05]  /*0320*/  IADD3 R4, P0, PT, R2, R7, RZ ;  /* 0x0000000702047210 */ /* 0x000fca0007f1e0ff */
[----:B------:R-:W-:-:S06]  /*0330*/  IMAD.X R5, R3, 0x1, R5, P0 ;  /* 0x0000000103057824 */ /* 0x000fcc00000e0605 */
[----:B------:R-:W2:Y:S04]  /*0340*/  LDG.E R5, desc[UR4][R4.64] ;  /* 0x0000000404057981 */ /* 0x000ea8000c1e1900 */
[----:B--2---:R-:W-:Y:S01]  /*0350*/  STG.E desc[UR4][R2.64], R5 ;  /* 0x0000000502007986 */ /* 0x004fe2000c101904 */
[----:B------:R-:W-:Y:S05]  /*0360*/  EXIT ;  /* 0x000000000000794d */ /* 0x000fea0003800000 */
.L_x_221:
        /* <DEDUP_REMOVED lines=9> */
.L_x_233:


//--------------------- .text._Z12stage_secondiPi --------------------------
	.section	.text._Z12stage_secondiPi,"ax",@progbits
	.align	128
        .global         _Z12stage_secondiPi
        .type           _Z12stage_secondiPi,@function
        .size           _Z12stage_secondiPi,(.L_x_234 - _Z12stage_secondiPi)
        .other          _Z12stage_secondiPi,@"STO_CUDA_ENTRY STV_DEFAULT"
_Z12stage_secondiPi:
.text._Z12stage_secondiPi:
[----:B------:R-:W-:Y:S01]  /*0000*/  LDC R1, c[0x0][0x37c] ;  /* 0x0000df00ff017b82 */ /* 0x000fe20000000800 */
[----:B------:R-:W0:Y:S07]  /*0010*/  S2R R0, SR_TID.X ;  /* 0x0000000000007919 */ /* 0x000e2e0000002100 */
[----:B------:R-:W1:Y:S01]  /*0020*/  S2UR UR4, SR_CTAID.X ;  /* 0x00000000000479c3 */ /* 0x000e620000002500 */
[----:B------:R-:W2:Y:S07]  /*0030*/  LDCU.64 UR6, c[0x0][0x358] ;  /* 0x00006b00ff0677ac */ /* 0x000eae0008000a00 */
[----:B------:R-:W1:Y:S08]  /*0040*/  LDC R11, c[0x0][0x360] ;  /* 0x0000d800ff0b7b82 */ /* 0x000e700000000800 */
[----:B------:R-:W3:Y:S01]  /*0050*/  LDC.64 R2, c[0x0][0x388] ;  /* 0x0000e200ff027b82 */ /* 0x000ee20000000a00 */
[----:B0-----:R-:W-:-:S02]  /*0060*/  IMAD.SHL.U32 R5, R0, 0x2, RZ ;  /* 0x0000000200057824 */ /* 0x001fc400078e00ff */
[----:B-1----:R-:W-:-:S04]  /*0070*/  IMAD R4, R11, UR4, RZ ;  /* 0x000000040b047c24 */ /* 0x002fc8000f8e02ff */
[----:B------:R-:W-:-:S04]  /*0080*/  IMAD R7, R4, 0x2, R5 ;  /* 0x0000000204077824 */ /* 0x000fc800078e0205 */
[----:B---3--:R-:W-:-:S05]  /*0090*/  IMAD.WIDE R2, R7, 0x4, R2 ;  /* 0x0000000407027825 */ /* 0x008fca00078e0202 */
[----:B--2---:R-:W2:Y:S04]  /*00a0*/  LDG.E R6, desc[UR6][R2.64] ;  /* 0x0000000602067981 */ /* 0x004ea8000c1e1900 */
[----:B------:R-:W2:Y:S01]  /*00b0*/  LDG.E R7, desc[UR6][R2.64+0x4] ;  /* 0x0000040602077981 */ /* 0x000ea2000c1e1900 */
[----:B------:R-:W0:Y:S01]  /*00c0*/  S2UR UR5, SR_CgaCtaId ;  /* 0x00000000000579c3 */ /* 0x000e220000008800 */
[----:B------:R-:W-:Y:S01]  /*00d0*/  UMOV UR4, 0x400 ;  /* 0x0000040000047882 */ /* 0x000fe20000000000 */
[----:B------:R-:W-:Y:S02]  /*00e0*/  IMAD.MOV.U32 R8, RZ, RZ, 0x1 ;  /* 0x00000001ff087424 */ /* 0x000fe400078e00ff */
[----:B------:R-:W-:Y:S02]  /*00f0*/  IMAD.MOV.U32 R9, RZ, RZ, R11 ;  /* 0x000000ffff097224 */ /* 0x000fe400078e000b */
[----:B------:R-:W-:Y:S01]  /*0100*/  VIADD R5, R5, 0x1 ;  /* 0x0000000105057836 */ /* 0x000fe20000000000 */
[----:B0-----:R-:W-:-:S06]  /*0110*/  ULEA UR4, UR5, UR4, 0x18 ;  /* 0x0000000405047291 */ /* 0x001fcc000f8ec0ff */
[----:B------:R-:W-:-:S05]  /*0120*/  LEA R4, R0, UR4, 0x3 ;  /* 0x0000000400047c11 */ /* 0x000fca000f8e18ff */
[----:B--2---:R0:W-:Y:S02]  /*0130*/  STS.64 [R4], R6 ;  /* 0x0000000604007388 */ /* 0x0041e40000000a00 */
.L_x_222:
[----:B------:R-:W-:Y:S01]  /*0140*/  BAR.SYNC.DEFER_BLOCKING 0x0 ;  /* 0x0000000000007b1d */ /* 0x000fe20000010000 */
[----:B------:R-:W-:-:S13]  /*0150*/  ISETP.GE.U32.AND P0, PT, R0, R9, PT ;  /* 0x000000090000720c */ /* 0x000fda0003f06070 */
[----:B0-----:R-:W-:-:S04]  /*0160*/  @!P0 IMAD R7, R5, R8, RZ ;  /* 0x0000000805078224 */ /* 0x001fc800078e02ff */
[C---:B------:R-:W-:Y:S01]  /*0170*/  @!P0 IMAD.IADD R6, R7.reuse, 0x1, R8 ;  /* 0x0000000107068824 */ /* 0x040fe200078e0208 */
[----:B------:R-:W-:Y:S01]  /*0180*/  @!P0 LEA R10, R7, UR4, 0x2 ;  /* 0x00000004070a8c11 */ /* 0x000fe2000f8e10ff */
[----:B------:R-:W-:-:S03]  /*0190*/  IMAD.SHL.U32 R8, R8, 0x2, RZ ;  /* 0x0000000208087824 */ /* 0x000fc600078e00ff */
[----:B------:R-:W-:Y:S02]  /*01a0*/  @!P0 LEA R6, R6, UR4, 0x2 ;  /* 0x0000000406068c11 */ /* 0x000fe4000f8e10ff */
[----:B------:R-:W-:Y:S04]  /*01b0*/  @!P0 LDS R10, [R10+-0x4] ;  /* 0xfffffc000a0a8984 */ /* 0x000fe80000000800 */
[----:B------:R-:W0:Y:S02]  /*01c0*/  @!P0 LDS R7, [R6+-0x4] ;  /* 0xfffffc0006078984 */ /* 0x000e240000000800 */
[----:B0-----:R-:W-:-:S05]  /*01d0*/  @!P0 VIMNMX R7, PT, PT, R7, R10, !PT ;  /* 0x0000000a07078248 */ /* 0x001fca0007fe0100 */
[----:B------:R1:W-:Y:S01]  /*01e0*/  @!P0 STS [R6+-0x4], R7 ;  /* 0xfffffc0706008388 */ /* 0x0003e20000000800 */
[----:B------:R-:W-:Y:S02]  /*01f0*/  ISETP.GT.U32.AND P0, PT, R9, 0x1, PT ;  /* 0x000000010900780c */ /* 0x000fe40003f04070 */
[----:B------:R-:W-:-:S11]  /*0200*/  SHF.R.U32.HI R9, RZ, 0x1, R9 ;  /* 0x00000001ff097819 */ /* 0x000fd60000011609 */
[----:B-1----:R-:W-:Y:S05]  /*0210*/  @P0 BRA `(.L_x_222) ;  /* 0xfffffffc00c80947 */ /* 0x002fea000383ffff */
[----:B------:R-:W-:Y:S01]  /*0220*/  ISETP.NE.AND P0, PT, R0, RZ, PT ;  /* 0x000000ff0000720c */ /* 0x000fe20003f05270 */
[----:B------:R-:W-:Y:S01]  /*0230*/  IMAD.SHL.U32 R9, R11, 0x2, RZ ;  /* 0x000000020b097824 */ /* 0x000fe200078e00ff */
[----:B------:R-:W-:-:S11]  /*0240*/  UMOV UR5, 0x1 ;  /* 0x0000000100057882 */ /* 0x000fd60000000000 */
[----:B------:R-:W-:Y:S01]  /*0250*/  @!P0 LEA R6, R11, UR4, 0x3 ;  /* 0x000000040b068c11 */ /* 0x000fe2000f8e18ff */
[----:B------:R-:W-:-:S04]  /*0260*/  @!P0 IMAD.MOV.U32 R13, RZ, RZ, -0x1 ;  /* 0xffffffffff0d8424 */ /* 0x000fc800078e00ff */
[----:B------:R-:W0:Y:S04]  /*0270*/  @!P0 LDS R7, [R6+-0x4] ;  /* 0xfffffc0006078984 */ /* 0x000e280000000800 */
[----:B------:R1:W-:Y:S04]  /*0280*/  @!P0 STS [R6+-0x4], R13 ;  /* 0xfffffc0d06008388 */ /* 0x0003e80000000800 */
[----:B0-----:R1:W-:Y:S02]  /*0290*/  @!P0 STS [R6], R7 ;  /* 0x0000000706008388 */ /* 0x0013e40000000800 */
.L_x_223:
[----:B------:R-:W-:Y:S01]  /*02a0*/  BAR.SYNC.DEFER_BLOCKING 0x0 ;  /* 0x0000000000007b1d */ /* 0x000fe20000010000 */
[----:B------:R-:W-:Y:S01]  /*02b0*/  ISETP.GE.AND P0, PT, R0, UR5, PT ;  /* 0x0000000500007c0c */ /* 0x000fe2000bf06270 */
[----:B------:R-:W-:Y:S01]  /*02c0*/  USHF.L.U32 UR5, UR5, 0x1, URZ ;  /* 0x0000000105057899 */ /* 0x000fe200080006ff */
[----:B------:R-:W-:-:S11]  /*02d0*/  SHF.R.S32.HI R8, RZ, 0x1, R8 ;  /* 0x00000001ff087819 */ /* 0x000fd60000011408 */
[----:B-1----:R-:W-:-:S05]  /*02e0*/  @!P0 IMAD R6, R5, R8, RZ ;  /* 0x0000000805068224 */ /* 0x002fca00078e02ff */
[----:B------:R-:W-:-:S05]  /*02f0*/  @!P0 LEA R7, R6, UR4, 0x2 ;  /* 0x0000000406078c11 */ /* 0x000fca000f8e10ff */
[----:B------:R-:W-:Y:S01]  /*0300*/  @!P0 IMAD R10, R8, 0x4, R7 ;  /* 0x00000004080a8824 */ /* 0x000fe200078e0207 */
[----:B------:R-:W-:Y:S04]  /*0310*/  @!P0 LDS R6, [R7+-0x4] ;  /* 0xfffffc0007068984 */ /* 0x000fe80000000800 */
[----:B------:R-:W0:Y:S02]  /*0320*/  @!P0 LDS R11, [R10+-0x4] ;  /* 0xfffffc000a0b8984 */ /* 0x000e240000000800 */
[----:B0-----:R-:W-:Y:S02]  /*0330*/  @!P0 VIMNMX R13, PT, PT, R6, R11, !PT ;  /* 0x0000000b060d8248 */ /* 0x001fe40007fe0100 */
[----:B------:R0:W-:Y:S04]  /*0340*/  @!P0 STS [R7+-0x4], R11 ;  /* 0xfffffc0b07008388 */ /* 0x0001e80000000800 */
[----:B------:R0:W-:Y:S01]  /*0350*/  @!P0 STS [R10+-0x4], R13 ;  /* 0xfffffc0d0a008388 */ /* 0x0001e20000000800 */
[----:B------:R-:W-:-:S13]  /*0360*/  ISETP.LE.AND P0, PT, R9, UR5, PT ;  /* 0x0000000509007c0c */ /* 0x000fda000bf03270 */
[----:B0-----:R-:W-:Y:S05]  /*0370*/  @!P0 BRA `(.L_x_223) ;  /* 0xfffffffc00c88947 */ /* 0x001fea000383ffff */
[----:B------:R-:W-:Y:S06]  /*0380*/  BAR.SYNC.DEFER_BLOCKING 0x0 ;  /* 0x0000000000007b1d */ /* 0x000fec0000010000 */
[----:B------:R-:W0:Y:S04]  /*0390*/  LDS R5, [R4+0x4] ;  /* 0x0000040004057984 */ /* 0x000e280000000800 */
[----:B------:R-:W1:Y:S04]  /*03a0*/  LDS R7, [R4+0x8] ;  /* 0x0000080004077984 */ /* 0x000e680000000800 */
[----:B0-----:R-:W-:Y:S04]  /*03b0*/  STG.E desc[UR6][R2.64], R5 ;  /* 0x0000000502007986 */ /* 0x001fe8000c101906 */
[----:B-1----:R-:W-:Y:S01]  /*03c0*/  STG.E desc[UR6][R2.64+0x4], R7 ;  /* 0x0000040702007986 */ /* 0x002fe2000c101906 */
[----:B------:R-:W-:Y:S05]  /*03d0*/  EXIT ;  /* 0x000000000000794d */ /* 0x000fea0003800000 */
.L_x_224:
        /* <DEDUP_REMOVED lines=10> */
.L_x_234:


//--------------------- .text._Z11stage_firstiPcPi --------------------------
	.section	.text._Z11stage_firstiPcPi,"ax",@progbits
	.align	128
        .global         _Z11stage_firstiPcPi
        .type           _Z11stage_firstiPcPi,@function
        .size           _Z11stage_firstiPcPi,(.L_x_235 - _Z11stage_firstiPcPi)
        .other          _Z11stage_firstiPcPi,@"STO_CUDA_ENTRY STV_DEFAULT"
_Z11stage_firstiPcPi:
.text._Z11stage_firstiPcPi:
        /* <DEDUP_REMOVED lines=8> */
[----:B------:R-:W0:Y:S01]  /*0080*/  LDCU.64 UR6, c[0x0][0x388] ;  /* 0x00007100ff0677ac */ /* 0x000e220008000a00 */
[----:B------:R-:W1:Y:S01]  /*0090*/  LDC.64 R2, c[0x0][0x390] ;  /* 0x0000e400ff027b82 */ /* 0x000e620000000a00 */
[----:B------:R-:W2:Y:S01]  /*00a0*/  LDCU.64 UR4, c[0x0][0x358] ;  /* 0x00006b00ff0477ac */ /* 0x000ea20008000a00 */
[----:B0-----:R-:W-:-:S04]  /*00b0*/  IADD3 R4, P0, PT, R7, UR6, RZ ;  /* 0x0000000607047c10 */ /* 0x001fc8000ff1e0ff */
[----:B------:R-:W-:-:S05]  /*00c0*/  LEA.HI.X.SX32 R5, R7, UR7, 0x1, P0 ;  /* 0x0000000707057c11 */ /* 0x000fca00080f0eff */
[----:B--2---:R-:W2:Y:S01]  /*00d0*/  LDG.E.S8 R4, desc[UR4][R4.64] ;  /* 0x0000000404047981 */ /* 0x004ea2000c1e1300 */
[----:B-1----:R-:W-:Y:S01]  /*00e0*/  IMAD.WIDE R2, R7, 0x4, R2 ;  /* 0x0000000407027825 */ /* 0x002fe200078e0202 */
[----:B--2---:R-:W-:-:S04]  /*00f0*/  ISETP.GT.AND P0, PT, R4, 0x20, PT ;  /* 0x000000200400780c */ /* 0x004fc80003f04270 */
[----:B------:R-:W-:-:S05]  /*0100*/  SEL R7, R7, 0xffffffff, !P0 ;  /* 0xffffffff07077807 */ /* 0x000fca0004000000 */
[----:B------:R-:W-:Y:S01]  /*0110*/  STG.E desc[UR4][R2.64], R7 ;  /* 0x0000000702007986 */ /* 0x000fe2000c101904 */
[----:B------:R-:W-:Y:S05]  /*0120*/  EXIT ;  /* 0x000000000000794d */ /* 0x000fea0003800000 */
.L_x_225:
        /* <DEDUP_REMOVED lines=13> */
.L_x_235:


//--------------------- .nv.shared._ZN3cub18CUB_300001_SM_10006detail4scan16DeviceScanKernelINS2_10policy_hubIiiimN4cuda3__47maximumIiEEE10Policy1000EPiSB_NS0_13ScanTileStateIiLb1EEES8_NS0_8NullTypeEmiLb0ESE_EEvT0_T1_T2_iT3_T4_T5_ --------------------------
	.section	.nv.shared._ZN3cub18CUB_300001_SM_10006detail4scan16DeviceScanKernelINS2_10policy_hubIiiimN4cuda3__47maximumIiEEE10Policy1000EPiSB_NS0_13ScanTileStateIiLb1EEES8_NS0_8NullTypeEmiLb0ESE_EEvT0_T1_T2_iT3_T4_T5_,"aw",@nobits
	.sectionflags	@""
	.align	16
.nv.shared._ZN3cub18CUB_300001_SM_10006detail4scan16DeviceScanKernelINS2_10policy_hubIiiimN4cuda3__47maximumIiEEE10Policy1000EPiSB_NS0_13ScanTileStateIiLb1EEES8_NS0_8NullTypeEmiLb0ESE_EEvT0_T1_T2_iT3_T4_T5_:
	.zero		13328


//--------------------- .nv.shared.reserved.0     --------------------------
	.section	.nv.shared.reserved.0,"aw",@nobits
	.weak		__nv_reservedSMEM_offset_0_alias
	.size		__nv_reservedSMEM_offset_0_alias, 0, 64
	.other		__nv_reservedSMEM_offset_0_alias,@"STO_CUDA_RESERVED_SHARED STV_DEFAULT"
__nv_reservedSMEM_offset_0_alias:
	.zero		0
	.zero		64


//--------------------- .nv.global                --------------------------
	.section	.nv.global,"aw",@nobits
.nv.global:
	.type		_ZN34_INTERNAL_a205bf1e_4_k_cu_f0b79d486thrust24THRUST_300001_SM_1000_NS12placeholders2_8E,@object
	.size		_ZN34_INTERNAL_a205bf1e_4_k_cu_f0b79d486thrust24THRUST_300001_SM_1000_NS12placeholders2_8E,(_ZN34_INTERNAL_a205bf1e_4_k_cu_f0b79d484cuda3std3__436_GLOBAL__N__a205bf1e_4_k_cu_f0b79d486ignoreE - _ZN34_INTERNAL_a205bf1e_4_k_cu_f0b79d486thrust24THRUST_300001_SM_1000_NS12placeholders2_8E)
_ZN34_INTERNAL_a205bf1e_4_k_cu_f0b79d486thrust24THRUST_300001_SM_1000_NS12placeholders2_8E:
	.zero		1
	.type		_ZN34_INTERNAL_a205bf1e_4_k_cu_f0b79d484cuda3std3__436_GLOBAL__N__a205bf1e_4_k_cu_f0b79d486ignoreE,@object
	.size		_ZN34_INTERNAL_a205bf1e_4_k_cu_f0b79d484cuda3std3__436_GLOBAL__N__a205bf1e_4_k_cu_f0b79d486ignoreE,(_ZN34_INTERNAL_a205bf1e_4_k_cu_f0b79d484cuda3std6ranges3__45__cpo4dataE - _ZN34_INTERNAL_a205bf1e_4_k_cu_f0b79d484cuda3std3__436_GLOBAL__N__a205bf1e_4_k_cu_f0b79d486ignoreE)
_ZN34_INTERNAL_a205bf1e_4_k_cu_f0b79d484cuda3std3__436_GLOBAL__N__a205bf1e_4_k_cu_f0b79d486ignoreE:
	.zero		1
	.type		_ZN34_INTERNAL_a205bf1e_4_k_cu_f0b79d484cuda3std6ranges3__45__cpo4dataE,@object
	.size		_ZN34_INTERNAL_a205bf1e_4_k_cu_f0b79d484cuda3std6ranges3__45__cpo4dataE,(_ZN34_INTERNAL_a205bf1e_4_k_cu_f0b79d486thrust24THRUST_300001_SM_1000_NS6system3cpp3parE - _ZN34_INTERNAL_a205bf1e_4_k_cu_f0b79d484cuda3std6ranges3__45__cpo4dataE)
_ZN34_INTERNAL_a205bf1e_4_k_cu_f0b79d484cuda3std6ranges3__45__cpo4dataE:
	.zero		1
	.type		_ZN34_INTERNAL_a205bf1e_4_k_cu_f0b79d486thrust24THRUST_300001_SM_1000_NS6system3cpp3parE,@object
	.size		_ZN34_INTERNAL_a205bf1e_4_k_cu_f0b79d486thrust24THRUST_300001_SM_1000_NS6system3cpp3parE,(_ZN34_INTERNAL_a205bf1e_4_k_cu_f0b79d484cuda3std3__45__cpo5beginE - _ZN34_INTERNAL_a205bf1e_4_k_cu_f0b79d486thrust24THRUST_300001_SM_1000_NS6system3cpp3parE)
_ZN34_INTERNAL_a205bf1e_4_k_cu_f0b79d486thrust24THRUST_300001_SM_1000_NS6system3cpp3parE:
	.zero		1
	.type		_ZN34_INTERNAL_a205bf1e_4_k_cu_f0b79d484cuda3std3__45__cpo5beginE,@object
	.size		_ZN34_INTERNAL_a205bf1e_4_k_cu_f0b79d484cuda3std3__45__cpo5beginE,(_ZN34_INTERNAL_a205bf1e_4_k_cu_f0b79d484cuda3std6ranges3__45__cpo5beginE - _ZN34_INTERNAL_a205bf1e_4_k_cu_f0b79d484cuda3std3__45__cpo5beginE)
_ZN34_INTERNAL_a205bf1e_4_k_cu_f0b79d484cuda3std3__45__cpo5beginE:
	.zero		1
	.type		_ZN34_INTERNAL_a205bf1e_4_k_cu_f0b79d484cuda3std6ranges3__45__cpo5beginE,@object
	.size		_ZN34_INTERNAL_a205bf1e_4_k_cu_f0b79d484cuda3std6ranges3__45__cpo5beginE,(_ZN34_INTERNAL_a205bf1e_4_k_cu_f0b79d486thrust24THRUST_300001_SM_1000_NS6deviceE - _ZN34_INTERNAL_a205bf1e_4_k_cu_f0b79d484cuda3std6ranges3__45__cpo5beginE)
_ZN34_INTERNAL_a205bf1e_4_k_cu_f0b79d484cuda3std6ranges3__45__cpo5beginE:
	.zero		1
	.type		_ZN34_INTERNAL_a205bf1e_4_k_cu_f0b79d486thrust24THRUST_300001_SM_1000_NS6deviceE,@object
	.size		_ZN34_INTERNAL_a205bf1e_4_k_cu_f0b79d486thrust24THRUST_300001_SM_1000_NS6deviceE,(_ZN34_INTERNAL_a205bf1e_4_k_cu_f0b79d484cuda3std3__47nulloptE - _ZN34_INTERNAL_a205bf1e_4_k_cu_f0b79d486thrust24THRUST_300001_SM_1000_NS6deviceE)
_ZN34_INTERNAL_a205bf1e_4_k_cu_f0b79d486thrust24THRUST_300001_SM_1000_NS6deviceE:
	.zero		1
	.type		_ZN34_INTERNAL_a205bf1e_4_k_cu_f0b79d484cuda3std3__47nulloptE,@object
	.size		_ZN34_INTERNAL_a205bf1e_4_k_cu_f0b79d484cuda3std3__47nulloptE,(_ZN34_INTERNAL_a205bf1e_4_k_cu_f0b79d484cuda3std6ranges3__45__cpo8distanceE - _ZN34_INTERNAL_a205bf1e_4_k_cu_f0b79d484cuda3std3__47nulloptE)
_ZN34_INTERNAL_a205bf1e_4_k_cu_f0b79d484cuda3std3__47nulloptE:
	.zero		1
	.type		_ZN34_INTERNAL_a205bf1e_4_k_cu_f0b79d484cuda3std6ranges3__45__cpo8distanceE,@object
	.size		_ZN34_INTERNAL_a205bf1e_4_k_cu_f0b79d484cuda3std6ranges3__45__cpo8distanceE,(_ZN34_INTERNAL_a205bf1e_4_k_cu_f0b79d486thrust24THRUST_300001_SM_1000_NS12placeholders2_4E - _ZN34_INTERNAL_a205bf1e_4_k_cu_f0b79d484cuda3std6ranges3__45__cpo8distanceE)
_ZN34_INTERNAL_a205bf1e_4_k_cu_f0b79d484cuda3std6ranges3__45__cpo8distanceE:
	.zero		1
	.type		_ZN34_INTERNAL_a205bf1e_4_k_cu_f0b79d486thrust24THRUST_300001_SM_1000_NS12placeholders2_4E,@object
	.size		_ZN34_INTERNAL_a205bf1e_4_k_cu_f0b79d486thrust24THRUST_300001_SM_1000_NS12placeholders2_4E,(_ZN34_INTERNAL_a205bf1e_4_k_cu_f0b79d484cuda3std3__45__cpo6rbeginE - _ZN34_INTERNAL_a205bf1e_4_k_cu_f0b79d486thrust24THRUST_300001_SM_1000_NS12placeholders2_4E)
_ZN34_INTERNAL_a205bf1e_4_k_cu_f0b79d486thrust24THRUST_300001_SM_1000_NS12placeholders2_4E:
	.zero		1
	.type		_ZN34_INTERNAL_a205bf1e_4_k_cu_f0b79d484cuda3std3__45__cpo6rbeginE,@object
	.size		_ZN34_INTERNAL_a205bf1e_4_k_cu_f0b79d484cuda3std3__45__cpo6rbeginE,(_ZN34_INTERNAL_a205bf1e_4_k_cu_f0b79d484cuda3std6ranges3__45__cpo7advanceE - _ZN34_INTERNAL_a205bf1e_4_k_cu_f0b79d484cuda3std3__45__cpo6rbeginE)
_ZN34_INTERNAL_a205bf1e_4_k_cu_f0b79d484cuda3std3__45__cpo6rbeginE:
	.zero		1
	.type		_ZN34_INTERNAL_a205bf1e_4_k_cu_f0b79d484cuda3std6ranges3__45__cpo7advanceE,@object
	.size		_ZN34_INTERNAL_a205bf1e_4_k_cu_f0b79d484cuda3std6ranges3__45__cpo7advanceE,(_ZN34_INTERNAL_a205bf1e_4_k_cu_f0b79d486thrust24THRUST_300001_SM_1000_NS12placeholders3_10E - _ZN34_INTERNAL_a205bf1e_4_k_cu_f0b79d484cuda3std6ranges3__45__cpo7advanceE)
_ZN34_INTERNAL_a205bf1e_4_k_cu_f0b79d484cuda3std6ranges3__45__cpo7advanceE:
	.zero		1
	.type		_ZN34_INTERNAL_a205bf1e_4_k_cu_f0b79d486thrust24THRUST_300001_SM_1000_NS12placeholders3_10E,@object
	.size		_ZN34_INTERNAL_a205bf1e_4_k_cu_f0b79d486thrust24THRUST_300001_SM_1000_NS12placeholders3_10E,(_ZN34_INTERNAL_a205bf1e_4_k_cu_f0b79d484cuda3std3__48in_placeE - _ZN34_INTERNAL_a205bf1e_4_k_cu_f0b79d486thrust24THRUST_300001_SM_1000_NS12placeholders3_10E)
_ZN34_INTERNAL_a205bf1e_4_k_cu_f0b79d486thrust24THRUST_300001_SM_1000_NS12placeholders3_10E:
	.zero		1
	.type		_ZN34_INTERNAL_a205bf1e_4_k_cu_f0b79d484cuda3std3__48in_placeE,@object
	.size		_ZN34_INTERNAL_a205bf1e_4_k_cu_f0b79d484cuda3std3__48in_placeE,(_ZN34_INTERNAL_a205bf1e_4_k_cu_f0b79d484cuda3std6ranges3__45__cpo4sizeE - _ZN34_INTERNAL_a205bf1e_4_k_cu_f0b79d484cuda3std3__48in_placeE)
_ZN34_INTERNAL_a205bf1e_4_k_cu_f0b79d484cuda3std3__48in_placeE:
	.zero		1
	.type		_ZN34_INTERNAL_a205bf1e_4_k_cu_f0b79d484cuda3std6ranges3__45__cpo4sizeE,@object
	.size		_ZN34_INTERNAL_a205bf1e_4_k_cu_f0b79d484cuda3std6ranges3__45__cpo4sizeE,(_ZN34_INTERNAL_a205bf1e_4_k_cu_f0b79d486thrust24THRUST_300001_SM_1000_NS12placeholders2_2E - _ZN34_INTERNAL_a205bf1e_4_k_cu_f0b79d484cuda3std6ranges3__45__cpo4sizeE)
_ZN34_INTERNAL_a205bf1e_4_k_cu_f0b79d484cuda3std6ranges3__45__cpo4sizeE:
	.zero		1
	.type		_ZN34_INTERNAL_a205bf1e_4_k_cu_f0b79d486thrust24THRUST_300001_SM_1000_NS12placeholders2_2E,@object
	.size		_ZN34_INTERNAL_a205bf1e_4_k_cu_f0b79d486thrust24THRUST_300001_SM_1000_NS12placeholders2_2E,(_ZN34_INTERNAL_a205bf1e_4_k_cu_f0b79d484cuda3std3__45__cpo6cbeginE - _ZN34_INTERNAL_a205bf1e_4_k_cu_f0b79d486thrust24THRUST_300001_SM_1000_NS12placeholders2_2E)
_ZN34_INTERNAL_a205bf1e_4_k_cu_f0b79d486thrust24THRUST_300001_SM_1000_NS12placeholders2_2E:
	.zero		1
	.type		_ZN34_INTERNAL_a205bf1e_4_k_cu_f0b79d484cuda3std3__45__cpo6cbeginE,@object
	.size		_ZN34_INTERNAL_a205bf1e_4_k_cu_f0b79d484cuda3std3__45__cpo6cbeginE,(_ZN34_INTERNAL_a205bf1e_4_k_cu_f0b79d484cuda3std6ranges3__45__cpo6cbeginE - _ZN34_INTERNAL_a205bf1e_4_k_cu_f0b79d484cuda3std3__45__cpo6cbeginE)
_ZN34_INTERNAL_a205bf1e_4_k_cu_f0b79d484cuda3std3__45__cpo6cbeginE:
	.zero		1
	.type		_ZN34_INTERNAL_a205bf1e_4_k_cu_f0b79d484cuda3std6ranges3__45__cpo6cbeginE,@object
	.size		_ZN34_INTERNAL_a205bf1e_4_k_cu_f0b79d484cuda3std6ranges3__45__cpo6cbeginE,(_ZN34_INTERNAL_a205bf1e_4_k_cu_f0b79d486thrust24THRUST_300001_SM_1000_NS12placeholders2_6E - _ZN34_INTERNAL_a205bf1e_4_k_cu_f0b79d484cuda3std6ranges3__45__cpo6cbeginE)
_ZN34_INTERNAL_a205bf1e_4_k_cu_f0b79d484cuda3std6ranges3__45__cpo6cbeginE:
	.zero		1
	.type		_ZN34_INTERNAL_a205bf1e_4_k_cu_f0b79d486thrust24THRUST_300001_SM_1000_NS12placeholders2_6E,@object
	.size		_ZN34_INTERNAL_a205bf1e_4_k_cu_f0b79d486thrust24THRUST_300001_SM_1000_NS12placeholders2_6E,(_ZN34_INTERNAL_a205bf1e_4_k_cu_f0b79d484cuda3std3__45__cpo7crbeginE - _ZN34_INTERNAL_a205bf1e_4_k_cu_f0b79d486thrust24THRUST_300001_SM_1000_NS12placeholders2_6E)
_ZN34_INTERNAL_a205bf1e_4_k_cu_f0b79d486thrust24THRUST_300001_SM_1000_NS12placeholders2_6E:
	.zero		1
	.type		_ZN34_INTERNAL_a205bf1e_4_k_cu_f0b79d484cuda3std3__45__cpo7crbeginE,@object
	.size		_ZN34_INTERNAL_a205bf1e_4_k_cu_f0b79d484cuda3std3__45__cpo7crbeginE,(_ZN34_INTERNAL_a205bf1e_4_k_cu_f0b79d484cuda3std6ranges3__45__cpo4nextE - _ZN34_INTERNAL_a205bf1e_4_k_cu_f0b79d484cuda3std3__45__cpo7crbeginE)
_ZN34_INTERNAL_a205bf1e_4_k_cu_f0b79d484cuda3std3__45__cpo7crbeginE:
	.zero		1
	.type		_ZN34_INTERNAL_a205bf1e_4_k_cu_f0b79d484cuda3std6ranges3__45__cpo4nextE,@object
	.size		_ZN34_INTERNAL_a205bf1e_4_k_cu_f0b79d484cuda3std6ranges3__45__cpo4nextE,(_ZN34_INTERNAL_a205bf1e_4_k_cu_f0b79d484cuda3std6ranges3__45__cpo4swapE - _ZN34_INTERNAL_a205bf1e_4_k_cu_f0b79d484cuda3std6ranges3__45__cpo4nextE)
_ZN34_INTERNAL_a205bf1e_4_k_cu_f0b79d484cuda3std6ranges3__45__cpo4nextE:
	.zero		1
	.type		_ZN34_INTERNAL_a205bf1e_4_k_cu_f0b79d484cuda3std6ranges3__45__cpo4swapE,@object
	.size		_ZN34_INTERNAL_a205bf1e_4_k_cu_f0b79d484cuda3std6ranges3__45__cpo4swapE,(_ZN34_INTERNAL_a205bf1e_4_k_cu_f0b79d486thrust24THRUST_300001_SM_1000_NS8cuda_cub10par_nosyncE - _ZN34_INTERNAL_a205bf1e_4_k_cu_f0b79d484cuda3std6ranges3__45__cpo4swapE)
_ZN34_INTERNAL_a205bf1e_4_k_cu_f0b79d484cuda3std6ranges3__45__cpo4swapE:
	.zero		1
	.type		_ZN34_INTERNAL_a205bf1e_4_k_cu_f0b79d486thrust24THRUST_300001_SM_1000_NS8cuda_cub10par_nosyncE,@object
	.size		_ZN34_INTERNAL_a205bf1e_4_k_cu_f0b79d486thrust24THRUST_300001_SM_1000_NS8cuda_cub10par_nosyncE,(_ZN34_INTERNAL_a205bf1e_4_k_cu_f0b79d486thrust24THRUST_300001_SM_1000_NS3seqE - _ZN34_INTERNAL_a205bf1e_4_k_cu_f0b79d486thrust24THRUST_300001_SM_1000_NS8cuda_cub10par_nosyncE)
_ZN34_INTERNAL_a205bf1e_4_k_cu_f0b79d486thrust24THRUST_300001_SM_1000_NS8cuda_cub10par_nosyncE:
	.zero		1
	.type		_ZN34_INTERNAL_a205bf1e_4_k_cu_f0b79d486thrust24THRUST_300001_SM_1000_NS3seqE,@object
	.size		_ZN34_INTERNAL_a205bf1e_4_k_cu_f0b79d486thrust24THRUST_300001_SM_1000_NS3seqE,(_ZN34_INTERNAL_a205bf1e_4_k_cu_f0b79d484cuda3std3__420unreachable_sentinelE - _ZN34_INTERNAL_a205bf1e_4_k_cu_f0b79d486thrust24THRUST_300001_SM_1000_NS3seqE)
_ZN34_INTERNAL_a205bf1e_4_k_cu_f0b79d486thrust24THRUST_300001_SM_1000_NS3seqE:
	.zero		1
	.type		_ZN34_INTERNAL_a205bf1e_4_k_cu_f0b79d484cuda3std3__420unreachable_sentinelE,@object
	.size		_ZN34_INTERNAL_a205bf1e_4_k_cu_f0b79d484cuda3std3__420unreachable_sentinelE,(_ZN34_INTERNAL_a205bf1e_4_k_cu_f0b79d484cuda3std6ranges3__45__cpo5ssizeE - _ZN34_INTERNAL_a205bf1e_4_k_cu_f0b79d484cuda3std3__420unreachable_sentinelE)
_ZN34_INTERNAL_a205bf1e_4_k_cu_f0b79d484cuda3std3__420unreachable_sentinelE:
	.zero		1
	.type		_ZN34_INTERNAL_a205bf1e_4_k_cu_f0b79d484cuda3std6ranges3__45__cpo5ssizeE,@object
	.size		_ZN34_INTERNAL_a205bf1e_4_k_cu_f0b79d484cuda3std6ranges3__45__cpo5ssizeE,(_ZN34_INTERNAL_a205bf1e_4_k_cu_f0b79d486thrust24THRUST_300001_SM_1000_NS12placeholders2_3E - _ZN34_INTERNAL_a205bf1e_4_k_cu_f0b79d484cuda3std6ranges3__45__cpo5ssizeE)
_ZN34_INTERNAL_a205bf1e_4_k_cu_f0b79d484cuda3std6ranges3__45__cpo5ssizeE:
	.zero		1
	.type		_ZN34_INTERNAL_a205bf1e_4_k_cu_f0b79d486thrust24THRUST_300001_SM_1000_NS12placeholders2_3E,@object
	.size		_ZN34_INTERNAL_a205bf1e_4_k_cu_f0b79d486thrust24THRUST_300001_SM_1000_NS12placeholders2_3E,(_ZN34_INTERNAL_a205bf1e_4_k_cu_f0b79d484cuda3std3__45__cpo4cendE - _ZN34_INTERNAL_a205bf1e_4_k_cu_f0b79d486thrust24THRUST_300001_SM_1000_NS12placeholders2_3E)
_ZN34_INTERNAL_a205bf1e_4_k_cu_f0b79d486thrust24THRUST_300001_SM_1000_NS12placeholders2_3E:
	.zero		1
	.type		_ZN34_INTERNAL_a205bf1e_4_k_cu_f0b79d484cuda3std3__45__cpo4cendE,@object
	.size		_ZN34_INTERNAL_a205bf1e_4_k_cu_f0b79d484cuda3std3__45__cpo4cendE,(_ZN34_INTERNAL_a205bf1e_4_k_cu_f0b79d484cuda3std6ranges3__45__cpo4cendE - _ZN34_INTERNAL_a205bf1e_4_k_cu_f0b79d484cuda3std3__45__cpo4cendE)
_ZN34_INTERNAL_a205bf1e_4_k_cu_f0b79d484cuda3std3__45__cpo4cendE:
	.zero		1
	.type		_ZN34_INTERNAL_a205bf1e_4_k_cu_f0b79d484cuda3std6ranges3__45__cpo4cendE,@object
	.size		_ZN34_INTERNAL_a205bf1e_4_k_cu_f0b79d484cuda3std6ranges3__45__cpo4cendE,(_ZN34_INTERNAL_a205bf1e_4_k_cu_f0b79d486thrust24THRUST_300001_SM_1000_NS12placeholders2_7E - _ZN34_INTERNAL_a205bf1e_4_k_cu_f0b79d484cuda3std6ranges3__45__cpo4cendE)
_ZN34_INTERNAL_a205bf1e_4_k_cu_f0b79d484cuda3std6ranges3__45__cpo4cendE:
	.zero		1
	.type		_ZN34_INTERNAL_a205bf1e_4_k_cu_f0b79d486thrust24THRUST_300001_SM_1000_NS12placeholders2_7E,@object
	.size		_ZN34_INTERNAL_a205bf1e_4_k_cu_f0b79d486thrust24THRUST_300001_SM_1000_NS12placeholders2_7E,(_ZN34_INTERNAL_a205bf1e_4_k_cu_f0b79d484cuda3std3__45__cpo5crendE - _ZN34_INTERNAL_a205bf1e_4_k_cu_f0b79d486thrust24THRUST_300001_SM_1000_NS12placeholders2_7E)
_ZN34_INTERNAL_a205bf1e_4_k_cu_f0b79d486thrust24THRUST_300001_SM_1000_NS12placeholders2_7E:
	.zero		1
	.type		_ZN34_INTERNAL_a205bf1e_4_k_cu_f0b79d484cuda3std3__45__cpo5crendE,@object
	.size		_ZN34_INTERNAL_a205bf1e_4_k_cu_f0b79d484cuda3std3__45__cpo5crendE,(_ZN34_INTERNAL_a205bf1e_4_k_cu_f0b79d484cuda3std6ranges3__45__cpo4prevE - _ZN34_INTERNAL_a205bf1e_4_k_cu_f0b79d484cuda3std3__45__cpo5crendE)
_ZN34_INTERNAL_a205bf1e_4_k_cu_f0b79d484cuda3std3__45__cpo5crendE:
	.zero		1
	.type		_ZN34_INTERNAL_a205bf1e_4_k_cu_f0b79d484cuda3std6ranges3__45__cpo4prevE,@object
	.size		_ZN34_INTERNAL_a205bf1e_4_k_cu_f0b79d484cuda3std6ranges3__45__cpo4prevE,(_ZN34_INTERNAL_a205bf1e_4_k_cu_f0b79d484cuda3std6ranges3__45__cpo9iter_moveE - _ZN34_INTERNAL_a205bf1e_4_k_cu_f0b79d484cuda3std6ranges3__45__cpo4prevE)
_ZN34_INTERNAL_a205bf1e_4_k_cu_f0b79d484cuda3std6ranges3__45__cpo4prevE:
	.zero		1
	.type		_ZN34_INTERNAL_a205bf1e_4_k_cu_f0b79d484cuda3std6ranges3__45__cpo9iter_moveE,@object
	.size		_ZN34_INTERNAL_a205bf1e_4_k_cu_f0b79d484cuda3std6ranges3__45__cpo9iter_moveE,(_ZN34_INTERNAL_a205bf1e_4_k_cu_f0b79d486thrust24THRUST_300001_SM_1000_NS6system6detail10sequential3seqE - _ZN34_INTERNAL_a205bf1e_4_k_cu_f0b79d484cuda3std6ranges3__45__cpo9iter_moveE)
_ZN34_INTERNAL_a205bf1e_4_k_cu_f0b79d484cuda3std6ranges3__45__cpo9iter_moveE:
	.zero		1
	.type		_ZN34_INTERNAL_a205bf1e_4_k_cu_f0b79d486thrust24THRUST_300001_SM_1000_NS6system6detail10sequential3seqE,@object
	.size		_ZN34_INTERNAL_a205bf1e_4_k_cu_f0b79d486thrust24THRUST_300001_SM_1000_NS6system6detail10sequential3seqE,(_ZN34_INTERNAL_a205bf1e_4_k_cu_f0b79d486thrust24THRUST_300001_SM_1000_NS12placeholders2_9E - _ZN34_INTERNAL_a205bf1e_4_k_cu_f0b79d486thrust24THRUST_300001_SM_1000_NS6system6detail10sequential3seqE)
_ZN34_INTERNAL_a205bf1e_4_k_cu_f0b79d486thrust24THRUST_300001_SM_1000_NS6system6detail10sequential3seqE:
	.zero		1
	.type		_ZN34_INTERNAL_a205bf1e_4_k_cu_f0b79d486thrust24THRUST_300001_SM_1000_NS12placeholders2_9E,@object
	.size		_ZN34_INTERNAL_a205bf1e_4_k_cu_f0b79d486thrust24THRUST_300001_SM_1000_NS12placeholders2_9E,(_ZN34_INTERNAL_a205bf1e_4_k_cu_f0b79d484cuda3std3__419piecewise_constructE - _ZN34_INTERNAL_a205bf1e_4_k_cu_f0b79d486thrust24THRUST_300001_SM_1000_NS12placeholders2_9E)
_ZN34_INTERNAL_a205bf1e_4_k_cu_f0b79d486thrust24THRUST_300001_SM_1000_NS12placeholders2_9E:
	.zero		1
	.type		_ZN34_INTERNAL_a205bf1e_4_k_cu_f0b79d484cuda3std3__419piecewise_constructE,@object
	.size		_ZN34_INTERNAL_a205bf1e_4_k_cu_f0b79d484cuda3std3__419piecewise_constructE,(_ZN34_INTERNAL_a205bf1e_4_k_cu_f0b79d484cuda3std6ranges3__45__cpo5cdataE - _ZN34_INTERNAL_a205bf1e_4_k_cu_f0b79d484cuda3std3__419piecewise_constructE)
_ZN34_INTERNAL_a205bf1e_4_k_cu_f0b79d484cuda3std3__419piecewise_constructE:
	.zero		1
	.type		_ZN34_INTERNAL_a205bf1e_4_k_cu_f0b79d484cuda3std6ranges3__45__cpo5cdataE,@object
	.size		_ZN34_INTERNAL_a205bf1e_4_k_cu_f0b79d484cuda3std6ranges3__45__cpo5cdataE,(_ZN34_INTERNAL_a205bf1e_4_k_cu_f0b79d486thrust24THRUST_300001_SM_1000_NS12placeholders2_1E - _ZN34_INTERNAL_a205bf1e_4_k_cu_f0b79d484cuda3std6ranges3__45__cpo5cdataE)
_ZN34_INTERNAL_a205bf1e_4_k_cu_f0b79d484cuda3std6ranges3__45__cpo5cdataE:
	.zero		1
	.type		_ZN34_INTERNAL_a205bf1e_4_k_cu_f0b79d486thrust24THRUST_300001_SM_1000_NS12placeholders2_1E,@object
	.size		_ZN34_INTERNAL_a205bf1e_4_k_cu_f0b79d486thrust24THRUST_300001_SM_1000_NS12placeholders2_1E,(_ZN34_INTERNAL_a205bf1e_4_k_cu_f0b79d484cuda3std3__45__cpo3endE - _ZN34_INTERNAL_a205bf1e_4_k_cu_f0b79d486thrust24THRUST_300001_SM_1000_NS12placeholders2_1E)
_ZN34_INTERNAL_a205bf1e_4_k_cu_f0b79d486thrust24THRUST_300001_SM_1000_NS12placeholders2_1E:
	.zero		1
	.type		_ZN34_INTERNAL_a205bf1e_4_k_cu_f0b79d484cuda3std3__45__cpo3endE,@object
	.size		_ZN34_INTERNAL_a205bf1e_4_k_cu_f0b79d484cuda3std3__45__cpo3endE,(_ZN34_INTERNAL_a205bf1e_4_k_cu_f0b79d484cuda3std6ranges3__45__cpo3endE - _ZN34_INTERNAL_a205bf1e_4_k_cu_f0b79d484cuda3std3__45__cpo3endE)
_ZN34_INTERNAL_a205bf1e_4_k_cu_f0b79d484cuda3std3__45__cpo3endE:
	.zero		1
	.type		_ZN34_INTERNAL_a205bf1e_4_k_cu_f0b79d484cuda3std6ranges3__45__cpo3endE,@object
	.size		_ZN34_INTERNAL_a205bf1e_4_k_cu_f0b79d484cuda3std6ranges3__45__cpo3endE,(_ZN34_INTERNAL_a205bf1e_4_k_cu_f0b79d486thrust24THRUST_300001_SM_1000_NS12placeholders2_5E - _ZN34_INTERNAL_a205bf1e_4_k_cu_f0b79d484cuda3std6ranges3__45__cpo3endE)
_ZN34_INTERNAL_a205bf1e_4_k_cu_f0b79d484cuda3std6ranges3__45__cpo3endE:
	.zero		1
	.type		_ZN34_INTERNAL_a205bf1e_4_k_cu_f0b79d486thrust24THRUST_300001_SM_1000_NS12placeholders2_5E,@object
	.size		_ZN34_INTERNAL_a205bf1e_4_k_cu_f0b79d486thrust24THRUST_300001_SM_1000_NS12placeholders2_5E,(_ZN34_INTERNAL_a205bf1e_4_k_cu_f0b79d484cuda3std3__45__cpo4rendE - _ZN34_INTERNAL_a205bf1e_4_k_cu_f0b79d486thrust24THRUST_300001_SM_1000_NS12placeholders2_5E)
_ZN34_INTERNAL_a205bf1e_4_k_cu_f0b79d486thrust24THRUST_300001_SM_1000_NS12placeholders2_5E:
	.zero		1
	.type		_ZN34_INTERNAL_a205bf1e_4_k_cu_f0b79d484cuda3std3__45__cpo4rendE,@object
	.size		_ZN34_INTERNAL_a205bf1e_4_k_cu_f0b79d484cuda3std3__45__cpo4rendE,(_ZN34_INTERNAL_a205bf1e_4_k_cu_f0b79d484cuda3std6ranges3__45__cpo9iter_swapE - _ZN34_INTERNAL_a205bf1e_4_k_cu_f0b79d484cuda3std3__45__cpo4rendE)
_ZN34_INTERNAL_a205bf1e_4_k_cu_f0b79d484cuda3std3__45__cpo4rendE:
	.zero		1
	.type		_ZN34_INTERNAL_a205bf1e_4_k_cu_f0b79d484cuda3std6ranges3__45__cpo9iter_swapE,@object
	.size		_ZN34_INTERNAL_a205bf1e_4_k_cu_f0b79d484cuda3std6ranges3__45__cpo9iter_swapE,(_ZN34_INTERNAL_a205bf1e_4_k_cu_f0b79d484cuda3std3__48unexpectE - _ZN34_INTERNAL_a205bf1e_4_k_cu_f0b79d484cuda3std6ranges3__45__cpo9iter_swapE)
_ZN34_INTERNAL_a205bf1e_4_k_cu_f0b79d484cuda3std6ranges3__45__cpo9iter_swapE:
	.zero		1
	.type		_ZN34_INTERNAL_a205bf1e_4_k_cu_f0b79d484cuda3std3__48unexpectE,@object
	.size		_ZN34_INTERNAL_a205bf1e_4_k_cu_f0b79d484cuda3std3__48unexpectE,(_ZN34_INTERNAL_a205bf1e_4_k_cu_f0b79d486thrust24THRUST_300001_SM_1000_NS8cuda_cub3parE - _ZN34_INTERNAL_a205bf1e_4_k_cu_f0b79d484cuda3std3__48unexpectE)
_ZN34_INTERNAL_a205bf1e_4_k_cu_f0b79d484cuda3std3__48unexpectE:
	.zero		1
	.type		_ZN34_INTERNAL_a205bf1e_4_k_cu_f0b79d486thrust24THRUST_300001_SM_1000_NS8cuda_cub3parE,@object
	.size		_ZN34_INTERNAL_a205bf1e_4_k_cu_f0b79d486thrust24THRUST_300001_SM_1000_NS8cuda_cub3parE,(.L_29 - _ZN34_INTERNAL_a205bf1e_4_k_cu_f0b79d486thrust24THRUST_300001_SM_1000_NS8cuda_cub3parE)
_ZN34_INTERNAL_a205bf1e_4_k_cu_f0b79d486thrust24THRUST_300001_SM_1000_NS8cuda_cub3parE:
	.zero		1
.L_29:


//--------------------- .nv.shared._ZN3cub18CUB_300001_SM_10006detail4scan16DeviceScanKernelINS2_10policy_hubIiiijN4cuda3__47maximumIiEEE10Policy1000EPiSB_NS0_13ScanTileStateIiLb1EEES8_NS0_8NullTypeEjiLb0ESE_EEvT0_T1_T2_iT3_T4_T5_ --------------------------
	.section	.nv.shared._ZN3cub18CUB_300001_SM_10006detail4scan16DeviceScanKernelINS2_10policy_hubIiiijN4cuda3__47maximumIiEEE10Policy1000EPiSB_NS0_13ScanTileStateIiLb1EEES8_NS0_8NullTypeEjiLb0ESE_EEvT0_T1_T2_iT3_T4_T5_,"aw",@nobits
	.sectionflags	@""
	.align	16
.nv.shared._ZN3cub18CUB_300001_SM_10006detail4scan16DeviceScanKernelINS2_10policy_hubIiiijN4cuda3__47maximumIiEEE10Policy1000EPiSB_NS0_13ScanTileStateIiLb1EEES8_NS0_8NullTypeEjiLb0ESE_EEvT0_T1_T2_iT3_T4_T5_:
	.zero		13328


//--------------------- .nv.shared._ZN3cub18CUB_300001_SM_10006detail4scan20DeviceScanInitKernelINS0_13ScanTileStateIiLb1EEEEEvT_i --------------------------
	.section	.nv.shared._ZN3cub18CUB_300001_SM_10006detail4scan20DeviceScanInitKernelINS0_13ScanTileStateIiLb1EEEEEvT_i,"aw",@nobits
	.sectionflags	@""
	.align	16
	.zero		1024


//--------------------- .nv.shared._ZN3cub18CUB_300001_SM_10006detail8for_each13static_kernelINS2_12policy_hub_t12policy_500_tElN6thrust24THRUST_300001_SM_1000_NS8cuda_cub10__tabulate7functorIPi2NNIiElEEEEvT0_T1_ --------------------------
	.section	.nv.shared._ZN3cub18CUB_300001_SM_10006detail8for_each13static_kernelINS2_12policy_hub_t12policy_500_tElN6thrust24THRUST_300001_SM_1000_NS8cuda_cub10__tabulate7functorIPi2NNIiElEEEEvT0_T1_,"aw",@nobits
	.sectionflags	@""
	.align	16
	.zero		1024


//--------------------- .nv.shared._ZN3cub18CUB_300001_SM_10006detail8for_each13static_kernelINS2_12policy_hub_t12policy_500_tElN6thrust24THRUST_300001_SM_1000_NS8cuda_cub10__tabulate7functorIPi2MMIiElEEEEvT0_T1_ --------------------------
	.section	.nv.shared._ZN3cub18CUB_300001_SM_10006detail8for_each13static_kernelINS2_12policy_hub_t12policy_500_tElN6thrust24THRUST_300001_SM_1000_NS8cuda_cub10__tabulate7functorIPi2MMIiElEEEEvT0_T1_,"aw",@nobits
	.sectionflags	@""
	.align	16
	.zero		1024


//--------------------- .nv.shared._ZN3cub18CUB_300001_SM_10006detail11EmptyKernelIvEEvv --------------------------
	.section	.nv.shared._ZN3cub18CUB_300001_SM_10006detail11EmptyKernelIvEEvv,"aw",@nobits
	.sectionflags	@""
	.align	16
	.zero		1024


//--------------------- .nv.shared._Z11stage_thirdiPi --------------------------
	.section	.nv.shared._Z11stage_thirdiPi,"aw",@nobits
	.sectionflags	@""
	.align	16
	.zero		1024


//--------------------- .nv.shared._Z11stage_fixediPii --------------------------
	.section	.nv.shared._Z11stage_fixediPii,"aw",@nobits
	.sectionflags	@""
	.align	16
	.zero		1024


//--------------------- .nv.shared._Z12stage_secondiPi --------------------------
	.section	.nv.shared._Z12stage_secondiPi,"aw",@nobits
	.sectionflags	@""
	.align	16
	.zero		1024


//--------------------- .nv.shared._Z11stage_firstiPcPi --------------------------
	.section	.nv.shared._Z11stage_firstiPcPi,"aw",@nobits
	.sectionflags	@""
	.align	16
	.zero		1024


//--------------------- .nv.constant0._ZN3cub18CUB_300001_SM_10006detail4scan16DeviceScanKernelINS2_10policy_hubIiiimN4cuda3__47maximumIiEEE10Policy1000EPiSB_NS0_13ScanTileStateIiLb1EEES8_NS0_8NullTypeEmiLb0ESE_EEvT0_T1_T2_iT3_T4_T5_ --------------------------
	.section	.nv.constant0._ZN3cub18CUB_300001_SM_10006detail4scan16DeviceScanKernelINS2_10policy_hubIiiimN4cuda3__47maximumIiEEE10Policy1000EPiSB_NS0_13ScanTileStateIiLb1EEES8_NS0_8NullTypeEmiLb0ESE_EEvT0_T1_T2_iT3_T4_T5_,"a",@progbits
	.sectionflags	@""
	.align	4
.nv.constant0._ZN3cub18CUB_300001_SM_10006detail4scan16DeviceScanKernelINS2_10policy_hubIiiimN4cuda3__47maximumIiEEE10Policy1000EPiSB_NS0_13ScanTileStateIiLb1EEES8_NS0_8NullTypeEmiLb0ESE_EEvT0_T1_T2_iT3_T4_T5_:
	.zero		936


//--------------------- .nv.constant0._ZN3cub18CUB_300001_SM_10006detail4scan16DeviceScanKernelINS2_10policy_hubIiiijN4cuda3__47maximumIiEEE10Policy1000EPiSB_NS0_13ScanTileStateIiLb1EEES8_NS0_8NullTypeEjiLb0ESE_EEvT0_T1_T2_iT3_T4_T5_ --------------------------
	.section	.nv.constant0._ZN3cub18CUB_300001_SM_10006detail4scan16DeviceScanKernelINS2_10policy_hubIiiijN4cuda3__47maximumIiEEE10Policy1000EPiSB_NS0_13ScanTileStateIiLb1EEES8_NS0_8NullTypeEjiLb0ESE_EEvT0_T1_T2_iT3_T4_T5_,"a",@progbits
	.sectionflags	@""
	.align	4
.nv.constant0._ZN3cub18CUB_300001_SM_10006detail4scan16DeviceScanKernelINS2_10policy_hubIiiijN4cuda3__47maximumIiEEE10Policy1000EPiSB_NS0_13ScanTileStateIiLb1EEES8_NS0_8NullTypeEjiLb0ESE_EEvT0_T1_T2_iT3_T4_T5_:
	.zero		932


//--------------------- .nv.constant0._ZN3cub18CUB_300001_SM_10006detail4scan20DeviceScanInitKernelINS0_13ScanTileStateIiLb1EEEEEvT_i --------------------------
	.section	.nv.constant0._ZN3cub18CUB_300001_SM_10006detail4scan20DeviceScanInitKernelINS0_13ScanTileStateIiLb1EEEEEvT_i,"a",@progbits
	.sectionflags	@""
	.align	4
.nv.constant0._ZN3cub18CUB_300001_SM_10006detail4scan20DeviceScanInitKernelINS0_13ScanTileStateIiLb1EEEEEvT_i:
	.zero		908


//--------------------- .nv.constant0._ZN3cub18CUB_300001_SM_10006detail8for_each13static_kernelINS2_12policy_hub_t12policy_500_tElN6thrust24THRUST_300001_SM_1000_NS8cuda_cub10__tabulate7functorIPi2NNIiElEEEEvT0_T1_ --------------------------
	.section	.nv.constant0._ZN3cub18CUB_300001_SM_10006detail8for_each13static_kernelINS2_12policy_hub_t12policy_500_tElN6thrust24THRUST_300001_SM_1000_NS8cuda_cub10__tabulate7functorIPi2NNIiElEEEEvT0_T1_,"a",@progbits
	.sectionflags	@""
	.align	4
.nv.constant0._ZN3cub18CUB_300001_SM_10006detail8for_each13static_kernelINS2_12policy_hub_t12policy_500_tElN6thrust24THRUST_300001_SM_1000_NS8cuda_cub10__tabulate7functorIPi2NNIiElEEEEvT0_T1_:
	.zero		920


//--------------------- .nv.constant0._ZN3cub18CUB_300001_SM_10006detail8for_each13static_kernelINS2_12policy_hub_t12policy_500_tElN6thrust24THRUST_300001_SM_1000_NS8cuda_cub10__tabulate7functorIPi2MMIiElEEEEvT0_T1_ --------------------------
	.section	.nv.constant0._ZN3cub18CUB_300001_SM_10006detail8for_each13static_kernelINS2_12policy_hub_t12policy_500_tElN6thrust24THRUST_300001_SM_1000_NS8cuda_cub10__tabulate7functorIPi2MMIiElEEEEvT0_T1_,"a",@progbits
	.sectionflags	@""
	.align	4
.nv.constant0._ZN3cub18CUB_300001_SM_10006detail8for_each13static_kernelINS2_12policy_hub_t12policy_500_tElN6thrust24THRUST_300001_SM_1000_NS8cuda_cub10__tabulate7functorIPi2MMIiElEEEEvT0_T1_:
	.zero		920


//--------------------- .nv.constant0._ZN3cub18CUB_300001_SM_10006detail11EmptyKernelIvEEvv --------------------------
	.section	.nv.constant0._ZN3cub18CUB_300001_SM_10006detail11EmptyKernelIvEEvv,"a",@progbits
	.sectionflags	@""
	.align	4
.nv.constant0._ZN3cub18CUB_300001_SM_10006detail11EmptyKernelIvEEvv:
	.zero		896


//--------------------- .nv.constant0._Z11stage_thirdiPi --------------------------
	.section	.nv.constant0._Z11stage_thirdiPi,"a",@progbits
	.sectionflags	@""
	.align	4
.nv.constant0._Z11stage_thirdiPi:
	.zero		912


//--------------------- .nv.constant0._Z11stage_fixediPii --------------------------
	.section	.nv.constant0._Z11stage_fixediPii,"a",@progbits
	.sectionflags	@""
	.align	4
.nv.constant0._Z11stage_fixediPii:
	.zero		916


//--------------------- .nv.constant0._Z12stage_secondiPi --------------------------
	.section	.nv.constant0._Z12stage_secondiPi,"a",@progbits
	.sectionflags	@""
	.align	4
.nv.constant0._Z12stage_secondiPi:
	.zero		912


//--------------------- .nv.constant0._Z11stage_firstiPcPi --------------------------
	.section	.nv.constant0._Z11stage_firstiPcPi,"a",@progbits
	.sectionflags	@""
	.align	4
.nv.constant0._Z11stage_firstiPcPi:
	.zero		920


//--------------------- SYMBOLS --------------------------

	.type		.nv.reservedSmem.offset0,@object
	.size		.nv.reservedSmem.offset0,0x4
	.type		.nv.reservedSmem.cap,@object
	.size		.nv.reservedSmem.cap,0x4
